	.target	sm_103a

	.elftype	@"ET_EXEC"


//--------------------- .note.nv.tkinfo           --------------------------
	.section	.note.nv.tkinfo,"",@"SHT_NOTE"
	.sectionflags	@"SHF_NOTE_NV_TKINFO"
	.tkinfo
        /*0018*/ 	.word	0x00000002
        /*0030*/ 	.string	""
        /*0030*/ 	.string	"ptxas"
        /*0030*/ 	.string	"Cuda compilation tools, release 13.0, V13.0.88"
        /*0030*/ 	.string	"Build cuda_13.0.r13.0/compiler.36424714_0"
        /*0030*/ 	.string	"-arch sm_103a -m 64 "



//--------------------- .note.nv.cuinfo           --------------------------
	.section	.note.nv.cuinfo,"",@"SHT_NOTE"
	.sectionflags	@"SHF_NOTE_NV_CUINFO"
        /*0018*/ 	.short	0x0002
        /*001a*/ 	.short	0x0067
        /*001c*/ 	.short	0x0082
	.zero		2


//--------------------- .nv.info                  --------------------------
	.section	.nv.info,"",@"SHT_CUDA_INFO"
	.align	4


	//----- nvinfo : EIATTR_REGCOUNT
	.align		4
        /*0000*/ 	.byte	0x04, 0x2f
        /*0002*/ 	.short	(.L_29 - .L_28)
	.align		4
.L_28:
        /*0004*/ 	.word	index@(_ZN2at6native49_GLOBAL__N__cfa43aba_16_ReflectionPad_cu_f800513927reflection_pad2d_out_kernelIhEEvPKT_PS3_lliiiiiii)
        /*0008*/ 	.word	0x00000014


	//----- nvinfo : EIATTR_FRAME_SIZE
	.align		4
.L_29:
        /*000c*/ 	.byte	0x04, 0x11
        /*000e*/ 	.short	(.L_31 - .L_30)
	.align		4
.L_30:
        /*0010*/ 	.word	index@($__internal_95_$__cuda_sm20_div_s64)
        /*0014*/ 	.word	0x00000000


	//----- nvinfo : EIATTR_FRAME_SIZE
	.align		4
.L_31:
        /*0018*/ 	.byte	0x04, 0x11
        /*001a*/ 	.short	(.L_33 - .L_32)
	.align		4
.L_32:
        /*001c*/ 	.word	index@(_ZN2at6native49_GLOBAL__N__cfa43aba_16_ReflectionPad_cu_f800513927reflection_pad2d_out_kernelIhEEvPKT_PS3_lliiiiiii)
        /*0020*/ 	.word	0x00000000


	//----- nvinfo : EIATTR_REGCOUNT
	.align		4
.L_33:
        /*0024*/ 	.byte	0x04, 0x2f
        /*0026*/ 	.short	(.L_35 - .L_34)
	.align		4
.L_34:
        /*0028*/ 	.word	index@(_ZN2at6native49_GLOBAL__N__cfa43aba_16_ReflectionPad_cu_f800513927reflection_pad2d_out_kernelIaEEvPKT_PS3_lliiiiiii)
        /*002c*/ 	.word	0x00000014


	//----- nvinfo : EIATTR_FRAME_SIZE
	.align		4
.L_35:
        /*0030*/ 	.byte	0x04, 0x11
        /*0032*/ 	.short	(.L_37 - .L_36)
	.align		4
.L_36:
        /*0034*/ 	.word	index@($__internal_94_$__cuda_sm20_div_s64)
        /*0038*/ 	.word	0x00000000


	//----- nvinfo : EIATTR_FRAME_SIZE
	.align		4
.L_37:
        /*003c*/ 	.byte	0x04, 0x11
        /*003e*/ 	.short	(.L_39 - .L_38)
	.align		4
.L_38:
        /*0040*/ 	.word	index@(_ZN2at6native49_GLOBAL__N__cfa43aba_16_ReflectionPad_cu_f800513927reflection_pad2d_out_kernelIaEEvPKT_PS3_lliiiiiii)
        /*0044*/ 	.word	0x00000000


	//----- nvinfo : EIATTR_REGCOUNT
	.align		4
.L_39:
        /*0048*/ 	.byte	0x04, 0x2f
        /*004a*/ 	.short	(.L_41 - .L_40)
	.align		4
.L_40:
        /*004c*/ 	.word	index@(_ZN2at6native49_GLOBAL__N__cfa43aba_16_ReflectionPad_cu_f800513927reflection_pad2d_out_kernelIiEEvPKT_PS3_lliiiiiii)
        /*0050*/ 	.word	0x00000014


	//----- nvinfo : EIATTR_FRAME_SIZE
	.align		4
.L_41:
        /*0054*/ 	.byte	0x04, 0x11
        /*0056*/ 	.short	(.L_43 - .L_42)
	.align		4
.L_42:
        /*0058*/ 	.word	index@($__internal_93_$__cuda_sm20_div_s64)
        /*005c*/ 	.word	0x00000000


	//----- nvinfo : EIATTR_FRAME_SIZE
	.align		4
.L_43:
        /*0060*/ 	.byte	0x04, 0x11
        /*0062*/ 	.short	(.L_45 - .L_44)
	.align		4
.L_44:
        /*0064*/ 	.word	index@(_ZN2at6native49_GLOBAL__N__cfa43aba_16_ReflectionPad_cu_f800513927reflection_pad2d_out_kernelIiEEvPKT_PS3_lliiiiiii)
        /*0068*/ 	.word	0x00000000


	//----- nvinfo : EIATTR_REGCOUNT
	.align		4
.L_45:
        /*006c*/ 	.byte	0x04, 0x2f
        /*006e*/ 	.short	(.L_47 - .L_46)
	.align		4
.L_46:
        /*0070*/ 	.word	index@(_ZN2at6native49_GLOBAL__N__cfa43aba_16_ReflectionPad_cu_f800513927reflection_pad2d_out_kernelIlEEvPKT_PS3_lliiiiiii)
        /*0074*/ 	.word	0x00000014


	//----- nvinfo : EIATTR_FRAME_SIZE
	.align		4
.L_47:
        /*0078*/ 	.byte	0x04, 0x11
        /*007a*/ 	.short	(.L_49 - .L_48)
	.align		4
.L_48:
        /*007c*/ 	.word	index@($__internal_92_$__cuda_sm20_div_s64)
        /*0080*/ 	.word	0x00000000


	//----- nvinfo : EIATTR_FRAME_SIZE
	.align		4
.L_49:
        /*0084*/ 	.byte	0x04, 0x11
        /*0086*/ 	.short	(.L_51 - .L_50)
	.align		4
.L_50:
        /*0088*/ 	.word	index@(_ZN2at6native49_GLOBAL__N__cfa43aba_16_ReflectionPad_cu_f800513927reflection_pad2d_out_kernelIlEEvPKT_PS3_lliiiiiii)
        /*008c*/ 	.word	0x00000000


	//----- nvinfo : EIATTR_REGCOUNT
	.align		4
.L_51:
        /*0090*/ 	.byte	0x04, 0x2f
        /*0092*/ 	.short	(.L_53 - .L_52)
	.align		4
.L_52:
        /*0094*/ 	.word	index@(_ZN2at6native49_GLOBAL__N__cfa43aba_16_ReflectionPad_cu_f800513927reflection_pad2d_out_kernelIsEEvPKT_PS3_lliiiiiii)
        /*0098*/ 	.word	0x00000014


	//----- nvinfo : EIATTR_FRAME_SIZE
	.align		4
.L_53:
        /*009c*/ 	.byte	0x04, 0x11
        /*009e*/ 	.short	(.L_55 - .L_54)
	.align		4
.L_54:
        /*00a0*/ 	.word	index@($__internal_91_$__cuda_sm20_div_s64)
        /*00a4*/ 	.word	0x00000000


	//----- nvinfo : EIATTR_FRAME_SIZE
	.align		4
.L_55:
        /*00a8*/ 	.byte	0x04, 0x11
        /*00aa*/ 	.short	(.L_57 - .L_56)
	.align		4
.L_56:
        /*00ac*/ 	.word	index@(_ZN2at6native49_GLOBAL__N__cfa43aba_16_ReflectionPad_cu_f800513927reflection_pad2d_out_kernelIsEEvPKT_PS3_lliiiiiii)
        /*00b0*/ 	.word	0x00000000


	//----- nvinfo : EIATTR_REGCOUNT
	.align		4
.L_57:
        /*00b4*/ 	.byte	0x04, 0x2f
        /*00b6*/ 	.short	(.L_59 - .L_58)
	.align		4
.L_58:
        /*00b8*/ 	.word	index@(_ZN2at6native49_GLOBAL__N__cfa43aba_16_ReflectionPad_cu_f800513927reflection_pad2d_out_kernelIdEEvPKT_PS3_lliiiiiii)
        /*00bc*/ 	.word	0x00000014


	//----- nvinfo : EIATTR_FRAME_SIZE
	.align		4
.L_59:
        /*00c0*/ 	.byte	0x04, 0x11
        /*00c2*/ 	.short	(.L_61 - .L_60)
	.align		4
.L_60:
        /*00c4*/ 	.word	index@($__internal_90_$__cuda_sm20_div_s64)
        /*00c8*/ 	.word	0x00000000


	//----- nvinfo : EIATTR_FRAME_SIZE
	.align		4
.L_61:
        /*00cc*/ 	.byte	0x04, 0x11
        /*00ce*/ 	.short	(.L_63 - .L_62)
	.align		4
.L_62:
        /*00d0*/ 	.word	index@(_ZN2at6native49_GLOBAL__N__cfa43aba_16_ReflectionPad_cu_f800513927reflection_pad2d_out_kernelIdEEvPKT_PS3_lliiiiiii)
        /*00d4*/ 	.word	0x00000000


	//----- nvinfo : EIATTR_REGCOUNT
	.align		4
.L_63:
        /*00d8*/ 	.byte	0x04, 0x2f
        /*00da*/ 	.short	(.L_65 - .L_64)
	.align		4
.L_64:
        /*00dc*/ 	.word	index@(_ZN2at6native49_GLOBAL__N__cfa43aba_16_ReflectionPad_cu_f800513927reflection_pad2d_out_kernelIfEEvPKT_PS3_lliiiiiii)
        /*00e0*/ 	.word	0x00000014


	//----- nvinfo : EIATTR_FRAME_SIZE
	.align		4
.L_65:
        /*00e4*/ 	.byte	0x04, 0x11
        /*00e6*/ 	.short	(.L_67 - .L_66)
	.align		4
.L_66:
        /*00e8*/ 	.word	index@($__internal_89_$__cuda_sm20_div_s64)
        /*00ec*/ 	.word	0x00000000


	//----- nvinfo : EIATTR_FRAME_SIZE
	.align		4
.L_67:
        /*00f0*/ 	.byte	0x04, 0x11
        /*00f2*/ 	.short	(.L_69 - .L_68)
	.align		4
.L_68:
        /*00f4*/ 	.word	index@(_ZN2at6native49_GLOBAL__N__cfa43aba_16_ReflectionPad_cu_f800513927reflection_pad2d_out_kernelIfEEvPKT_PS3_lliiiiiii)
        /*00f8*/ 	.word	0x00000000


	//----- nvinfo : EIATTR_REGCOUNT
	.align		4
.L_69:
        /*00fc*/ 	.byte	0x04, 0x2f
        /*00fe*/ 	.short	(.L_71 - .L_70)
	.align		4
.L_70:
        /*0100*/ 	.word	index@(_ZN2at6native49_GLOBAL__N__cfa43aba_16_ReflectionPad_cu_f800513927reflection_pad2d_out_kernelIN3c107complexIdEEEEvPKT_PS6_lliiiiiii)
        /*0104*/ 	.word	0x00000014


	//----- nvinfo : EIATTR_FRAME_SIZE
	.align		4
.L_71:
        /*0108*/ 	.byte	0x04, 0x11
        /*010a*/ 	.short	(.L_73 - .L_72)
	.align		4
.L_72:
        /*010c*/ 	.word	index@($__internal_88_$__cuda_sm20_div_s64)
        /*0110*/ 	.word	0x00000000


	//----- nvinfo : EIATTR_FRAME_SIZE
	.align		4
.L_73:
        /*0114*/ 	.byte	0x04, 0x11
        /*0116*/ 	.short	(.L_75 - .L_74)
	.align		4
.L_74:
        /*0118*/ 	.word	index@(_ZN2at6native49_GLOBAL__N__cfa43aba_16_ReflectionPad_cu_f800513927reflection_pad2d_out_kernelIN3c107complexIdEEEEvPKT_PS6_lliiiiiii)
        /*011c*/ 	.word	0x00000000


	//----- nvinfo : EIATTR_REGCOUNT
	.align		4
.L_75:
        /*0120*/ 	.byte	0x04, 0x2f
        /*0122*/ 	.short	(.L_77 - .L_76)
	.align		4
.L_76:
        /*0124*/ 	.word	index@(_ZN2at6native49_GLOBAL__N__cfa43aba_16_ReflectionPad_cu_f800513927reflection_pad2d_out_kernelIN3c107complexIfEEEEvPKT_PS6_lliiiiiii)
        /*0128*/ 	.word	0x00000014


	//----- nvinfo : EIATTR_FRAME_SIZE
	.align		4
.L_77:
        /*012c*/ 	.byte	0x04, 0x11
        /*012e*/ 	.short	(.L_79 - .L_78)
	.align		4
.L_78:
        /*0130*/ 	.word	index@($__internal_87_$__cuda_sm20_div_s64)
        /*0134*/ 	.word	0x00000000


	//----- nvinfo : EIATTR_FRAME_SIZE
	.align		4
.L_79:
        /*0138*/ 	.byte	0x04, 0x11
        /*013a*/ 	.short	(.L_81 - .L_80)
	.align		4
.L_80:
        /*013c*/ 	.word	index@(_ZN2at6native49_GLOBAL__N__cfa43aba_16_ReflectionPad_cu_f800513927reflection_pad2d_out_kernelIN3c107complexIfEEEEvPKT_PS6_lliiiiiii)
        /*0140*/ 	.word	0x00000000


	//----- nvinfo : EIATTR_REGCOUNT
	.align		4
.L_81:
        /*0144*/ 	.byte	0x04, 0x2f
        /*0146*/ 	.short	(.L_83 - .L_82)
	.align		4
.L_82:
        /*0148*/ 	.word	index@(_ZN2at6native49_GLOBAL__N__cfa43aba_16_ReflectionPad_cu_f800513927reflection_pad2d_out_kernelIN3c104HalfEEEvPKT_PS5_lliiiiiii)
        /*014c*/ 	.word	0x00000014


	//----- nvinfo : EIATTR_FRAME_SIZE
	.align		4
.L_83:
        /*0150*/ 	.byte	0x04, 0x11
        /*0152*/ 	.short	(.L_85 - .L_84)
	.align		4
.L_84:
        /*0154*/ 	.word	index@($__internal_86_$__cuda_sm20_div_s64)
        /*0158*/ 	.word	0x00000000


	//----- nvinfo : EIATTR_FRAME_SIZE
	.align		4
.L_85:
        /*015c*/ 	.byte	0x04, 0x11
        /*015e*/ 	.short	(.L_87 - .L_86)
	.align		4
.L_86:
        /*0160*/ 	.word	index@(_ZN2at6native49_GLOBAL__N__cfa43aba_16_ReflectionPad_cu_f800513927reflection_pad2d_out_kernelIN3c104HalfEEEvPKT_PS5_lliiiiiii)
        /*0164*/ 	.word	0x00000000


	//----- nvinfo : EIATTR_REGCOUNT
	.align		4
.L_87:
        /*0168*/ 	.byte	0x04, 0x2f
        /*016a*/ 	.short	(.L_89 - .L_88)
	.align		4
.L_88:
        /*016c*/ 	.word	index@(_ZN2at6native49_GLOBAL__N__cfa43aba_16_ReflectionPad_cu_f800513927reflection_pad2d_out_kernelIN3c108BFloat16EEEvPKT_PS5_lliiiiiii)
        /*0170*/ 	.word	0x00000014


	//----- nvinfo : EIATTR_FRAME_SIZE
	.align		4
.L_89:
        /*0174*/ 	.byte	0x04, 0x11
        /*0176*/ 	.short	(.L_91 - .L_90)
	.align		4
.L_90:
        /*0178*/ 	.word	index@($__internal_85_$__cuda_sm20_div_s64)
        /*017c*/ 	.word	0x00000000


	//----- nvinfo : EIATTR_FRAME_SIZE
	.align		4
.L_91:
        /*0180*/ 	.byte	0x04, 0x11
        /*0182*/ 	.short	(.L_93 - .L_92)
	.align		4
.L_92:
        /*0184*/ 	.word	index@(_ZN2at6native49_GLOBAL__N__cfa43aba_16_ReflectionPad_cu_f800513927reflection_pad2d_out_kernelIN3c108BFloat16EEEvPKT_PS5_lliiiiiii)
        /*0188*/ 	.word	0x00000000


	//----- nvinfo : EIATTR_REGCOUNT
	.align		4
.L_93:
        /*018c*/ 	.byte	0x04, 0x2f
        /*018e*/ 	.short	(.L_95 - .L_94)
	.align		4
.L_94:
        /*0190*/ 	.word	index@(_ZN2at6native49_GLOBAL__N__cfa43aba_16_ReflectionPad_cu_f800513940reflection_pad2d_backward_det_out_kernelIdEEvPT_PKS3_lliiiiiii)
        /*0194*/ 	.word	0x00000020


	//----- nvinfo : EIATTR_FRAME_SIZE
	.align		4
.L_95:
        /*0198*/ 	.byte	0x04, 0x11
        /*019a*/ 	.short	(.L_97 - .L_96)
	.align		4
.L_96:
        /*019c*/ 	.word	index@($__internal_84_$__cuda_sm20_rem_s64)
        /*01a0*/ 	.word	0x00000000


	//----- nvinfo : EIATTR_FRAME_SIZE
	.align		4
.L_97:
        /*01a4*/ 	.byte	0x04, 0x11
        /*01a6*/ 	.short	(.L_99 - .L_98)
	.align		4
.L_98:
        /*01a8*/ 	.word	index@($__internal_83_$__cuda_sm20_div_s64)
        /*01ac*/ 	.word	0x00000000


	//----- nvinfo : EIATTR_FRAME_SIZE
	.align		4
.L_99:
        /*01b0*/ 	.byte	0x04, 0x11
        /*01b2*/ 	.short	(.L_101 - .L_100)
	.align		4
.L_100:
        /*01b4*/ 	.word	index@(_ZN2at6native49_GLOBAL__N__cfa43aba_16_ReflectionPad_cu_f800513940reflection_pad2d_backward_det_out_kernelIdEEvPT_PKS3_lliiiiiii)
        /*01b8*/ 	.word	0x00000000


	//----- nvinfo : EIATTR_REGCOUNT
	.align		4
.L_101:
        /*01bc*/ 	.byte	0x04, 0x2f
        /*01be*/ 	.short	(.L_103 - .L_102)
	.align		4
.L_102:
        /*01c0*/ 	.word	index@(_ZN2at6native49_GLOBAL__N__cfa43aba_16_ReflectionPad_cu_f800513936reflection_pad2d_backward_out_kernelIdEEvPT_PKS3_lliiiiiii)
        /*01c4*/ 	.word	0x00000014


	//----- nvinfo : EIATTR_FRAME_SIZE
	.align		4
.L_103:
        /*01c8*/ 	.byte	0x04, 0x11
        /*01ca*/ 	.short	(.L_105 - .L_104)
	.align		4
.L_104:
        /*01cc*/ 	.word	index@($__internal_82_$__cuda_sm20_div_s64)
        /*01d0*/ 	.word	0x00000000


	//----- nvinfo : EIATTR_FRAME_SIZE
	.align		4
.L_105:
        /*01d4*/ 	.byte	0x04, 0x11
        /*01d6*/ 	.short	(.L_107 - .L_106)
	.align		4
.L_106:
        /*01d8*/ 	.word	index@(_ZN2at6native49_GLOBAL__N__cfa43aba_16_ReflectionPad_cu_f800513936reflection_pad2d_backward_out_kernelIdEEvPT_PKS3_lliiiiiii)
        /*01dc*/ 	.word	0x00000000


	//----- nvinfo : EIATTR_REGCOUNT
	.align		4
.L_107:
        /*01e0*/ 	.byte	0x04, 0x2f
        /*01e2*/ 	.short	(.L_109 - .L_108)
	.align		4
.L_108:
        /*01e4*/ 	.word	index@(_ZN2at6native49_GLOBAL__N__cfa43aba_16_ReflectionPad_cu_f800513940reflection_pad2d_backward_det_out_kernelIfEEvPT_PKS3_lliiiiiii)
        /*01e8*/ 	.word	0x00000020


	//----- nvinfo : EIATTR_FRAME_SIZE
	.align		4
.L_109:
        /*01ec*/ 	.byte	0x04, 0x11
        /*01ee*/ 	.short	(.L_111 - .L_110)
	.align		4
.L_110:
        /*01f0*/ 	.word	index@($__internal_81_$__cuda_sm20_rem_s64)
        /*01f4*/ 	.word	0x00000000


	//----- nvinfo : EIATTR_FRAME_SIZE
	.align		4
.L_111:
        /*01f8*/ 	.byte	0x04, 0x11
        /*01fa*/ 	.short	(.L_113 - .L_112)
	.align		4
.L_112:
        /*01fc*/ 	.word	index@($__internal_80_$__cuda_sm20_div_s64)
        /*0200*/ 	.word	0x00000000


	//----- nvinfo : EIATTR_FRAME_SIZE
	.align		4
.L_113:
        /*0204*/ 	.byte	0x04, 0x11
        /*0206*/ 	.short	(.L_115 - .L_114)
	.align		4
.L_114:
        /*0208*/ 	.word	index@(_ZN2at6native49_GLOBAL__N__cfa43aba_16_ReflectionPad_cu_f800513940reflection_pad2d_backward_det_out_kernelIfEEvPT_PKS3_lliiiiiii)
        /*020c*/ 	.word	0x00000000


	//----- nvinfo : EIATTR_REGCOUNT
	.align		4
.L_115:
        /*0210*/ 	.byte	0x04, 0x2f
        /*0212*/ 	.short	(.L_117 - .L_116)
	.align		4
.L_116:
        /*0214*/ 	.word	index@(_ZN2at6native49_GLOBAL__N__cfa43aba_16_ReflectionPad_cu_f800513936reflection_pad2d_backward_out_kernelIfEEvPT_PKS3_lliiiiiii)
        /*0218*/ 	.word	0x00000014


	//----- nvinfo : EIATTR_FRAME_SIZE
	.align		4
.L_117:
        /*021c*/ 	.byte	0x04, 0x11
        /*021e*/ 	.short	(.L_119 - .L_118)
	.align		4
.L_118:
        /*0220*/ 	.word	index@($__internal_79_$__cuda_sm20_div_s64)
        /*0224*/ 	.word	0x00000000


	//----- nvinfo : EIATTR_FRAME_SIZE
	.align		4
.L_119:
        /*0228*/ 	.byte	0x04, 0x11
        /*022a*/ 	.short	(.L_121 - .L_120)
	.align		4
.L_120:
        /*022c*/ 	.word	index@(_ZN2at6native49_GLOBAL__N__cfa43aba_16_ReflectionPad_cu_f800513936reflection_pad2d_backward_out_kernelIfEEvPT_PKS3_lliiiiiii)
        /*0230*/ 	.word	0x00000000


	//----- nvinfo : EIATTR_REGCOUNT
	.align		4
.L_121:
        /*0234*/ 	.byte	0x04, 0x2f
        /*0236*/ 	.short	(.L_123 - .L_122)
	.align		4
.L_122:
        /*0238*/ 	.word	index@(_ZN2at6native49_GLOBAL__N__cfa43aba_16_ReflectionPad_cu_f800513940reflection_pad2d_backward_det_out_kernelIN3c107complexIdEEEEvPT_PKS6_lliiiiiii)
        /*023c*/ 	.word	0x00000024


	//----- nvinfo : EIATTR_FRAME_SIZE
	.align		4
.L_123:
        /*0240*/ 	.byte	0x04, 0x11
        /*0242*/ 	.short	(.L_125 - .L_124)
	.align		4
.L_124:
        /*0244*/ 	.word	index@($__internal_78_$__cuda_sm20_rem_s64)
        /*0248*/ 	.word	0x00000000


	//----- nvinfo : EIATTR_FRAME_SIZE
	.align		4
.L_125:
        /*024c*/ 	.byte	0x04, 0x11
        /*024e*/ 	.short	(.L_127 - .L_126)
	.align		4
.L_126:
        /*0250*/ 	.word	index@($__internal_77_$__cuda_sm20_div_s64)
        /*0254*/ 	.word	0x00000000


	//----- nvinfo : EIATTR_FRAME_SIZE
	.align		4
.L_127:
        /*0258*/ 	.byte	0x04, 0x11
        /*025a*/ 	.short	(.L_129 - .L_128)
	.align		4
.L_128:
        /*025c*/ 	.word	index@(_ZN2at6native49_GLOBAL__N__cfa43aba_16_ReflectionPad_cu_f800513940reflection_pad2d_backward_det_out_kernelIN3c107complexIdEEEEvPT_PKS6_lliiiiiii)
        /*0260*/ 	.word	0x00000000


	//----- nvinfo : EIATTR_REGCOUNT
	.align		4
.L_129:
        /*0264*/ 	.byte	0x04, 0x2f
        /*0266*/ 	.short	(.L_131 - .L_130)
	.align		4
.L_130:
        /*0268*/ 	.word	index@(_ZN2at6native49_GLOBAL__N__cfa43aba_16_ReflectionPad_cu_f800513936reflection_pad2d_backward_out_kernelIN3c107complexIdEEEEvPT_PKS6_lliiiiiii)
        /*026c*/ 	.word	0x00000016


	//----- nvinfo : EIATTR_FRAME_SIZE
	.align		4
.L_131:
        /*0270*/ 	.byte	0x04, 0x11
        /*0272*/ 	.short	(.L_133 - .L_132)
	.align		4
.L_132:
        /*0274*/ 	.word	index@($__internal_76_$__cuda_sm20_div_s64)
        /*0278*/ 	.word	0x00000000


	//----- nvinfo : EIATTR_FRAME_SIZE
	.align		4
.L_133:
        /*027c*/ 	.byte	0x04, 0x11
        /*027e*/ 	.short	(.L_135 - .L_134)
	.align		4
.L_134:
        /*0280*/ 	.word	index@(_ZN2at6native49_GLOBAL__N__cfa43aba_16_ReflectionPad_cu_f800513936reflection_pad2d_backward_out_kernelIN3c107complexIdEEEEvPT_PKS6_lliiiiiii)
        /*0284*/ 	.word	0x00000000


	//----- nvinfo : EIATTR_REGCOUNT
	.align		4
.L_135:
        /*0288*/ 	.byte	0x04, 0x2f
        /*028a*/ 	.short	(.L_137 - .L_136)
	.align		4
.L_136:
        /*028c*/ 	.word	index@(_ZN2at6native49_GLOBAL__N__cfa43aba_16_ReflectionPad_cu_f800513940reflection_pad2d_backward_det_out_kernelIN3c107complexIfEEEEvPT_PKS6_lliiiiiii)
        /*0290*/ 	.word	0x00000020


	//----- nvinfo : EIATTR_FRAME_SIZE
	.align		4
.L_137:
        /*0294*/ 	.byte	0x04, 0x11
        /*0296*/ 	.short	(.L_139 - .L_138)
	.align		4
.L_138:
        /*0298*/ 	.word	index@($__internal_75_$__cuda_sm20_rem_s64)
        /*029c*/ 	.word	0x00000000


	//----- nvinfo : EIATTR_FRAME_SIZE
	.align		4
.L_139:
        /*02a0*/ 	.byte	0x04, 0x11
        /*02a2*/ 	.short	(.L_141 - .L_140)
	.align		4
.L_140:
        /*02a4*/ 	.word	index@($__internal_74_$__cuda_sm20_div_s64)
        /*02a8*/ 	.word	0x00000000


	//----- nvinfo : EIATTR_FRAME_SIZE
	.align		4
.L_141:
        /*02ac*/ 	.byte	0x04, 0x11
        /*02ae*/ 	.short	(.L_143 - .L_142)
	.align		4
.L_142:
        /*02b0*/ 	.word	index@(_ZN2at6native49_GLOBAL__N__cfa43aba_16_ReflectionPad_cu_f800513940reflection_pad2d_backward_det_out_kernelIN3c107complexIfEEEEvPT_PKS6_lliiiiiii)
        /*02b4*/ 	.word	0x00000000


	//----- nvinfo : EIATTR_REGCOUNT
	.align		4
.L_143:
        /*02b8*/ 	.byte	0x04, 0x2f
        /*02ba*/ 	.short	(.L_145 - .L_144)
	.align		4
.L_144:
        /*02bc*/ 	.word	index@(_ZN2at6native49_GLOBAL__N__cfa43aba_16_ReflectionPad_cu_f800513936reflection_pad2d_backward_out_kernelIN3c107complexIfEEEEvPT_PKS6_lliiiiiii)
        /*02c0*/ 	.word	0x00000014


	//----- nvinfo : EIATTR_FRAME_SIZE
	.align		4
.L_145:
        /*02c4*/ 	.byte	0x04, 0x11
        /*02c6*/ 	.short	(.L_147 - .L_146)
	.align		4
.L_146:
        /*02c8*/ 	.word	index@($__internal_73_$__cuda_sm20_div_s64)
        /*02cc*/ 	.word	0x00000000


	//----- nvinfo : EIATTR_FRAME_SIZE
	.align		4
.L_147:
        /*02d0*/ 	.byte	0x04, 0x11
        /*02d2*/ 	.short	(.L_149 - .L_148)
	.align		4
.L_148:
        /*02d4*/ 	.word	index@(_ZN2at6native49_GLOBAL__N__cfa43aba_16_ReflectionPad_cu_f800513936reflection_pad2d_backward_out_kernelIN3c107complexIfEEEEvPT_PKS6_lliiiiiii)
        /*02d8*/ 	.word	0x00000000


	//----- nvinfo : EIATTR_REGCOUNT
	.align		4
.L_149:
        /*02dc*/ 	.byte	0x04, 0x2f
        /*02de*/ 	.short	(.L_151 - .L_150)
	.align		4
.L_150:
        /*02e0*/ 	.word	index@(_ZN2at6native49_GLOBAL__N__cfa43aba_16_ReflectionPad_cu_f800513940reflection_pad2d_backward_det_out_kernelIN3c104HalfEEEvPT_PKS5_lliiiiiii)
        /*02e4*/ 	.word	0x00000020


	//----- nvinfo : EIATTR_FRAME_SIZE
	.align		4
.L_151:
        /*02e8*/ 	.byte	0x04, 0x11
        /*02ea*/ 	.short	(.L_153 - .L_152)
	.align		4
.L_152:
        /*02ec*/ 	.word	index@($__internal_72_$__cuda_sm20_rem_s64)
        /*02f0*/ 	.word	0x00000000


	//----- nvinfo : EIATTR_FRAME_SIZE
	.align		4
.L_153:
        /*02f4*/ 	.byte	0x04, 0x11
        /*02f6*/ 	.short	(.L_155 - .L_154)
	.align		4
.L_154:
        /*02f8*/ 	.word	index@($__internal_71_$__cuda_sm20_div_s64)
        /*02fc*/ 	.word	0x00000000


	//----- nvinfo : EIATTR_FRAME_SIZE
	.align		4
.L_155:
        /*0300*/ 	.byte	0x04, 0x11
        /*0302*/ 	.short	(.L_157 - .L_156)
	.align		4
.L_156:
        /*0304*/ 	.word	index@(_ZN2at6native49_GLOBAL__N__cfa43aba_16_ReflectionPad_cu_f800513940reflection_pad2d_backward_det_out_kernelIN3c104HalfEEEvPT_PKS5_lliiiiiii)
        /*0308*/ 	.word	0x00000000


	//----- nvinfo : EIATTR_REGCOUNT
	.align		4
.L_157:
        /*030c*/ 	.byte	0x04, 0x2f
        /*030e*/ 	.short	(.L_159 - .L_158)
	.align		4
.L_158:
        /*0310*/ 	.word	index@(_ZN2at6native49_GLOBAL__N__cfa43aba_16_ReflectionPad_cu_f800513936reflection_pad2d_backward_out_kernelIN3c104HalfEEEvPT_PKS5_lliiiiiii)
        /*0314*/ 	.word	0x00000016


	//----- nvinfo : EIATTR_FRAME_SIZE
	.align		4
.L_159:
        /*0318*/ 	.byte	0x04, 0x11
        /*031a*/ 	.short	(.L_161 - .L_160)
	.align		4
.L_160:
        /*031c*/ 	.word	index@($__internal_70_$__cuda_sm20_div_s64)
        /*0320*/ 	.word	0x00000000


	//----- nvinfo : EIATTR_FRAME_SIZE
	.align		4
.L_161:
        /*0324*/ 	.byte	0x04, 0x11
        /*0326*/ 	.short	(.L_163 - .L_162)
	.align		4
.L_162:
        /*0328*/ 	.word	index@(_ZN2at6native49_GLOBAL__N__cfa43aba_16_ReflectionPad_cu_f800513936reflection_pad2d_backward_out_kernelIN3c104HalfEEEvPT_PKS5_lliiiiiii)
        /*032c*/ 	.word	0x00000000


	//----- nvinfo : EIATTR_REGCOUNT
	.align		4
.L_163:
        /*0330*/ 	.byte	0x04, 0x2f
        /*0332*/ 	.short	(.L_165 - .L_164)
	.align		4
.L_164:
        /*0334*/ 	.word	index@(_ZN2at6native49_GLOBAL__N__cfa43aba_16_ReflectionPad_cu_f800513940reflection_pad2d_backward_det_out_kernelIN3c108BFloat16EEEvPT_PKS5_lliiiiiii)
        /*0338*/ 	.word	0x00000020


	//----- nvinfo : EIATTR_FRAME_SIZE
	.align		4
.L_165:
        /*033c*/ 	.byte	0x04, 0x11
        /*033e*/ 	.short	(.L_167 - .L_166)
	.align		4
.L_166:
        /*0340*/ 	.word	index@($__internal_69_$__cuda_sm20_rem_s64)
        /*0344*/ 	.word	0x00000000


	//----- nvinfo : EIATTR_FRAME_SIZE
	.align		4
.L_167:
        /*0348*/ 	.byte	0x04, 0x11
        /*034a*/ 	.short	(.L_169 - .L_168)
	.align		4
.L_168:
        /*034c*/ 	.word	index@($__internal_68_$__cuda_sm20_div_s64)
        /*0350*/ 	.word	0x00000000


	//----- nvinfo : EIATTR_FRAME_SIZE
	.align		4
.L_169:
        /*0354*/ 	.byte	0x04, 0x11
        /*0356*/ 	.short	(.L_171 - .L_170)
	.align		4
.L_170:
        /*0358*/ 	.word	index@(_ZN2at6native49_GLOBAL__N__cfa43aba_16_ReflectionPad_cu_f800513940reflection_pad2d_backward_det_out_kernelIN3c108BFloat16EEEvPT_PKS5_lliiiiiii)
        /*035c*/ 	.word	0x00000000


	//----- nvinfo : EIATTR_REGCOUNT
	.align		4
.L_171:
        /*0360*/ 	.byte	0x04, 0x2f
        /*0362*/ 	.short	(.L_173 - .L_172)
	.align		4
.L_172:
        /*0364*/ 	.word	index@(_ZN2at6native49_GLOBAL__N__cfa43aba_16_ReflectionPad_cu_f800513936reflection_pad2d_backward_out_kernelIN3c108BFloat16EEEvPT_PKS5_lliiiiiii)
        /*0368*/ 	.word	0x00000016


	//----- nvinfo : EIATTR_FRAME_SIZE
	.align		4
.L_173:
        /*036c*/ 	.byte	0x04, 0x11
        /*036e*/ 	.short	(.L_175 - .L_174)
	.align		4
.L_174:
        /*0370*/ 	.word	index@($__internal_67_$__cuda_sm20_div_s64)
        /*0374*/ 	.word	0x00000000


	//----- nvinfo : EIATTR_FRAME_SIZE
	.align		4
.L_175:
        /*0378*/ 	.byte	0x04, 0x11
        /*037a*/ 	.short	(.L_177 - .L_176)
	.align		4
.L_176:
        /*037c*/ 	.word	index@(_ZN2at6native49_GLOBAL__N__cfa43aba_16_ReflectionPad_cu_f800513936reflection_pad2d_backward_out_kernelIN3c108BFloat16EEEvPT_PKS5_lliiiiiii)
        /*0380*/ 	.word	0x00000000


	//----- nvinfo : EIATTR_REGCOUNT
	.align		4
.L_177:
        /*0384*/ 	.byte	0x04, 0x2f
        /*0386*/ 	.short	(.L_179 - .L_178)
	.align		4
.L_178:
        /*0388*/ 	.word	index@(_ZN2at6native49_GLOBAL__N__cfa43aba_16_ReflectionPad_cu_f800513927reflection_pad1d_out_kernelIhEEvPKT_PS3_lll)
        /*038c*/ 	.word	0x00000012


	//----- nvinfo : EIATTR_FRAME_SIZE
	.align		4
.L_179:
        /*0390*/ 	.byte	0x04, 0x11
        /*0392*/ 	.short	(.L_181 - .L_180)
	.align		4
.L_180:
        /*0394*/ 	.word	index@(_ZN2at6native49_GLOBAL__N__cfa43aba_16_ReflectionPad_cu_f800513927reflection_pad1d_out_kernelIhEEvPKT_PS3_lll)
        /*0398*/ 	.word	0x00000000


	//----- nvinfo : EIATTR_REGCOUNT
	.align		4
.L_181:
        /*039c*/ 	.byte	0x04, 0x2f
        /*039e*/ 	.short	(.L_183 - .L_182)
	.align		4
.L_182:
        /*03a0*/ 	.word	index@(_ZN2at6native49_GLOBAL__N__cfa43aba_16_ReflectionPad_cu_f800513921reflection_pad1d_flatIhEEvPKT_PS3_lllll)
        /*03a4*/ 	.word	0x00000024


	//----- nvinfo : EIATTR_FRAME_SIZE
	.align		4
.L_183:
        /*03a8*/ 	.byte	0x04, 0x11
        /*03aa*/ 	.short	(.L_185 - .L_184)
	.align		4
.L_184:
        /*03ac*/ 	.word	index@($__internal_66_$__cuda_sm20_rem_s64)
        /*03b0*/ 	.word	0x00000000


	//----- nvinfo : EIATTR_FRAME_SIZE
	.align		4
.L_185:
        /*03b4*/ 	.byte	0x04, 0x11
        /*03b6*/ 	.short	(.L_187 - .L_186)
	.align		4
.L_186:
        /*03b8*/ 	.word	index@($__internal_65_$__cuda_sm20_div_u64)
        /*03bc*/ 	.word	0x00000000


	//----- nvinfo : EIATTR_FRAME_SIZE
	.align		4
.L_187:
        /*03c0*/ 	.byte	0x04, 0x11
        /*03c2*/ 	.short	(.L_189 - .L_188)
	.align		4
.L_188:
        /*03c4*/ 	.word	index@($__internal_64_$__cuda_sm20_div_s64)
        /*03c8*/ 	.word	0x00000000


	//----- nvinfo : EIATTR_FRAME_SIZE
	.align		4
.L_189:
        /*03cc*/ 	.byte	0x04, 0x11
        /*03ce*/ 	.short	(.L_191 - .L_190)
	.align		4
.L_190:
        /*03d0*/ 	.word	index@(_ZN2at6native49_GLOBAL__N__cfa43aba_16_ReflectionPad_cu_f800513921reflection_pad1d_flatIhEEvPKT_PS3_lllll)
        /*03d4*/ 	.word	0x00000000


	//----- nvinfo : EIATTR_REGCOUNT
	.align		4
.L_191:
        /*03d8*/ 	.byte	0x04, 0x2f
        /*03da*/ 	.short	(.L_193 - .L_192)
	.align		4
.L_192:
        /*03dc*/ 	.word	index@(_ZN2at6native49_GLOBAL__N__cfa43aba_16_ReflectionPad_cu_f800513927reflection_pad1d_out_kernelIaEEvPKT_PS3_lll)
        /*03e0*/ 	.word	0x00000012


	//----- nvinfo : EIATTR_FRAME_SIZE
	.align		4
.L_193:
        /*03e4*/ 	.byte	0x04, 0x11
        /*03e6*/ 	.short	(.L_195 - .L_194)
	.align		4
.L_194:
        /*03e8*/ 	.word	index@(_ZN2at6native49_GLOBAL__N__cfa43aba_16_ReflectionPad_cu_f800513927reflection_pad1d_out_kernelIaEEvPKT_PS3_lll)
        /*03ec*/ 	.word	0x00000000


	//----- nvinfo : EIATTR_REGCOUNT
	.align		4
.L_195:
        /*03f0*/ 	.byte	0x04, 0x2f
        /*03f2*/ 	.short	(.L_197 - .L_196)
	.align		4
.L_196:
        /*03f4*/ 	.word	index@(_ZN2at6native49_GLOBAL__N__cfa43aba_16_ReflectionPad_cu_f800513921reflection_pad1d_flatIaEEvPKT_PS3_lllll)
        /*03f8*/ 	.word	0x00000024


	//----- nvinfo : EIATTR_FRAME_SIZE
	.align		4
.L_197:
        /*03fc*/ 	.byte	0x04, 0x11
        /*03fe*/ 	.short	(.L_199 - .L_198)
	.align		4
.L_198:
        /*0400*/ 	.word	index@($__internal_63_$__cuda_sm20_rem_s64)
        /*0404*/ 	.word	0x00000000


	//----- nvinfo : EIATTR_FRAME_SIZE
	.align		4
.L_199:
        /*0408*/ 	.byte	0x04, 0x11
        /*040a*/ 	.short	(.L_201 - .L_200)
	.align		4
.L_200:
        /*040c*/ 	.word	index@($__internal_62_$__cuda_sm20_div_u64)
        /*0410*/ 	.word	0x00000000


	//----- nvinfo : EIATTR_FRAME_SIZE
	.align		4
.L_201:
        /*0414*/ 	.byte	0x04, 0x11
        /*0416*/ 	.short	(.L_203 - .L_202)
	.align		4
.L_202:
        /*0418*/ 	.word	index@($__internal_61_$__cuda_sm20_div_s64)
        /*041c*/ 	.word	0x00000000


	//----- nvinfo : EIATTR_FRAME_SIZE
	.align		4
.L_203:
        /*0420*/ 	.byte	0x04, 0x11
        /*0422*/ 	.short	(.L_205 - .L_204)
	.align		4
.L_204:
        /*0424*/ 	.word	index@(_ZN2at6native49_GLOBAL__N__cfa43aba_16_ReflectionPad_cu_f800513921reflection_pad1d_flatIaEEvPKT_PS3_lllll)
        /*0428*/ 	.word	0x00000000


	//----- nvinfo : EIATTR_REGCOUNT
	.align		4
.L_205:
        /*042c*/ 	.byte	0x04, 0x2f
        /*042e*/ 	.short	(.L_207 - .L_206)
	.align		4
.L_206:
        /*0430*/ 	.word	index@(_ZN2at6native49_GLOBAL__N__cfa43aba_16_ReflectionPad_cu_f800513927reflection_pad1d_out_kernelIiEEvPKT_PS3_lll)
        /*0434*/ 	.word	0x00000012


	//----- nvinfo : EIATTR_FRAME_SIZE
	.align		4
.L_207:
        /*0438*/ 	.byte	0x04, 0x11
        /*043a*/ 	.short	(.L_209 - .L_208)
	.align		4
.L_208:
        /*043c*/ 	.word	index@(_ZN2at6native49_GLOBAL__N__cfa43aba_16_ReflectionPad_cu_f800513927reflection_pad1d_out_kernelIiEEvPKT_PS3_lll)
        /*0440*/ 	.word	0x00000000


	//----- nvinfo : EIATTR_REGCOUNT
	.align		4
.L_209:
        /*0444*/ 	.byte	0x04, 0x2f
        /*0446*/ 	.short	(.L_211 - .L_210)
	.align		4
.L_210:
        /*0448*/ 	.word	index@(_ZN2at6native49_GLOBAL__N__cfa43aba_16_ReflectionPad_cu_f800513921reflection_pad1d_flatIiEEvPKT_PS3_lllll)
        /*044c*/ 	.word	0x00000022


	//----- nvinfo : EIATTR_FRAME_SIZE
	.align		4
.L_211:
        /*0450*/ 	.byte	0x04, 0x11
        /*0452*/ 	.short	(.L_213 - .L_212)
	.align		4
.L_212:
        /*0454*/ 	.word	index@($__internal_60_$__cuda_sm20_rem_s64)
        /*0458*/ 	.word	0x00000000


	//----- nvinfo : EIATTR_FRAME_SIZE
	.align		4
.L_213:
        /*045c*/ 	.byte	0x04, 0x11
        /*045e*/ 	.short	(.L_215 - .L_214)
	.align		4
.L_214:
        /*0460*/ 	.word	index@($__internal_59_$__cuda_sm20_div_u64)
        /*0464*/ 	.word	0x00000000


	//----- nvinfo : EIATTR_FRAME_SIZE
	.align		4
.L_215:
        /*0468*/ 	.byte	0x04, 0x11
        /*046a*/ 	.short	(.L_217 - .L_216)
	.align		4
.L_216:
        /*046c*/ 	.word	index@($__internal_58_$__cuda_sm20_div_s64)
        /*0470*/ 	.word	0x00000000


	//----- nvinfo : EIATTR_FRAME_SIZE
	.align		4
.L_217:
        /*0474*/ 	.byte	0x04, 0x11
        /*0476*/ 	.short	(.L_219 - .L_218)
	.align		4
.L_218:
        /*0478*/ 	.word	index@(_ZN2at6native49_GLOBAL__N__cfa43aba_16_ReflectionPad_cu_f800513921reflection_pad1d_flatIiEEvPKT_PS3_lllll)
        /*047c*/ 	.word	0x00000000


	//----- nvinfo : EIATTR_REGCOUNT
	.align		4
.L_219:
        /*0480*/ 	.byte	0x04, 0x2f
        /*0482*/ 	.short	(.L_221 - .L_220)
	.align		4
.L_220:
        /*0484*/ 	.word	index@(_ZN2at6native49_GLOBAL__N__cfa43aba_16_ReflectionPad_cu_f800513927reflection_pad1d_out_kernelIlEEvPKT_PS3_lll)
        /*0488*/ 	.word	0x00000012


	//----- nvinfo : EIATTR_FRAME_SIZE
	.align		4
.L_221:
        /*048c*/ 	.byte	0x04, 0x11
        /*048e*/ 	.short	(.L_223 - .L_222)
	.align		4
.L_222:
        /*0490*/ 	.word	index@(_ZN2at6native49_GLOBAL__N__cfa43aba_16_ReflectionPad_cu_f800513927reflection_pad1d_out_kernelIlEEvPKT_PS3_lll)
        /*0494*/ 	.word	0x00000000


	//----- nvinfo : EIATTR_REGCOUNT
	.align		4
.L_223:
        /*0498*/ 	.byte	0x04, 0x2f
        /*049a*/ 	.short	(.L_225 - .L_224)
	.align		4
.L_224:
        /*049c*/ 	.word	index@(_ZN2at6native49_GLOBAL__N__cfa43aba_16_ReflectionPad_cu_f800513921reflection_pad1d_flatIlEEvPKT_PS3_lllll)
        /*04a0*/ 	.word	0x00000022


	//----- nvinfo : EIATTR_FRAME_SIZE
	.align		4
.L_225:
        /*04a4*/ 	.byte	0x04, 0x11
        /*04a6*/ 	.short	(.L_227 - .L_226)
	.align		4
.L_226:
        /*04a8*/ 	.word	index@($__internal_57_$__cuda_sm20_rem_s64)
        /*04ac*/ 	.word	0x00000000


	//----- nvinfo : EIATTR_FRAME_SIZE
	.align		4
.L_227:
        /*04b0*/ 	.byte	0x04, 0x11
        /*04b2*/ 	.short	(.L_229 - .L_228)
	.align		4
.L_228:
        /*04b4*/ 	.word	index@($__internal_56_$__cuda_sm20_div_u64)
        /*04b8*/ 	.word	0x00000000


	//----- nvinfo : EIATTR_FRAME_SIZE
	.align		4
.L_229:
        /*04bc*/ 	.byte	0x04, 0x11
        /*04be*/ 	.short	(.L_231 - .L_230)
	.align		4
.L_230:
        /*04c0*/ 	.word	index@($__internal_55_$__cuda_sm20_div_s64)
        /*04c4*/ 	.word	0x00000000


	//----- nvinfo : EIATTR_FRAME_SIZE
	.align		4
.L_231:
        /*04c8*/ 	.byte	0x04, 0x11
        /*04ca*/ 	.short	(.L_233 - .L_232)
	.align		4
.L_232:
        /*04cc*/ 	.word	index@(_ZN2at6native49_GLOBAL__N__cfa43aba_16_ReflectionPad_cu_f800513921reflection_pad1d_flatIlEEvPKT_PS3_lllll)
        /*04d0*/ 	.word	0x00000000


	//----- nvinfo : EIATTR_REGCOUNT
	.align		4
.L_233:
        /*04d4*/ 	.byte	0x04, 0x2f
        /*04d6*/ 	.short	(.L_235 - .L_234)
	.align		4
.L_234:
        /*04d8*/ 	.word	index@(_ZN2at6native49_GLOBAL__N__cfa43aba_16_ReflectionPad_cu_f800513927reflection_pad1d_out_kernelIsEEvPKT_PS3_lll)
        /*04dc*/ 	.word	0x00000012


	//----- nvinfo : EIATTR_FRAME_SIZE
	.align		4
.L_235:
        /*04e0*/ 	.byte	0x04, 0x11
        /*04e2*/ 	.short	(.L_237 - .L_236)
	.align		4
.L_236:
        /*04e4*/ 	.word	index@(_ZN2at6native49_GLOBAL__N__cfa43aba_16_ReflectionPad_cu_f800513927reflection_pad1d_out_kernelIsEEvPKT_PS3_lll)
        /*04e8*/ 	.word	0x00000000


	//----- nvinfo : EIATTR_REGCOUNT
	.align		4
.L_237:
        /*04ec*/ 	.byte	0x04, 0x2f
        /*04ee*/ 	.short	(.L_239 - .L_238)
	.align		4
.L_238:
        /*04f0*/ 	.word	index@(_ZN2at6native49_GLOBAL__N__cfa43aba_16_ReflectionPad_cu_f800513921reflection_pad1d_flatIsEEvPKT_PS3_lllll)
        /*04f4*/ 	.word	0x00000022


	//----- nvinfo : EIATTR_FRAME_SIZE
	.align		4
.L_239:
        /*04f8*/ 	.byte	0x04, 0x11
        /*04fa*/ 	.short	(.L_241 - .L_240)
	.align		4
.L_240:
        /*04fc*/ 	.word	index@($__internal_54_$__cuda_sm20_rem_s64)
        /*0500*/ 	.word	0x00000000


	//----- nvinfo : EIATTR_FRAME_SIZE
	.align		4
.L_241:
        /*0504*/ 	.byte	0x04, 0x11
        /*0506*/ 	.short	(.L_243 - .L_242)
	.align		4
.L_242:
        /*0508*/ 	.word	index@($__internal_53_$__cuda_sm20_div_u64)
        /*050c*/ 	.word	0x00000000


	//----- nvinfo : EIATTR_FRAME_SIZE
	.align		4
.L_243:
        /*0510*/ 	.byte	0x04, 0x11
        /*0512*/ 	.short	(.L_245 - .L_244)
	.align		4
.L_244:
        /*0514*/ 	.word	index@($__internal_52_$__cuda_sm20_div_s64)
        /*0518*/ 	.word	0x00000000


	//----- nvinfo : EIATTR_FRAME_SIZE
	.align		4
.L_245:
        /*051c*/ 	.byte	0x04, 0x11
        /*051e*/ 	.short	(.L_247 - .L_246)
	.align		4
.L_246:
        /*0520*/ 	.word	index@(_ZN2at6native49_GLOBAL__N__cfa43aba_16_ReflectionPad_cu_f800513921reflection_pad1d_flatIsEEvPKT_PS3_lllll)
        /*0524*/ 	.word	0x00000000


	//----- nvinfo : EIATTR_REGCOUNT
	.align		4
.L_247:
        /*0528*/ 	.byte	0x04, 0x2f
        /*052a*/ 	.short	(.L_249 - .L_248)
	.align		4
.L_248:
        /*052c*/ 	.word	index@(_ZN2at6native49_GLOBAL__N__cfa43aba_16_ReflectionPad_cu_f800513927reflection_pad1d_out_kernelIdEEvPKT_PS3_lll)
        /*0530*/ 	.word	0x00000012


	//----- nvinfo : EIATTR_FRAME_SIZE
	.align		4
.L_249:
        /*0534*/ 	.byte	0x04, 0x11
        /*0536*/ 	.short	(.L_251 - .L_250)
	.align		4
.L_250:
        /*0538*/ 	.word	index@(_ZN2at6native49_GLOBAL__N__cfa43aba_16_ReflectionPad_cu_f800513927reflection_pad1d_out_kernelIdEEvPKT_PS3_lll)
        /*053c*/ 	.word	0x00000000


	//----- nvinfo : EIATTR_REGCOUNT
	.align		4
.L_251:
        /*0540*/ 	.byte	0x04, 0x2f
        /*0542*/ 	.short	(.L_253 - .L_252)
	.align		4
.L_252:
        /*0544*/ 	.word	index@(_ZN2at6native49_GLOBAL__N__cfa43aba_16_ReflectionPad_cu_f800513921reflection_pad1d_flatIdEEvPKT_PS3_lllll)
        /*0548*/ 	.word	0x00000022


	//----- nvinfo : EIATTR_FRAME_SIZE
	.align		4
.L_253:
        /*054c*/ 	.byte	0x04, 0x11
        /*054e*/ 	.short	(.L_255 - .L_254)
	.align		4
.L_254:
        /*0550*/ 	.word	index@($__internal_51_$__cuda_sm20_rem_s64)
        /*0554*/ 	.word	0x00000000


	//----- nvinfo : EIATTR_FRAME_SIZE
	.align		4
.L_255:
        /*0558*/ 	.byte	0x04, 0x11
        /*055a*/ 	.short	(.L_257 - .L_256)
	.align		4
.L_256:
        /*055c*/ 	.word	index@($__internal_50_$__cuda_sm20_div_u64)
        /*0560*/ 	.word	0x00000000


	//----- nvinfo : EIATTR_FRAME_SIZE
	.align		4
.L_257:
        /*0564*/ 	.byte	0x04, 0x11
        /*0566*/ 	.short	(.L_259 - .L_258)
	.align		4
.L_258:
        /*0568*/ 	.word	index@($__internal_49_$__cuda_sm20_div_s64)
        /*056c*/ 	.word	0x00000000


	//----- nvinfo : EIATTR_FRAME_SIZE
	.align		4
.L_259:
        /*0570*/ 	.byte	0x04, 0x11
        /*0572*/ 	.short	(.L_261 - .L_260)
	.align		4
.L_260:
        /*0574*/ 	.word	index@(_ZN2at6native49_GLOBAL__N__cfa43aba_16_ReflectionPad_cu_f800513921reflection_pad1d_flatIdEEvPKT_PS3_lllll)
        /*0578*/ 	.word	0x00000000


	//----- nvinfo : EIATTR_REGCOUNT
	.align		4
.L_261:
        /*057c*/ 	.byte	0x04, 0x2f
        /*057e*/ 	.short	(.L_263 - .L_262)
	.align		4
.L_262:
        /*0580*/ 	.word	index@(_ZN2at6native49_GLOBAL__N__cfa43aba_16_ReflectionPad_cu_f800513927reflection_pad1d_out_kernelIfEEvPKT_PS3_lll)
        /*0584*/ 	.word	0x00000012


	//----- nvinfo : EIATTR_FRAME_SIZE
	.align		4
.L_263:
        /*0588*/ 	.byte	0x04, 0x11
        /*058a*/ 	.short	(.L_265 - .L_264)
	.align		4
.L_264:
        /*058c*/ 	.word	index@(_ZN2at6native49_GLOBAL__N__cfa43aba_16_ReflectionPad_cu_f800513927reflection_pad1d_out_kernelIfEEvPKT_PS3_lll)
        /*0590*/ 	.word	0x00000000


	//----- nvinfo : EIATTR_REGCOUNT
	.align		4
.L_265:
        /*0594*/ 	.byte	0x04, 0x2f
        /*0596*/ 	.short	(.L_267 - .L_266)
	.align		4
.L_266:
        /*0598*/ 	.word	index@(_ZN2at6native49_GLOBAL__N__cfa43aba_16_ReflectionPad_cu_f800513921reflection_pad1d_flatIfEEvPKT_PS3_lllll)
        /*059c*/ 	.word	0x00000022


	//----- nvinfo : EIATTR_FRAME_SIZE
	.align		4
.L_267:
        /*05a0*/ 	.byte	0x04, 0x11
        /*05a2*/ 	.short	(.L_269 - .L_268)
	.align		4
.L_268:
        /*05a4*/ 	.word	index@($__internal_48_$__cuda_sm20_rem_s64)
        /*05a8*/ 	.word	0x00000000


	//----- nvinfo : EIATTR_FRAME_SIZE
	.align		4
.L_269:
        /*05ac*/ 	.byte	0x04, 0x11
        /*05ae*/ 	.short	(.L_271 - .L_270)
	.align		4
.L_270:
        /*05b0*/ 	.word	index@($__internal_47_$__cuda_sm20_div_u64)
        /*05b4*/ 	.word	0x00000000


	//----- nvinfo : EIATTR_FRAME_SIZE
	.align		4
.L_271:
        /*05b8*/ 	.byte	0x04, 0x11
        /*05ba*/ 	.short	(.L_273 - .L_272)
	.align		4
.L_272:
        /*05bc*/ 	.word	index@($__internal_46_$__cuda_sm20_div_s64)
        /*05c0*/ 	.word	0x00000000


	//----- nvinfo : EIATTR_FRAME_SIZE
	.align		4
.L_273:
        /*05c4*/ 	.byte	0x04, 0x11
        /*05c6*/ 	.short	(.L_275 - .L_274)
	.align		4
.L_274:
        /*05c8*/ 	.word	index@(_ZN2at6native49_GLOBAL__N__cfa43aba_16_ReflectionPad_cu_f800513921reflection_pad1d_flatIfEEvPKT_PS3_lllll)
        /*05cc*/ 	.word	0x00000000


	//----- nvinfo : EIATTR_REGCOUNT
	.align		4
.L_275:
        /*05d0*/ 	.byte	0x04, 0x2f
        /*05d2*/ 	.short	(.L_277 - .L_276)
	.align		4
.L_276:
        /*05d4*/ 	.word	index@(_ZN2at6native49_GLOBAL__N__cfa43aba_16_ReflectionPad_cu_f800513927reflection_pad1d_out_kernelIN3c107complexIdEEEEvPKT_PS6_lll)
        /*05d8*/ 	.word	0x00000013


	//----- nvinfo : EIATTR_FRAME_SIZE
	.align		4
.L_277:
        /*05dc*/ 	.byte	0x04, 0x11
        /*05de*/ 	.short	(.L_279 - .L_278)
	.align		4
.L_278:
        /*05e0*/ 	.word	index@(_ZN2at6native49_GLOBAL__N__cfa43aba_16_ReflectionPad_cu_f800513927reflection_pad1d_out_kernelIN3c107complexIdEEEEvPKT_PS6_lll)
        /*05e4*/ 	.word	0x00000000


	//----- nvinfo : EIATTR_REGCOUNT
	.align		4
.L_279:
        /*05e8*/ 	.byte	0x04, 0x2f
        /*05ea*/ 	.short	(.L_281 - .L_280)
	.align		4
.L_280:
        /*05ec*/ 	.word	index@(_ZN2at6native49_GLOBAL__N__cfa43aba_16_ReflectionPad_cu_f800513921reflection_pad1d_flatIN3c107complexIdEEEEvPKT_PS6_lllll)
        /*05f0*/ 	.word	0x00000022


	//----- nvinfo : EIATTR_FRAME_SIZE
	.align		4
.L_281:
        /*05f4*/ 	.byte	0x04, 0x11
        /*05f6*/ 	.short	(.L_283 - .L_282)
	.align		4
.L_282:
        /*05f8*/ 	.word	index@($__internal_45_$__cuda_sm20_rem_s64)
        /*05fc*/ 	.word	0x00000000


	//----- nvinfo : EIATTR_FRAME_SIZE
	.align		4
.L_283:
        /*0600*/ 	.byte	0x04, 0x11
        /*0602*/ 	.short	(.L_285 - .L_284)
	.align		4
.L_284:
        /*0604*/ 	.word	index@($__internal_44_$__cuda_sm20_div_u64)
        /*0608*/ 	.word	0x00000000


	//----- nvinfo : EIATTR_FRAME_SIZE
	.align		4
.L_285:
        /*060c*/ 	.byte	0x04, 0x11
        /*060e*/ 	.short	(.L_287 - .L_286)
	.align		4
.L_286:
        /*0610*/ 	.word	index@($__internal_43_$__cuda_sm20_div_s64)
        /*0614*/ 	.word	0x00000000


	//----- nvinfo : EIATTR_FRAME_SIZE
	.align		4
.L_287:
        /*0618*/ 	.byte	0x04, 0x11
        /*061a*/ 	.short	(.L_289 - .L_288)
	.align		4
.L_288:
        /*061c*/ 	.word	index@(_ZN2at6native49_GLOBAL__N__cfa43aba_16_ReflectionPad_cu_f800513921reflection_pad1d_flatIN3c107complexIdEEEEvPKT_PS6_lllll)
        /*0620*/ 	.word	0x00000000


	//----- nvinfo : EIATTR_REGCOUNT
	.align		4
.L_289:
        /*0624*/ 	.byte	0x04, 0x2f
        /*0626*/ 	.short	(.L_291 - .L_290)
	.align		4
.L_290:
        /*0628*/ 	.word	index@(_ZN2at6native49_GLOBAL__N__cfa43aba_16_ReflectionPad_cu_f800513927reflection_pad1d_out_kernelIN3c107complexIfEEEEvPKT_PS6_lll)
        /*062c*/ 	.word	0x00000012


	//----- nvinfo : EIATTR_FRAME_SIZE
	.align		4
.L_291:
        /*0630*/ 	.byte	0x04, 0x11
        /*0632*/ 	.short	(.L_293 - .L_292)
	.align		4
.L_292:
        /*0634*/ 	.word	index@(_ZN2at6native49_GLOBAL__N__cfa43aba_16_ReflectionPad_cu_f800513927reflection_pad1d_out_kernelIN3c107complexIfEEEEvPKT_PS6_lll)
        /*0638*/ 	.word	0x00000000


	//----- nvinfo : EIATTR_REGCOUNT
	.align		4
.L_293:
        /*063c*/ 	.byte	0x04, 0x2f
        /*063e*/ 	.short	(.L_295 - .L_294)
	.align		4
.L_294:
        /*0640*/ 	.word	index@(_ZN2at6native49_GLOBAL__N__cfa43aba_16_ReflectionPad_cu_f800513921reflection_pad1d_flatIN3c107complexIfEEEEvPKT_PS6_lllll)
        /*0644*/ 	.word	0x00000022


	//----- nvinfo : EIATTR_FRAME_SIZE
	.align		4
.L_295:
        /*0648*/ 	.byte	0x04, 0x11
        /*064a*/ 	.short	(.L_297 - .L_296)
	.align		4
.L_296:
        /*064c*/ 	.word	index@($__internal_42_$__cuda_sm20_rem_s64)
        /*0650*/ 	.word	0x00000000


	//----- nvinfo : EIATTR_FRAME_SIZE
	.align		4
.L_297:
        /*0654*/ 	.byte	0x04, 0x11
        /*0656*/ 	.short	(.L_299 - .L_298)
	.align		4
.L_298:
        /*0658*/ 	.word	index@($__internal_41_$__cuda_sm20_div_u64)
        /*065c*/ 	.word	0x00000000


	//----- nvinfo : EIATTR_FRAME_SIZE
	.align		4
.L_299:
        /*0660*/ 	.byte	0x04, 0x11
        /*0662*/ 	.short	(.L_301 - .L_300)
	.align		4
.L_300:
        /*0664*/ 	.word	index@($__internal_40_$__cuda_sm20_div_s64)
        /*0668*/ 	.word	0x00000000


	//----- nvinfo : EIATTR_FRAME_SIZE
	.align		4
.L_301:
        /*066c*/ 	.byte	0x04, 0x11
        /*066e*/ 	.short	(.L_303 - .L_302)
	.align		4
.L_302:
        /*0670*/ 	.word	index@(_ZN2at6native49_GLOBAL__N__cfa43aba_16_ReflectionPad_cu_f800513921reflection_pad1d_flatIN3c107complexIfEEEEvPKT_PS6_lllll)
        /*0674*/ 	.word	0x00000000


	//----- nvinfo : EIATTR_REGCOUNT
	.align		4
.L_303:
        /*0678*/ 	.byte	0x04, 0x2f
        /*067a*/ 	.short	(.L_305 - .L_304)
	.align		4
.L_304:
        /*067c*/ 	.word	index@(_ZN2at6native49_GLOBAL__N__cfa43aba_16_ReflectionPad_cu_f800513927reflection_pad1d_out_kernelIN3c104HalfEEEvPKT_PS5_lll)
        /*0680*/ 	.word	0x00000012


	//----- nvinfo : EIATTR_FRAME_SIZE
	.align		4
.L_305:
        /*0684*/ 	.byte	0x04, 0x11
        /*0686*/ 	.short	(.L_307 - .L_306)
	.align		4
.L_306:
        /*0688*/ 	.word	index@(_ZN2at6native49_GLOBAL__N__cfa43aba_16_ReflectionPad_cu_f800513927reflection_pad1d_out_kernelIN3c104HalfEEEvPKT_PS5_lll)
        /*068c*/ 	.word	0x00000000


	//----- nvinfo : EIATTR_REGCOUNT
	.align		4
.L_307:
        /*0690*/ 	.byte	0x04, 0x2f
        /*0692*/ 	.short	(.L_309 - .L_308)
	.align		4
.L_308:
        /*0694*/ 	.word	index@(_ZN2at6native49_GLOBAL__N__cfa43aba_16_ReflectionPad_cu_f800513921reflection_pad1d_flatIN3c104HalfEEEvPKT_PS5_lllll)
        /*0698*/ 	.word	0x00000022


	//----- nvinfo : EIATTR_FRAME_SIZE
	.align		4
.L_309:
        /*069c*/ 	.byte	0x04, 0x11
        /*069e*/ 	.short	(.L_311 - .L_310)
	.align		4
.L_310:
        /*06a0*/ 	.word	index@($__internal_39_$__cuda_sm20_rem_s64)
        /*06a4*/ 	.word	0x00000000


	//----- nvinfo : EIATTR_FRAME_SIZE
	.align		4
.L_311:
        /*06a8*/ 	.byte	0x04, 0x11
        /*06aa*/ 	.short	(.L_313 - .L_312)
	.align		4
.L_312:
        /*06ac*/ 	.word	index@($__internal_38_$__cuda_sm20_div_u64)
        /*06b0*/ 	.word	0x00000000


	//----- nvinfo : EIATTR_FRAME_SIZE
	.align		4
.L_313:
        /*06b4*/ 	.byte	0x04, 0x11
        /*06b6*/ 	.short	(.L_315 - .L_314)
	.align		4
.L_314:
        /*06b8*/ 	.word	index@($__internal_37_$__cuda_sm20_div_s64)
        /*06bc*/ 	.word	0x00000000


	//----- nvinfo : EIATTR_FRAME_SIZE
	.align		4
.L_315:
        /*06c0*/ 	.byte	0x04, 0x11
        /*06c2*/ 	.short	(.L_317 - .L_316)
	.align		4
.L_316:
        /*06c4*/ 	.word	index@(_ZN2at6native49_GLOBAL__N__cfa43aba_16_ReflectionPad_cu_f800513921reflection_pad1d_flatIN3c104HalfEEEvPKT_PS5_lllll)
        /*06c8*/ 	.word	0x00000000


	//----- nvinfo : EIATTR_REGCOUNT
	.align		4
.L_317:
        /*06cc*/ 	.byte	0x04, 0x2f
        /*06ce*/ 	.short	(.L_319 - .L_318)
	.align		4
.L_318:
        /*06d0*/ 	.word	index@(_ZN2at6native49_GLOBAL__N__cfa43aba_16_ReflectionPad_cu_f800513927reflection_pad1d_out_kernelIN3c108BFloat16EEEvPKT_PS5_lll)
        /*06d4*/ 	.word	0x00000012


	//----- nvinfo : EIATTR_FRAME_SIZE
	.align		4
.L_319:
        /*06d8*/ 	.byte	0x04, 0x11
        /*06da*/ 	.short	(.L_321 - .L_320)
	.align		4
.L_320:
        /*06dc*/ 	.word	index@(_ZN2at6native49_GLOBAL__N__cfa43aba_16_ReflectionPad_cu_f800513927reflection_pad1d_out_kernelIN3c108BFloat16EEEvPKT_PS5_lll)
        /*06e0*/ 	.word	0x00000000


	//----- nvinfo : EIATTR_REGCOUNT
	.align		4
.L_321:
        /*06e4*/ 	.byte	0x04, 0x2f
        /*06e6*/ 	.short	(.L_323 - .L_322)
	.align		4
.L_322:
        /*06e8*/ 	.word	index@(_ZN2at6native49_GLOBAL__N__cfa43aba_16_ReflectionPad_cu_f800513921reflection_pad1d_flatIN3c108BFloat16EEEvPKT_PS5_lllll)
        /*06ec*/ 	.word	0x00000022


	//----- nvinfo : EIATTR_FRAME_SIZE
	.align		4
.L_323:
        /*06f0*/ 	.byte	0x04, 0x11
        /*06f2*/ 	.short	(.L_325 - .L_324)
	.align		4
.L_324:
        /*06f4*/ 	.word	index@($__internal_36_$__cuda_sm20_rem_s64)
        /*06f8*/ 	.word	0x00000000


	//----- nvinfo : EIATTR_FRAME_SIZE
	.align		4
.L_325:
        /*06fc*/ 	.byte	0x04, 0x11
        /*06fe*/ 	.short	(.L_327 - .L_326)
	.align		4
.L_326:
        /*0700*/ 	.word	index@($__internal_35_$__cuda_sm20_div_u64)
        /*0704*/ 	.word	0x00000000


	//----- nvinfo : EIATTR_FRAME_SIZE
	.align		4
.L_327:
        /*0708*/ 	.byte	0x04, 0x11
        /*070a*/ 	.short	(.L_329 - .L_328)
	.align		4
.L_328:
        /*070c*/ 	.word	index@($__internal_34_$__cuda_sm20_div_s64)
        /*0710*/ 	.word	0x00000000


	//----- nvinfo : EIATTR_FRAME_SIZE
	.align		4
.L_329:
        /*0714*/ 	.byte	0x04, 0x11
        /*0716*/ 	.short	(.L_331 - .L_330)
	.align		4
.L_330:
        /*0718*/ 	.word	index@(_ZN2at6native49_GLOBAL__N__cfa43aba_16_ReflectionPad_cu_f800513921reflection_pad1d_flatIN3c108BFloat16EEEvPKT_PS5_lllll)
        /*071c*/ 	.word	0x00000000


	//----- nvinfo : EIATTR_REGCOUNT
	.align		4
.L_331:
        /*0720*/ 	.byte	0x04, 0x2f
        /*0722*/ 	.short	(.L_333 - .L_332)
	.align		4
.L_332:
        /*0724*/ 	.word	index@(_ZN2at6native49_GLOBAL__N__cfa43aba_16_ReflectionPad_cu_f800513936reflection_pad1d_backward_out_kernelIdEEvPT_PKS3_lll)
        /*0728*/ 	.word	0x00000014


	//----- nvinfo : EIATTR_FRAME_SIZE
	.align		4
.L_333:
        /*072c*/ 	.byte	0x04, 0x11
        /*072e*/ 	.short	(.L_335 - .L_334)
	.align		4
.L_334:
        /*0730*/ 	.word	index@(_ZN2at6native49_GLOBAL__N__cfa43aba_16_ReflectionPad_cu_f800513936reflection_pad1d_backward_out_kernelIdEEvPT_PKS3_lll)
        /*0734*/ 	.word	0x00000000


	//----- nvinfo : EIATTR_REGCOUNT
	.align		4
.L_335:
        /*0738*/ 	.byte	0x04, 0x2f
        /*073a*/ 	.short	(.L_337 - .L_336)
	.align		4
.L_336:
        /*073c*/ 	.word	index@(_ZN2at6native49_GLOBAL__N__cfa43aba_16_ReflectionPad_cu_f800513936reflection_pad1d_backward_out_kernelIfEEvPT_PKS3_lll)
        /*0740*/ 	.word	0x00000012


	//----- nvinfo : EIATTR_FRAME_SIZE
	.align		4
.L_337:
        /*0744*/ 	.byte	0x04, 0x11
        /*0746*/ 	.short	(.L_339 - .L_338)
	.align		4
.L_338:
        /*0748*/ 	.word	index@(_ZN2at6native49_GLOBAL__N__cfa43aba_16_ReflectionPad_cu_f800513936reflection_pad1d_backward_out_kernelIfEEvPT_PKS3_lll)
        /*074c*/ 	.word	0x00000000


	//----- nvinfo : EIATTR_REGCOUNT
	.align		4
.L_339:
        /*0750*/ 	.byte	0x04, 0x2f
        /*0752*/ 	.short	(.L_341 - .L_340)
	.align		4
.L_340:
        /*0754*/ 	.word	index@(_ZN2at6native49_GLOBAL__N__cfa43aba_16_ReflectionPad_cu_f800513936reflection_pad1d_backward_out_kernelIN3c107complexIdEEEEvPT_PKS6_lll)
        /*0758*/ 	.word	0x00000016


	//----- nvinfo : EIATTR_FRAME_SIZE
	.align		4
.L_341:
        /*075c*/ 	.byte	0x04, 0x11
        /*075e*/ 	.short	(.L_343 - .L_342)
	.align		4
.L_342:
        /*0760*/ 	.word	index@(_ZN2at6native49_GLOBAL__N__cfa43aba_16_ReflectionPad_cu_f800513936reflection_pad1d_backward_out_kernelIN3c107complexIdEEEEvPT_PKS6_lll)
        /*0764*/ 	.word	0x00000000


	//----- nvinfo : EIATTR_REGCOUNT
	.align		4
.L_343:
        /*0768*/ 	.byte	0x04, 0x2f
        /*076a*/ 	.short	(.L_345 - .L_344)
	.align		4
.L_344:
        /*076c*/ 	.word	index@(_ZN2at6native49_GLOBAL__N__cfa43aba_16_ReflectionPad_cu_f800513936reflection_pad1d_backward_out_kernelIN3c107complexIfEEEEvPT_PKS6_lll)
        /*0770*/ 	.word	0x00000014


	//----- nvinfo : EIATTR_FRAME_SIZE
	.align		4
.L_345:
        /*0774*/ 	.byte	0x04, 0x11
        /*0776*/ 	.short	(.L_347 - .L_346)
	.align		4
.L_346:
        /*0778*/ 	.word	index@(_ZN2at6native49_GLOBAL__N__cfa43aba_16_ReflectionPad_cu_f800513936reflection_pad1d_backward_out_kernelIN3c107complexIfEEEEvPT_PKS6_lll)
        /*077c*/ 	.word	0x00000000


	//----- nvinfo : EIATTR_REGCOUNT
	.align		4
.L_347:
        /*0780*/ 	.byte	0x04, 0x2f
        /*0782*/ 	.short	(.L_349 - .L_348)
	.align		4
.L_348:
        /*0784*/ 	.word	index@(_ZN2at6native49_GLOBAL__N__cfa43aba_16_ReflectionPad_cu_f800513936reflection_pad1d_backward_out_kernelIN3c104HalfEEEvPT_PKS5_lll)
        /*0788*/ 	.word	0x00000013


	//----- nvinfo : EIATTR_FRAME_SIZE
	.align		4
.L_349:
        /*078c*/ 	.byte	0x04, 0x11
        /*078e*/ 	.short	(.L_351 - .L_350)
	.align		4
.L_350:
        /*0790*/ 	.word	index@(_ZN2at6native49_GLOBAL__N__cfa43aba_16_ReflectionPad_cu_f800513936reflection_pad1d_backward_out_kernelIN3c104HalfEEEvPT_PKS5_lll)
        /*0794*/ 	.word	0x00000000


	//----- nvinfo : EIATTR_REGCOUNT
	.align		4
.L_351:
        /*0798*/ 	.byte	0x04, 0x2f
        /*079a*/ 	.short	(.L_353 - .L_352)
	.align		4
.L_352:
        /*079c*/ 	.word	index@(_ZN2at6native49_GLOBAL__N__cfa43aba_16_ReflectionPad_cu_f800513936reflection_pad1d_backward_out_kernelIN3c108BFloat16EEEvPT_PKS5_lll)
        /*07a0*/ 	.word	0x00000013


	//----- nvinfo : EIATTR_FRAME_SIZE
	.align		4
.L_353:
        /*07a4*/ 	.byte	0x04, 0x11
        /*07a6*/ 	.short	(.L_355 - .L_354)
	.align		4
.L_354:
        /*07a8*/ 	.word	index@(_ZN2at6native49_GLOBAL__N__cfa43aba_16_ReflectionPad_cu_f800513936reflection_pad1d_backward_out_kernelIN3c108BFloat16EEEvPT_PKS5_lll)
        /*07ac*/ 	.word	0x00000000


	//----- nvinfo : EIATTR_REGCOUNT
	.align		4
.L_355:
        /*07b0*/ 	.byte	0x04, 0x2f
        /*07b2*/ 	.short	(.L_357 - .L_356)
	.align		4
.L_356:
        /*07b4*/ 	.word	index@(_ZN2at6native49_GLOBAL__N__cfa43aba_16_ReflectionPad_cu_f800513927reflection_pad3d_out_kernelIhEEvNS_27GenericPackedTensorAccessorIKT_Lm5ENS_16DefaultPtrTraitsElEENS3_IS4_Lm5ES6_lEElllll)
        /*07b8*/ 	.word	0x0000001e


	//----- nvinfo : EIATTR_FRAME_SIZE
	.align		4
.L_357:
        /*07bc*/ 	.byte	0x04, 0x11
        /*07be*/ 	.short	(.L_359 - .L_358)
	.align		4
.L_358:
        /*07c0*/ 	.word	index@($__internal_33_$__cuda_sm20_rem_s64)
        /*07c4*/ 	.word	0x00000000


	//----- nvinfo : EIATTR_FRAME_SIZE
	.align		4
.L_359:
        /*07c8*/ 	.byte	0x04, 0x11
        /*07ca*/ 	.short	(.L_361 - .L_360)
	.align		4
.L_360:
        /*07cc*/ 	.word	index@($__internal_32_$__cuda_sm20_div_s64)
        /*07d0*/ 	.word	0x00000000


	//----- nvinfo : EIATTR_FRAME_SIZE
	.align		4
.L_361:
        /*07d4*/ 	.byte	0x04, 0x11
        /*07d6*/ 	.short	(.L_363 - .L_362)
	.align		4
.L_362:
        /*07d8*/ 	.word	index@(_ZN2at6native49_GLOBAL__N__cfa43aba_16_ReflectionPad_cu_f800513927reflection_pad3d_out_kernelIhEEvNS_27GenericPackedTensorAccessorIKT_Lm5ENS_16DefaultPtrTraitsElEENS3_IS4_Lm5ES6_lEElllll)
        /*07dc*/ 	.word	0x00000000


	//----- nvinfo : EIATTR_REGCOUNT
	.align		4
.L_363:
        /*07e0*/ 	.byte	0x04, 0x2f
        /*07e2*/ 	.short	(.L_365 - .L_364)
	.align		4
.L_364:
        /*07e4*/ 	.word	index@(_ZN2at6native49_GLOBAL__N__cfa43aba_16_ReflectionPad_cu_f800513927reflection_pad3d_out_kernelIaEEvNS_27GenericPackedTensorAccessorIKT_Lm5ENS_16DefaultPtrTraitsElEENS3_IS4_Lm5ES6_lEElllll)
        /*07e8*/ 	.word	0x0000001e


	//----- nvinfo : EIATTR_FRAME_SIZE
	.align		4
.L_365:
        /*07ec*/ 	.byte	0x04, 0x11
        /*07ee*/ 	.short	(.L_367 - .L_366)
	.align		4
.L_366:
        /*07f0*/ 	.word	index@($__internal_31_$__cuda_sm20_rem_s64)
        /*07f4*/ 	.word	0x00000000


	//----- nvinfo : EIATTR_FRAME_SIZE
	.align		4
.L_367:
        /*07f8*/ 	.byte	0x04, 0x11
        /*07fa*/ 	.short	(.L_369 - .L_368)
	.align		4
.L_368:
        /*07fc*/ 	.word	index@($__internal_30_$__cuda_sm20_div_s64)
        /*0800*/ 	.word	0x00000000


	//----- nvinfo : EIATTR_FRAME_SIZE
	.align		4
.L_369:
        /*0804*/ 	.byte	0x04, 0x11
        /*0806*/ 	.short	(.L_371 - .L_370)
	.align		4
.L_370:
        /*0808*/ 	.word	index@(_ZN2at6native49_GLOBAL__N__cfa43aba_16_ReflectionPad_cu_f800513927reflection_pad3d_out_kernelIaEEvNS_27GenericPackedTensorAccessorIKT_Lm5ENS_16DefaultPtrTraitsElEENS3_IS4_Lm5ES6_lEElllll)
        /*080c*/ 	.word	0x00000000


	//----- nvinfo : EIATTR_REGCOUNT
	.align		4
.L_371:
        /*0810*/ 	.byte	0x04, 0x2f
        /*0812*/ 	.short	(.L_373 - .L_372)
	.align		4
.L_372:
        /*0814*/ 	.word	index@(_ZN2at6native49_GLOBAL__N__cfa43aba_16_ReflectionPad_cu_f800513927reflection_pad3d_out_kernelIiEEvNS_27GenericPackedTensorAccessorIKT_Lm5ENS_16DefaultPtrTraitsElEENS3_IS4_Lm5ES6_lEElllll)
        /*0818*/ 	.word	0x0000001a


	//----- nvinfo : EIATTR_FRAME_SIZE
	.align		4
.L_373:
        /*081c*/ 	.byte	0x04, 0x11
        /*081e*/ 	.short	(.L_375 - .L_374)
	.align		4
.L_374:
        /*0820*/ 	.word	index@($__internal_29_$__cuda_sm20_rem_s64)
        /*0824*/ 	.word	0x00000000


	//----- nvinfo : EIATTR_FRAME_SIZE
	.align		4
.L_375:
        /*0828*/ 	.byte	0x04, 0x11
        /*082a*/ 	.short	(.L_377 - .L_376)
	.align		4
.L_376:
        /*082c*/ 	.word	index@($__internal_28_$__cuda_sm20_div_s64)
        /*0830*/ 	.word	0x00000000


	//----- nvinfo : EIATTR_FRAME_SIZE
	.align		4
.L_377:
        /*0834*/ 	.byte	0x04, 0x11
        /*0836*/ 	.short	(.L_379 - .L_378)
	.align		4
.L_378:
        /*0838*/ 	.word	index@(_ZN2at6native49_GLOBAL__N__cfa43aba_16_ReflectionPad_cu_f800513927reflection_pad3d_out_kernelIiEEvNS_27GenericPackedTensorAccessorIKT_Lm5ENS_16DefaultPtrTraitsElEENS3_IS4_Lm5ES6_lEElllll)
        /*083c*/ 	.word	0x00000000


	//----- nvinfo : EIATTR_REGCOUNT
	.align		4
.L_379:
        /*0840*/ 	.byte	0x04, 0x2f
        /*0842*/ 	.short	(.L_381 - .L_380)
	.align		4
.L_380:
        /*0844*/ 	.word	index@(_ZN2at6native49_GLOBAL__N__cfa43aba_16_ReflectionPad_cu_f800513927reflection_pad3d_out_kernelIlEEvNS_27GenericPackedTensorAccessorIKT_Lm5ENS_16DefaultPtrTraitsElEENS3_IS4_Lm5ES6_lEElllll)
        /*0848*/ 	.word	0x0000001a


	//----- nvinfo : EIATTR_FRAME_SIZE
	.align		4
.L_381:
        /*084c*/ 	.byte	0x04, 0x11
        /*084e*/ 	.short	(.L_383 - .L_382)
	.align		4
.L_382:
        /*0850*/ 	.word	index@($__internal_27_$__cuda_sm20_rem_s64)
        /*0854*/ 	.word	0x00000000


	//----- nvinfo : EIATTR_FRAME_SIZE
	.align		4
.L_383:
        /*0858*/ 	.byte	0x04, 0x11
        /*085a*/ 	.short	(.L_385 - .L_384)
	.align		4
.L_384:
        /*085c*/ 	.word	index@($__internal_26_$__cuda_sm20_div_s64)
        /*0860*/ 	.word	0x00000000


	//----- nvinfo : EIATTR_FRAME_SIZE
	.align		4
.L_385:
        /*0864*/ 	.byte	0x04, 0x11
        /*0866*/ 	.short	(.L_387 - .L_386)
	.align		4
.L_386:
        /*0868*/ 	.word	index@(_ZN2at6native49_GLOBAL__N__cfa43aba_16_ReflectionPad_cu_f800513927reflection_pad3d_out_kernelIlEEvNS_27GenericPackedTensorAccessorIKT_Lm5ENS_16DefaultPtrTraitsElEENS3_IS4_Lm5ES6_lEElllll)
        /*086c*/ 	.word	0x00000000


	//----- nvinfo : EIATTR_REGCOUNT
	.align		4
.L_387:
        /*0870*/ 	.byte	0x04, 0x2f
        /*0872*/ 	.short	(.L_389 - .L_388)
	.align		4
.L_388:
        /*0874*/ 	.word	index@(_ZN2at6native49_GLOBAL__N__cfa43aba_16_ReflectionPad_cu_f800513927reflection_pad3d_out_kernelIsEEvNS_27GenericPackedTensorAccessorIKT_Lm5ENS_16DefaultPtrTraitsElEENS3_IS4_Lm5ES6_lEElllll)
        /*0878*/ 	.word	0x0000001a


	//----- nvinfo : EIATTR_FRAME_SIZE
	.align		4
.L_389:
        /*087c*/ 	.byte	0x04, 0x11
        /*087e*/ 	.short	(.L_391 - .L_390)
	.align		4
.L_390:
        /*0880*/ 	.word	index@($__internal_25_$__cuda_sm20_rem_s64)
        /*0884*/ 	.word	0x00000000


	//----- nvinfo : EIATTR_FRAME_SIZE
	.align		4
.L_391:
        /*0888*/ 	.byte	0x04, 0x11
        /*088a*/ 	.short	(.L_393 - .L_392)
	.align		4
.L_392:
        /*088c*/ 	.word	index@($__internal_24_$__cuda_sm20_div_s64)
        /*0890*/ 	.word	0x00000000


	//----- nvinfo : EIATTR_FRAME_SIZE
	.align		4
.L_393:
        /*0894*/ 	.byte	0x04, 0x11
        /*0896*/ 	.short	(.L_395 - .L_394)
	.align		4
.L_394:
        /*0898*/ 	.word	index@(_ZN2at6native49_GLOBAL__N__cfa43aba_16_ReflectionPad_cu_f800513927reflection_pad3d_out_kernelIsEEvNS_27GenericPackedTensorAccessorIKT_Lm5ENS_16DefaultPtrTraitsElEENS3_IS4_Lm5ES6_lEElllll)
        /*089c*/ 	.word	0x00000000


	//----- nvinfo : EIATTR_REGCOUNT
	.align		4
.L_395:
        /*08a0*/ 	.byte	0x04, 0x2f
        /*08a2*/ 	.short	(.L_397 - .L_396)
	.align		4
.L_396:
        /*08a4*/ 	.word	index@(_ZN2at6native49_GLOBAL__N__cfa43aba_16_ReflectionPad_cu_f800513927reflection_pad3d_out_kernelIdEEvNS_27GenericPackedTensorAccessorIKT_Lm5ENS_16DefaultPtrTraitsElEENS3_IS4_Lm5ES6_lEElllll)
        /*08a8*/ 	.word	0x0000001a


	//----- nvinfo : EIATTR_FRAME_SIZE
	.align		4
.L_397:
        /*08ac*/ 	.byte	0x04, 0x11
        /*08ae*/ 	.short	(.L_399 - .L_398)
	.align		4
.L_398:
        /*08b0*/ 	.word	index@($__internal_23_$__cuda_sm20_rem_s64)
        /*08b4*/ 	.word	0x00000000


	//----- nvinfo : EIATTR_FRAME_SIZE
	.align		4
.L_399:
        /*08b8*/ 	.byte	0x04, 0x11
        /*08ba*/ 	.short	(.L_401 - .L_400)
	.align		4
.L_400:
        /*08bc*/ 	.word	index@($__internal_22_$__cuda_sm20_div_s64)
        /*08c0*/ 	.word	0x00000000


	//----- nvinfo : EIATTR_FRAME_SIZE
	.align		4
.L_401:
        /*08c4*/ 	.byte	0x04, 0x11
        /*08c6*/ 	.short	(.L_403 - .L_402)
	.align		4
.L_402:
        /*08c8*/ 	.word	index@(_ZN2at6native49_GLOBAL__N__cfa43aba_16_ReflectionPad_cu_f800513927reflection_pad3d_out_kernelIdEEvNS_27GenericPackedTensorAccessorIKT_Lm5ENS_16DefaultPtrTraitsElEENS3_IS4_Lm5ES6_lEElllll)
        /*08cc*/ 	.word	0x00000000


	//----- nvinfo : EIATTR_REGCOUNT
	.align		4
.L_403:
        /*08d0*/ 	.byte	0x04, 0x2f
        /*08d2*/ 	.short	(.L_405 - .L_404)
	.align		4
.L_404:
        /*08d4*/ 	.word	index@(_ZN2at6native49_GLOBAL__N__cfa43aba_16_ReflectionPad_cu_f800513927reflection_pad3d_out_kernelIfEEvNS_27GenericPackedTensorAccessorIKT_Lm5ENS_16DefaultPtrTraitsElEENS3_IS4_Lm5ES6_lEElllll)
        /*08d8*/ 	.word	0x0000001a


	//----- nvinfo : EIATTR_FRAME_SIZE
	.align		4
.L_405:
        /*08dc*/ 	.byte	0x04, 0x11
        /*08de*/ 	.short	(.L_407 - .L_406)
	.align		4
.L_406:
        /*08e0*/ 	.word	index@($__internal_21_$__cuda_sm20_rem_s64)
        /*08e4*/ 	.word	0x00000000


	//----- nvinfo : EIATTR_FRAME_SIZE
	.align		4
.L_407:
        /*08e8*/ 	.byte	0x04, 0x11
        /*08ea*/ 	.short	(.L_409 - .L_408)
	.align		4
.L_408:
        /*08ec*/ 	.word	index@($__internal_20_$__cuda_sm20_div_s64)
        /*08f0*/ 	.word	0x00000000


	//----- nvinfo : EIATTR_FRAME_SIZE
	.align		4
.L_409:
        /*08f4*/ 	.byte	0x04, 0x11
        /*08f6*/ 	.short	(.L_411 - .L_410)
	.align		4
.L_410:
        /*08f8*/ 	.word	index@(_ZN2at6native49_GLOBAL__N__cfa43aba_16_ReflectionPad_cu_f800513927reflection_pad3d_out_kernelIfEEvNS_27GenericPackedTensorAccessorIKT_Lm5ENS_16DefaultPtrTraitsElEENS3_IS4_Lm5ES6_lEElllll)
        /*08fc*/ 	.word	0x00000000


	//----- nvinfo : EIATTR_REGCOUNT
	.align		4
.L_411:
        /*0900*/ 	.byte	0x04, 0x2f
        /*0902*/ 	.short	(.L_413 - .L_412)
	.align		4
.L_412:
        /*0904*/ 	.word	index@(_ZN2at6native49_GLOBAL__N__cfa43aba_16_ReflectionPad_cu_f800513927reflection_pad3d_out_kernelIN3c107complexIdEEEEvNS_27GenericPackedTensorAccessorIKT_Lm5ENS_16DefaultPtrTraitsElEENS6_IS7_Lm5ES9_lEElllll)
        /*0908*/ 	.word	0x0000001a


	//----- nvinfo : EIATTR_FRAME_SIZE
	.align		4
.L_413:
        /*090c*/ 	.byte	0x04, 0x11
        /*090e*/ 	.short	(.L_415 - .L_414)
	.align		4
.L_414:
        /*0910*/ 	.word	index@($__internal_19_$__cuda_sm20_rem_s64)
        /*0914*/ 	.word	0x00000000


	//----- nvinfo : EIATTR_FRAME_SIZE
	.align		4
.L_415:
        /*0918*/ 	.byte	0x04, 0x11
        /*091a*/ 	.short	(.L_417 - .L_416)
	.align		4
.L_416:
        /*091c*/ 	.word	index@($__internal_18_$__cuda_sm20_div_s64)
        /*0920*/ 	.word	0x00000000


	//----- nvinfo : EIATTR_FRAME_SIZE
	.align		4
.L_417:
        /*0924*/ 	.byte	0x04, 0x11
        /*0926*/ 	.short	(.L_419 - .L_418)
	.align		4
.L_418:
        /*0928*/ 	.word	index@(_ZN2at6native49_GLOBAL__N__cfa43aba_16_ReflectionPad_cu_f800513927reflection_pad3d_out_kernelIN3c107complexIdEEEEvNS_27GenericPackedTensorAccessorIKT_Lm5ENS_16DefaultPtrTraitsElEENS6_IS7_Lm5ES9_lEElllll)
        /*092c*/ 	.word	0x00000000


	//----- nvinfo : EIATTR_REGCOUNT
	.align		4
.L_419:
        /*0930*/ 	.byte	0x04, 0x2f
        /*0932*/ 	.short	(.L_421 - .L_420)
	.align		4
.L_420:
        /*0934*/ 	.word	index@(_ZN2at6native49_GLOBAL__N__cfa43aba_16_ReflectionPad_cu_f800513927reflection_pad3d_out_kernelIN3c107complexIfEEEEvNS_27GenericPackedTensorAccessorIKT_Lm5ENS_16DefaultPtrTraitsElEENS6_IS7_Lm5ES9_lEElllll)
        /*0938*/ 	.word	0x0000001a


	//----- nvinfo : EIATTR_FRAME_SIZE
	.align		4
.L_421:
        /*093c*/ 	.byte	0x04, 0x11
        /*093e*/ 	.short	(.L_423 - .L_422)
	.align		4
.L_422:
        /*0940*/ 	.word	index@($__internal_17_$__cuda_sm20_rem_s64)
        /*0944*/ 	.word	0x00000000


	//----- nvinfo : EIATTR_FRAME_SIZE
	.align		4
.L_423:
        /*0948*/ 	.byte	0x04, 0x11
        /*094a*/ 	.short	(.L_425 - .L_424)
	.align		4
.L_424:
        /*094c*/ 	.word	index@($__internal_16_$__cuda_sm20_div_s64)
        /*0950*/ 	.word	0x00000000


	//----- nvinfo : EIATTR_FRAME_SIZE
	.align		4
.L_425:
        /*0954*/ 	.byte	0x04, 0x11
        /*0956*/ 	.short	(.L_427 - .L_426)
	.align		4
.L_426:
        /*0958*/ 	.word	index@(_ZN2at6native49_GLOBAL__N__cfa43aba_16_ReflectionPad_cu_f800513927reflection_pad3d_out_kernelIN3c107complexIfEEEEvNS_27GenericPackedTensorAccessorIKT_Lm5ENS_16DefaultPtrTraitsElEENS6_IS7_Lm5ES9_lEElllll)
        /*095c*/ 	.word	0x00000000


	//----- nvinfo : EIATTR_REGCOUNT
	.align		4
.L_427:
        /*0960*/ 	.byte	0x04, 0x2f
        /*0962*/ 	.short	(.L_429 - .L_428)
	.align		4
.L_428:
        /*0964*/ 	.word	index@(_ZN2at6native49_GLOBAL__N__cfa43aba_16_ReflectionPad_cu_f800513927reflection_pad3d_out_kernelIN3c104HalfEEEvNS_27GenericPackedTensorAccessorIKT_Lm5ENS_16DefaultPtrTraitsElEENS5_IS6_Lm5ES8_lEElllll)
        /*0968*/ 	.word	0x0000001a


	//----- nvinfo : EIATTR_FRAME_SIZE
	.align		4
.L_429:
        /*096c*/ 	.byte	0x04, 0x11
        /*096e*/ 	.short	(.L_431 - .L_430)
	.align		4
.L_430:
        /*0970*/ 	.word	index@($__internal_15_$__cuda_sm20_rem_s64)
        /*0974*/ 	.word	0x00000000


	//----- nvinfo : EIATTR_FRAME_SIZE
	.align		4
.L_431:
        /*0978*/ 	.byte	0x04, 0x11
        /*097a*/ 	.short	(.L_433 - .L_432)
	.align		4
.L_432:
        /*097c*/ 	.word	index@($__internal_14_$__cuda_sm20_div_s64)
        /*0980*/ 	.word	0x00000000


	//----- nvinfo : EIATTR_FRAME_SIZE
	.align		4
.L_433:
        /*0984*/ 	.byte	0x04, 0x11
        /*0986*/ 	.short	(.L_435 - .L_434)
	.align		4
.L_434:
        /*0988*/ 	.word	index@(_ZN2at6native49_GLOBAL__N__cfa43aba_16_ReflectionPad_cu_f800513927reflection_pad3d_out_kernelIN3c104HalfEEEvNS_27GenericPackedTensorAccessorIKT_Lm5ENS_16DefaultPtrTraitsElEENS5_IS6_Lm5ES8_lEElllll)
        /*098c*/ 	.word	0x00000000


	//----- nvinfo : EIATTR_REGCOUNT
	.align		4
.L_435:
        /*0990*/ 	.byte	0x04, 0x2f
        /*0992*/ 	.short	(.L_437 - .L_436)
	.align		4
.L_436:
        /*0994*/ 	.word	index@(_ZN2at6native49_GLOBAL__N__cfa43aba_16_ReflectionPad_cu_f800513927reflection_pad3d_out_kernelIN3c108BFloat16EEEvNS_27GenericPackedTensorAccessorIKT_Lm5ENS_16DefaultPtrTraitsElEENS5_IS6_Lm5ES8_lEElllll)
        /*0998*/ 	.word	0x0000001a


	//----- nvinfo : EIATTR_FRAME_SIZE
	.align		4
.L_437:
        /*099c*/ 	.byte	0x04, 0x11
        /*099e*/ 	.short	(.L_439 - .L_438)
	.align		4
.L_438:
        /*09a0*/ 	.word	index@($__internal_13_$__cuda_sm20_rem_s64)
        /*09a4*/ 	.word	0x00000000


	//----- nvinfo : EIATTR_FRAME_SIZE
	.align		4
.L_439:
        /*09a8*/ 	.byte	0x04, 0x11
        /*09aa*/ 	.short	(.L_441 - .L_440)
	.align		4
.L_440:
        /*09ac*/ 	.word	index@($__internal_12_$__cuda_sm20_div_s64)
        /*09b0*/ 	.word	0x00000000


	//----- nvinfo : EIATTR_FRAME_SIZE
	.align		4
.L_441:
        /*09b4*/ 	.byte	0x04, 0x11
        /*09b6*/ 	.short	(.L_443 - .L_442)
	.align		4
.L_442:
        /*09b8*/ 	.word	index@(_ZN2at6native49_GLOBAL__N__cfa43aba_16_ReflectionPad_cu_f800513927reflection_pad3d_out_kernelIN3c108BFloat16EEEvNS_27GenericPackedTensorAccessorIKT_Lm5ENS_16DefaultPtrTraitsElEENS5_IS6_Lm5ES8_lEElllll)
        /*09bc*/ 	.word	0x00000000


	//----- nvinfo : EIATTR_REGCOUNT
	.align		4
.L_443:
        /*09c0*/ 	.byte	0x04, 0x2f
        /*09c2*/ 	.short	(.L_445 - .L_444)
	.align		4
.L_444:
        /*09c4*/ 	.word	index@(_ZN2at6native49_GLOBAL__N__cfa43aba_16_ReflectionPad_cu_f800513936reflection_pad3d_backward_out_kernelIdEEvNS_27GenericPackedTensorAccessorIT_Lm5ENS_16DefaultPtrTraitsElEENS3_IKS4_Lm5ES5_lEElllll)
        /*09c8*/ 	.word	0x0000001c


	//----- nvinfo : EIATTR_FRAME_SIZE
	.align		4
.L_445:
        /*09cc*/ 	.byte	0x04, 0x11
        /*09ce*/ 	.short	(.L_447 - .L_446)
	.align		4
.L_446:
        /*09d0*/ 	.word	index@($__internal_11_$__cuda_sm20_rem_s64)
        /*09d4*/ 	.word	0x00000000


	//----- nvinfo : EIATTR_FRAME_SIZE
	.align		4
.L_447:
        /*09d8*/ 	.byte	0x04, 0x11
        /*09da*/ 	.short	(.L_449 - .L_448)
	.align		4
.L_448:
        /*09dc*/ 	.word	index@($__internal_10_$__cuda_sm20_div_s64)
        /*09e0*/ 	.word	0x00000000


	//----- nvinfo : EIATTR_FRAME_SIZE
	.align		4
.L_449:
        /*09e4*/ 	.byte	0x04, 0x11
        /*09e6*/ 	.short	(.L_451 - .L_450)
	.align		4
.L_450:
        /*09e8*/ 	.word	index@(_ZN2at6native49_GLOBAL__N__cfa43aba_16_ReflectionPad_cu_f800513936reflection_pad3d_backward_out_kernelIdEEvNS_27GenericPackedTensorAccessorIT_Lm5ENS_16DefaultPtrTraitsElEENS3_IKS4_Lm5ES5_lEElllll)
        /*09ec*/ 	.word	0x00000000


	//----- nvinfo : EIATTR_REGCOUNT
	.align		4
.L_451:
        /*09f0*/ 	.byte	0x04, 0x2f
        /*09f2*/ 	.short	(.L_453 - .L_452)
	.align		4
.L_452:
        /*09f4*/ 	.word	index@(_ZN2at6native49_GLOBAL__N__cfa43aba_16_ReflectionPad_cu_f800513936reflection_pad3d_backward_out_kernelIfEEvNS_27GenericPackedTensorAccessorIT_Lm5ENS_16DefaultPtrTraitsElEENS3_IKS4_Lm5ES5_lEElllll)
        /*09f8*/ 	.word	0x0000001a


	//----- nvinfo : EIATTR_FRAME_SIZE
	.align		4
.L_453:
        /*09fc*/ 	.byte	0x04, 0x11
        /*09fe*/ 	.short	(.L_455 - .L_454)
	.align		4
.L_454:
        /*0a00*/ 	.word	index@($__internal_9_$__cuda_sm20_rem_s64)
        /*0a04*/ 	.word	0x00000000


	//----- nvinfo : EIATTR_FRAME_SIZE
	.align		4
.L_455:
        /*0a08*/ 	.byte	0x04, 0x11
        /*0a0a*/ 	.short	(.L_457 - .L_456)
	.align		4
.L_456:
        /*0a0c*/ 	.word	index@($__internal_8_$__cuda_sm20_div_s64)
        /*0a10*/ 	.word	0x00000000


	//----- nvinfo : EIATTR_FRAME_SIZE
	.align		4
.L_457:
        /*0a14*/ 	.byte	0x04, 0x11
        /*0a16*/ 	.short	(.L_459 - .L_458)
	.align		4
.L_458:
        /*0a18*/ 	.word	index@(_ZN2at6native49_GLOBAL__N__cfa43aba_16_ReflectionPad_cu_f800513936reflection_pad3d_backward_out_kernelIfEEvNS_27GenericPackedTensorAccessorIT_Lm5ENS_16DefaultPtrTraitsElEENS3_IKS4_Lm5ES5_lEElllll)
        /*0a1c*/ 	.word	0x00000000


	//----- nvinfo : EIATTR_REGCOUNT
	.align		4
.L_459:
        /*0a20*/ 	.byte	0x04, 0x2f
        /*0a22*/ 	.short	(.L_461 - .L_460)
	.align		4
.L_460:
        /*0a24*/ 	.word	index@(_ZN2at6native49_GLOBAL__N__cfa43aba_16_ReflectionPad_cu_f800513936reflection_pad3d_backward_out_kernelIN3c107complexIdEEEEvNS_27GenericPackedTensorAccessorIT_Lm5ENS_16DefaultPtrTraitsElEENS6_IKS7_Lm5ES8_lEElllll)
        /*0a28*/ 	.word	0x0000001e


	//----- nvinfo : EIATTR_FRAME_SIZE
	.align		4
.L_461:
        /*0a2c*/ 	.byte	0x04, 0x11
        /*0a2e*/ 	.short	(.L_463 - .L_462)
	.align		4
.L_462:
        /*0a30*/ 	.word	index@($__internal_7_$__cuda_sm20_rem_s64)
        /*0a34*/ 	.word	0x00000000


	//----- nvinfo : EIATTR_FRAME_SIZE
	.align		4
.L_463:
        /*0a38*/ 	.byte	0x04, 0x11
        /*0a3a*/ 	.short	(.L_465 - .L_464)
	.align		4
.L_464:
        /*0a3c*/ 	.word	index@($__internal_6_$__cuda_sm20_div_s64)
        /*0a40*/ 	.word	0x00000000


	//----- nvinfo : EIATTR_FRAME_SIZE
	.align		4
.L_465:
        /*0a44*/ 	.byte	0x04, 0x11
        /*0a46*/ 	.short	(.L_467 - .L_466)
	.align		4
.L_466:
        /*0a48*/ 	.word	index@(_ZN2at6native49_GLOBAL__N__cfa43aba_16_ReflectionPad_cu_f800513936reflection_pad3d_backward_out_kernelIN3c107complexIdEEEEvNS_27GenericPackedTensorAccessorIT_Lm5ENS_16DefaultPtrTraitsElEENS6_IKS7_Lm5ES8_lEElllll)
        /*0a4c*/ 	.word	0x00000000


	//----- nvinfo : EIATTR_REGCOUNT
	.align		4
.L_467:
        /*0a50*/ 	.byte	0x04, 0x2f
        /*0a52*/ 	.short	(.L_469 - .L_468)
	.align		4
.L_468:
        /*0a54*/ 	.word	index@(_ZN2at6native49_GLOBAL__N__cfa43aba_16_ReflectionPad_cu_f800513936reflection_pad3d_backward_out_kernelIN3c107complexIfEEEEvNS_27GenericPackedTensorAccessorIT_Lm5ENS_16DefaultPtrTraitsElEENS6_IKS7_Lm5ES8_lEElllll)
        /*0a58*/ 	.word	0x0000001c


	//----- nvinfo : EIATTR_FRAME_SIZE
	.align		4
.L_469:
        /*0a5c*/ 	.byte	0x04, 0x11
        /*0a5e*/ 	.short	(.L_471 - .L_470)
	.align		4
.L_470:
        /*0a60*/ 	.word	index@($__internal_5_$__cuda_sm20_rem_s64)
        /*0a64*/ 	.word	0x00000000


	//----- nvinfo : EIATTR_FRAME_SIZE
	.align		4
.L_471:
        /*0a68*/ 	.byte	0x04, 0x11
        /*0a6a*/ 	.short	(.L_473 - .L_472)
	.align		4
.L_472:
        /*0a6c*/ 	.word	index@($__internal_4_$__cuda_sm20_div_s64)
        /*0a70*/ 	.word	0x00000000


	//----- nvinfo : EIATTR_FRAME_SIZE
	.align		4
.L_473:
        /*0a74*/ 	.byte	0x04, 0x11
        /*0a76*/ 	.short	(.L_475 - .L_474)
	.align		4
.L_474:
        /*0a78*/ 	.word	index@(_ZN2at6native49_GLOBAL__N__cfa43aba_16_ReflectionPad_cu_f800513936reflection_pad3d_backward_out_kernelIN3c107complexIfEEEEvNS_27GenericPackedTensorAccessorIT_Lm5ENS_16DefaultPtrTraitsElEENS6_IKS7_Lm5ES8_lEElllll)
        /*0a7c*/ 	.word	0x00000000


	//----- nvinfo : EIATTR_REGCOUNT
	.align		4
.L_475:
        /*0a80*/ 	.byte	0x04, 0x2f
        /*0a82*/ 	.short	(.L_477 - .L_476)
	.align		4
.L_476:
        /*0a84*/ 	.word	index@(_ZN2at6native49_GLOBAL__N__cfa43aba_16_ReflectionPad_cu_f800513936reflection_pad3d_backward_out_kernelIN3c104HalfEEEvNS_27GenericPackedTensorAccessorIT_Lm5ENS_16DefaultPtrTraitsElEENS5_IKS6_Lm5ES7_lEElllll)
        /*0a88*/ 	.word	0x0000001a


	//----- nvinfo : EIATTR_FRAME_SIZE
	.align		4
.L_477:
        /*0a8c*/ 	.byte	0x04, 0x11
        /*0a8e*/ 	.short	(.L_479 - .L_478)
	.align		4
.L_478:
        /*0a90*/ 	.word	index@($__internal_3_$__cuda_sm20_rem_s64)
        /*0a94*/ 	.word	0x00000000


	//----- nvinfo : EIATTR_FRAME_SIZE
	.align		4
.L_479:
        /*0a98*/ 	.byte	0x04, 0x11
        /*0a9a*/ 	.short	(.L_481 - .L_480)
	.align		4
.L_480:
        /*0a9c*/ 	.word	index@($__internal_2_$__cuda_sm20_div_s64)
        /*0aa0*/ 	.word	0x00000000


	//----- nvinfo : EIATTR_FRAME_SIZE
	.align		4
.L_481:
        /*0aa4*/ 	.byte	0x04, 0x11
        /*0aa6*/ 	.short	(.L_483 - .L_482)
	.align		4
.L_482:
        /*0aa8*/ 	.word	index@(_ZN2at6native49_GLOBAL__N__cfa43aba_16_ReflectionPad_cu_f800513936reflection_pad3d_backward_out_kernelIN3c104HalfEEEvNS_27GenericPackedTensorAccessorIT_Lm5ENS_16DefaultPtrTraitsElEENS5_IKS6_Lm5ES7_lEElllll)
        /*0aac*/ 	.word	0x00000000


	//----- nvinfo : EIATTR_REGCOUNT
	.align		4
.L_483:
        /*0ab0*/ 	.byte	0x04, 0x2f
        /*0ab2*/ 	.short	(.L_485 - .L_484)
	.align		4
.L_484:
        /*0ab4*/ 	.word	index@(_ZN2at6native49_GLOBAL__N__cfa43aba_16_ReflectionPad_cu_f800513936reflection_pad3d_backward_out_kernelIN3c108BFloat16EEEvNS_27GenericPackedTensorAccessorIT_Lm5ENS_16DefaultPtrTraitsElEENS5_IKS6_Lm5ES7_lEElllll)
        /*0ab8*/ 	.word	0x0000001a


	//----- nvinfo : EIATTR_FRAME_SIZE
	.align		4
.L_485:
        /*0abc*/ 	.byte	0x04, 0x11
        /*0abe*/ 	.short	(.L_487 - .L_486)
	.align		4
.L_486:
        /*0ac0*/ 	.word	index@($__internal_1_$__cuda_sm20_rem_s64)
        /*0ac4*/ 	.word	0x00000000


	//----- nvinfo : EIATTR_FRAME_SIZE
	.align		4
.L_487:
        /*0ac8*/ 	.byte	0x04, 0x11
        /*0aca*/ 	.short	(.L_489 - .L_488)
	.align		4
.L_488:
        /*0acc*/ 	.word	index@($__internal_0_$__cuda_sm20_div_s64)
        /*0ad0*/ 	.word	0x00000000


	//----- nvinfo : EIATTR_FRAME_SIZE
	.align		4
.L_489:
        /*0ad4*/ 	.byte	0x04, 0x11
        /*0ad6*/ 	.short	(.L_491 - .L_490)
	.align		4
.L_490:
        /*0ad8*/ 	.word	index@(_ZN2at6native49_GLOBAL__N__cfa43aba_16_ReflectionPad_cu_f800513936reflection_pad3d_backward_out_kernelIN3c108BFloat16EEEvNS_27GenericPackedTensorAccessorIT_Lm5ENS_16DefaultPtrTraitsElEENS5_IKS6_Lm5ES7_lEElllll)
        /*0adc*/ 	.word	0x00000000


	//----- nvinfo : EIATTR_MIN_STACK_SIZE
	.align		4
.L_491:
        /*0ae0*/ 	.byte	0x04, 0x12
        /*0ae2*/ 	.short	(.L_493 - .L_492)
	.align		4
.L_492:
        /*0ae4*/ 	.word	index@(_ZN2at6native49_GLOBAL__N__cfa43aba_16_ReflectionPad_cu_f800513936reflection_pad3d_backward_out_kernelIN3c108BFloat16EEEvNS_27GenericPackedTensorAccessorIT_Lm5ENS_16DefaultPtrTraitsElEENS5_IKS6_Lm5ES7_lEElllll)
        /*0ae8*/ 	.word	0x00000000


	//----- nvinfo : EIATTR_MIN_STACK_SIZE
	.align		4
.L_493:
        /*0aec*/ 	.byte	0x04, 0x12
        /*0aee*/ 	.short	(.L_495 - .L_494)
	.align		4
.L_494:
        /*0af0*/ 	.word	index@(_ZN2at6native49_GLOBAL__N__cfa43aba_16_ReflectionPad_cu_f800513936reflection_pad3d_backward_out_kernelIN3c104HalfEEEvNS_27GenericPackedTensorAccessorIT_Lm5ENS_16DefaultPtrTraitsElEENS5_IKS6_Lm5ES7_lEElllll)
        /*0af4*/ 	.word	0x00000000


	//----- nvinfo : EIATTR_MIN_STACK_SIZE
	.align		4
.L_495:
        /*0af8*/ 	.byte	0x04, 0x12
        /*0afa*/ 	.short	(.L_497 - .L_496)
	.align		4
.L_496:
        /*0afc*/ 	.word	index@(_ZN2at6native49_GLOBAL__N__cfa43aba_16_ReflectionPad_cu_f800513936reflection_pad3d_backward_out_kernelIN3c107complexIfEEEEvNS_27GenericPackedTensorAccessorIT_Lm5ENS_16DefaultPtrTraitsElEENS6_IKS7_Lm5ES8_lEElllll)
        /*0b00*/ 	.word	0x00000000


	//----- nvinfo : EIATTR_MIN_STACK_SIZE
	.align		4
.L_497:
        /*0b04*/ 	.byte	0x04, 0x12
        /*0b06*/ 	.short	(.L_499 - .L_498)
	.align		4
.L_498:
        /*0b08*/ 	.word	index@(_ZN2at6native49_GLOBAL__N__cfa43aba_16_ReflectionPad_cu_f800513936reflection_pad3d_backward_out_kernelIN3c107complexIdEEEEvNS_27GenericPackedTensorAccessorIT_Lm5ENS_16DefaultPtrTraitsElEENS6_IKS7_Lm5ES8_lEElllll)
        /*0b0c*/ 	.word	0x00000000


	//----- nvinfo : EIATTR_MIN_STACK_SIZE
	.align		4
.L_499:
        /*0b10*/ 	.byte	0x04, 0x12
        /*0b12*/ 	.short	(.L_501 - .L_500)
	.align		4
.L_500:
        /*0b14*/ 	.word	index@(_ZN2at6native49_GLOBAL__N__cfa43aba_16_ReflectionPad_cu_f800513936reflection_pad3d_backward_out_kernelIfEEvNS_27GenericPackedTensorAccessorIT_Lm5ENS_16DefaultPtrTraitsElEENS3_IKS4_Lm5ES5_lEElllll)
        /*0b18*/ 	.word	0x00000000


	//----- nvinfo : EIATTR_MIN_STACK_SIZE
	.align		4
.L_501:
        /*0b1c*/ 	.byte	0x04, 0x12
        /*0b1e*/ 	.short	(.L_503 - .L_502)
	.align		4
.L_502:
        /*0b20*/ 	.word	index@(_ZN2at6native49_GLOBAL__N__cfa43aba_16_ReflectionPad_cu_f800513936reflection_pad3d_backward_out_kernelIdEEvNS_27GenericPackedTensorAccessorIT_Lm5ENS_16DefaultPtrTraitsElEENS3_IKS4_Lm5ES5_lEElllll)
        /*0b24*/ 	.word	0x00000000


	//----- nvinfo : EIATTR_MIN_STACK_SIZE
	.align		4
.L_503:
        /*0b28*/ 	.byte	0x04, 0x12
        /*0b2a*/ 	.short	(.L_505 - .L_504)
	.align		4
.L_504:
        /*0b2c*/ 	.word	index@(_ZN2at6native49_GLOBAL__N__cfa43aba_16_ReflectionPad_cu_f800513927reflection_pad3d_out_kernelIN3c108BFloat16EEEvNS_27GenericPackedTensorAccessorIKT_Lm5ENS_16DefaultPtrTraitsElEENS5_IS6_Lm5ES8_lEElllll)
        /*0b30*/ 	.word	0x00000000


	//----- nvinfo : EIATTR_MIN_STACK_SIZE
	.align		4
.L_505:
        /*0b34*/ 	.byte	0x04, 0x12
        /*0b36*/ 	.short	(.L_507 - .L_506)
	.align		4
.L_506:
        /*0b38*/ 	.word	index@(_ZN2at6native49_GLOBAL__N__cfa43aba_16_ReflectionPad_cu_f800513927reflection_pad3d_out_kernelIN3c104HalfEEEvNS_27GenericPackedTensorAccessorIKT_Lm5ENS_16DefaultPtrTraitsElEENS5_IS6_Lm5ES8_lEElllll)
        /*0b3c*/ 	.word	0x00000000


	//----- nvinfo : EIATTR_MIN_STACK_SIZE
	.align		4
.L_507:
        /*0b40*/ 	.byte	0x04, 0x12
        /*0b42*/ 	.short	(.L_509 - .L_508)
	.align		4
.L_508:
        /*0b44*/ 	.word	index@(_ZN2at6native49_GLOBAL__N__cfa43aba_16_ReflectionPad_cu_f800513927reflection_pad3d_out_kernelIN3c107complexIfEEEEvNS_27GenericPackedTensorAccessorIKT_Lm5ENS_16DefaultPtrTraitsElEENS6_IS7_Lm5ES9_lEElllll)
        /*0b48*/ 	.word	0x00000000


	//----- nvinfo : EIATTR_MIN_STACK_SIZE
	.align		4
.L_509:
        /*0b4c*/ 	.byte	0x04, 0x12
        /*0b4e*/ 	.short	(.L_511 - .L_510)
	.align		4
.L_510:
        /*0b50*/ 	.word	index@(_ZN2at6native49_GLOBAL__N__cfa43aba_16_ReflectionPad_cu_f800513927reflection_pad3d_out_kernelIN3c107complexIdEEEEvNS_27GenericPackedTensorAccessorIKT_Lm5ENS_16DefaultPtrTraitsElEENS6_IS7_Lm5ES9_lEElllll)
        /*0b54*/ 	.word	0x00000000


	//----- nvinfo : EIATTR_MIN_STACK_SIZE
	.align		4
.L_511:
        /*0b58*/ 	.byte	0x04, 0x12
        /*0b5a*/ 	.short	(.L_513 - .L_512)
	.align		4
.L_512:
        /*0b5c*/ 	.word	index@(_ZN2at6native49_GLOBAL__N__cfa43aba_16_ReflectionPad_cu_f800513927reflection_pad3d_out_kernelIfEEvNS_27GenericPackedTensorAccessorIKT_Lm5ENS_16DefaultPtrTraitsElEENS3_IS4_Lm5ES6_lEElllll)
        /*0b60*/ 	.word	0x00000000


	//----- nvinfo : EIATTR_MIN_STACK_SIZE
	.align		4
.L_513:
        /*0b64*/ 	.byte	0x04, 0x12
        /*0b66*/ 	.short	(.L_515 - .L_514)
	.align		4
.L_514:
        /*0b68*/ 	.word	index@(_ZN2at6native49_GLOBAL__N__cfa43aba_16_ReflectionPad_cu_f800513927reflection_pad3d_out_kernelIdEEvNS_27GenericPackedTensorAccessorIKT_Lm5ENS_16DefaultPtrTraitsElEENS3_IS4_Lm5ES6_lEElllll)
        /*0b6c*/ 	.word	0x00000000


	//----- nvinfo : EIATTR_MIN_STACK_SIZE
	.align		4
.L_515:
        /*0b70*/ 	.byte	0x04, 0x12
        /*0b72*/ 	.short	(.L_517 - .L_516)
	.align		4
.L_516:
        /*0b74*/ 	.word	index@(_ZN2at6native49_GLOBAL__N__cfa43aba_16_ReflectionPad_cu_f800513927reflection_pad3d_out_kernelIsEEvNS_27GenericPackedTensorAccessorIKT_Lm5ENS_16DefaultPtrTraitsElEENS3_IS4_Lm5ES6_lEElllll)
        /*0b78*/ 	.word	0x00000000


	//----- nvinfo : EIATTR_MIN_STACK_SIZE
	.align		4
.L_517:
        /*0b7c*/ 	.byte	0x04, 0x12
        /*0b7e*/ 	.short	(.L_519 - .L_518)
	.align		4
.L_518:
        /*0b80*/ 	.word	index@(_ZN2at6native49_GLOBAL__N__cfa43aba_16_ReflectionPad_cu_f800513927reflection_pad3d_out_kernelIlEEvNS_27GenericPackedTensorAccessorIKT_Lm5ENS_16DefaultPtrTraitsElEENS3_IS4_Lm5ES6_lEElllll)
        /*0b84*/ 	.word	0x00000000


	//----- nvinfo : EIATTR_MIN_STACK_SIZE
	.align		4
.L_519:
        /*0b88*/ 	.byte	0x04, 0x12
        /*0b8a*/ 	.short	(.L_521 - .L_520)
	.align		4
.L_520:
        /*0b8c*/ 	.word	index@(_ZN2at6native49_GLOBAL__N__cfa43aba_16_ReflectionPad_cu_f800513927reflection_pad3d_out_kernelIiEEvNS_27GenericPackedTensorAccessorIKT_Lm5ENS_16DefaultPtrTraitsElEENS3_IS4_Lm5ES6_lEElllll)
        /*0b90*/ 	.word	0x00000000


	//----- nvinfo : EIATTR_MIN_STACK_SIZE
	.align		4
.L_521:
        /*0b94*/ 	.byte	0x04, 0x12
        /*0b96*/ 	.short	(.L_523 - .L_522)
	.align		4
.L_522:
        /*0b98*/ 	.word	index@(_ZN2at6native49_GLOBAL__N__cfa43aba_16_ReflectionPad_cu_f800513927reflection_pad3d_out_kernelIaEEvNS_27GenericPackedTensorAccessorIKT_Lm5ENS_16DefaultPtrTraitsElEENS3_IS4_Lm5ES6_lEElllll)
        /*0b9c*/ 	.word	0x00000000


	//----- nvinfo : EIATTR_MIN_STACK_SIZE
	.align		4
.L_523:
        /*0ba0*/ 	.byte	0x04, 0x12
        /*0ba2*/ 	.short	(.L_525 - .L_524)
	.align		4
.L_524:
        /*0ba4*/ 	.word	index@(_ZN2at6native49_GLOBAL__N__cfa43aba_16_ReflectionPad_cu_f800513927reflection_pad3d_out_kernelIhEEvNS_27GenericPackedTensorAccessorIKT_Lm5ENS_16DefaultPtrTraitsElEENS3_IS4_Lm5ES6_lEElllll)
        /*0ba8*/ 	.word	0x00000000


	//----- nvinfo : EIATTR_MIN_STACK_SIZE
	.align		4
.L_525:
        /*0bac*/ 	.byte	0x04, 0x12
        /*0bae*/ 	.short	(.L_527 - .L_526)
	.align		4
.L_526:
        /*0bb0*/ 	.word	index@(_ZN2at6native49_GLOBAL__N__cfa43aba_16_ReflectionPad_cu_f800513936reflection_pad1d_backward_out_kernelIN3c108BFloat16EEEvPT_PKS5_lll)
        /*0bb4*/ 	.word	0x00000000


	//----- nvinfo : EIATTR_MIN_STACK_SIZE
	.align		4
.L_527:
        /*0bb8*/ 	.byte	0x04, 0x12
        /*0bba*/ 	.short	(.L_529 - .L_528)
	.align		4
.L_528:
        /*0bbc*/ 	.word	index@(_ZN2at6native49_GLOBAL__N__cfa43aba_16_ReflectionPad_cu_f800513936reflection_pad1d_backward_out_kernelIN3c104HalfEEEvPT_PKS5_lll)
        /*0bc0*/ 	.word	0x00000000


	//----- nvinfo : EIATTR_MIN_STACK_SIZE
	.align		4
.L_529:
        /*0bc4*/ 	.byte	0x04, 0x12
        /*0bc6*/ 	.short	(.L_531 - .L_530)
	.align		4
.L_530:
        /*0bc8*/ 	.word	index@(_ZN2at6native49_GLOBAL__N__cfa43aba_16_ReflectionPad_cu_f800513936reflection_pad1d_backward_out_kernelIN3c107complexIfEEEEvPT_PKS6_lll)
        /*0bcc*/ 	.word	0x00000000


	//----- nvinfo : EIATTR_MIN_STACK_SIZE
	.align		4
.L_531:
        /*0bd0*/ 	.byte	0x04, 0x12
        /*0bd2*/ 	.short	(.L_533 - .L_532)
	.align		4
.L_532:
        /*0bd4*/ 	.word	index@(_ZN2at6native49_GLOBAL__N__cfa43aba_16_ReflectionPad_cu_f800513936reflection_pad1d_backward_out_kernelIN3c107complexIdEEEEvPT_PKS6_lll)
        /*0bd8*/ 	.word	0x00000000


	//----- nvinfo : EIATTR_MIN_STACK_SIZE
	.align		4
.L_533:
        /*0bdc*/ 	.byte	0x04, 0x12
        /*0bde*/ 	.short	(.L_535 - .L_534)
	.align		4
.L_534:
        /*0be0*/ 	.word	index@(_ZN2at6native49_GLOBAL__N__cfa43aba_16_ReflectionPad_cu_f800513936reflection_pad1d_backward_out_kernelIfEEvPT_PKS3_lll)
        /*0be4*/ 	.word	0x00000000


	//----- nvinfo : EIATTR_MIN_STACK_SIZE
	.align		4
.L_535:
        /*0be8*/ 	.byte	0x04, 0x12
        /*0bea*/ 	.short	(.L_537 - .L_536)
	.align		4
.L_536:
        /*0bec*/ 	.word	index@(_ZN2at6native49_GLOBAL__N__cfa43aba_16_ReflectionPad_cu_f800513936reflection_pad1d_backward_out_kernelIdEEvPT_PKS3_lll)
        /*0bf0*/ 	.word	0x00000000


	//----- nvinfo : EIATTR_MIN_STACK_SIZE
	.align		4
.L_537:
        /*0bf4*/ 	.byte	0x04, 0x12
        /*0bf6*/ 	.short	(.L_539 - .L_538)
	.align		4
.L_538:
        /*0bf8*/ 	.word	index@(_ZN2at6native49_GLOBAL__N__cfa43aba_16_ReflectionPad_cu_f800513921reflection_pad1d_flatIN3c108BFloat16EEEvPKT_PS5_lllll)
        /*0bfc*/ 	.word	0x00000000


	//----- nvinfo : EIATTR_MIN_STACK_SIZE
	.align		4
.L_539:
        /*0c00*/ 	.byte	0x04, 0x12
        /*0c02*/ 	.short	(.L_541 - .L_540)
	.align		4
.L_540:
        /*0c04*/ 	.word	index@(_ZN2at6native49_GLOBAL__N__cfa43aba_16_ReflectionPad_cu_f800513927reflection_pad1d_out_kernelIN3c108BFloat16EEEvPKT_PS5_lll)
        /*0c08*/ 	.word	0x00000000


	//----- nvinfo : EIATTR_MIN_STACK_SIZE
	.align		4
.L_541:
        /*0c0c*/ 	.byte	0x04, 0x12
        /*0c0e*/ 	.short	(.L_543 - .L_542)
	.align		4
.L_542:
        /*0c10*/ 	.word	index@(_ZN2at6native49_GLOBAL__N__cfa43aba_16_ReflectionPad_cu_f800513921reflection_pad1d_flatIN3c104HalfEEEvPKT_PS5_lllll)
        /*0c14*/ 	.word	0x00000000


	//----- nvinfo : EIATTR_MIN_STACK_SIZE
	.align		4
.L_543:
        /*0c18*/ 	.byte	0x04, 0x12
        /*0c1a*/ 	.short	(.L_545 - .L_544)
	.align		4
.L_544:
        /*0c1c*/ 	.word	index@(_ZN2at6native49_GLOBAL__N__cfa43aba_16_ReflectionPad_cu_f800513927reflection_pad1d_out_kernelIN3c104HalfEEEvPKT_PS5_lll)
        /*0c20*/ 	.word	0x00000000


	//----- nvinfo : EIATTR_MIN_STACK_SIZE
	.align		4
.L_545:
        /*0c24*/ 	.byte	0x04, 0x12
        /*0c26*/ 	.short	(.L_547 - .L_546)
	.align		4
.L_546:
        /*0c28*/ 	.word	index@(_ZN2at6native49_GLOBAL__N__cfa43aba_16_ReflectionPad_cu_f800513921reflection_pad1d_flatIN3c107complexIfEEEEvPKT_PS6_lllll)
        /*0c2c*/ 	.word	0x00000000


	//----- nvinfo : EIATTR_MIN_STACK_SIZE
	.align		4
.L_547:
        /*0c30*/ 	.byte	0x04, 0x12
        /*0c32*/ 	.short	(.L_549 - .L_548)
	.align		4
.L_548:
        /*0c34*/ 	.word	index@(_ZN2at6native49_GLOBAL__N__cfa43aba_16_ReflectionPad_cu_f800513927reflection_pad1d_out_kernelIN3c107complexIfEEEEvPKT_PS6_lll)
        /*0c38*/ 	.word	0x00000000


	//----- nvinfo : EIATTR_MIN_STACK_SIZE
	.align		4
.L_549:
        /*0c3c*/ 	.byte	0x04, 0x12
        /*0c3e*/ 	.short	(.L_551 - .L_550)
	.align		4
.L_550:
        /*0c40*/ 	.word	index@(_ZN2at6native49_GLOBAL__N__cfa43aba_16_ReflectionPad_cu_f800513921reflection_pad1d_flatIN3c107complexIdEEEEvPKT_PS6_lllll)
        /*0c44*/ 	.word	0x00000000


	//----- nvinfo : EIATTR_MIN_STACK_SIZE
	.align		4
.L_551:
        /*0c48*/ 	.byte	0x04, 0x12
        /*0c4a*/ 	.short	(.L_553 - .L_552)
	.align		4
.L_552:
        /*0c4c*/ 	.word	index@(_ZN2at6native49_GLOBAL__N__cfa43aba_16_ReflectionPad_cu_f800513927reflection_pad1d_out_kernelIN3c107complexIdEEEEvPKT_PS6_lll)
        /*0c50*/ 	.word	0x00000000


	//----- nvinfo : EIATTR_MIN_STACK_SIZE
	.align		4
.L_553:
        /*0c54*/ 	.byte	0x04, 0x12
        /*0c56*/ 	.short	(.L_555 - .L_554)
	.align		4
.L_554:
        /*0c58*/ 	.word	index@(_ZN2at6native49_GLOBAL__N__cfa43aba_16_ReflectionPad_cu_f800513921reflection_pad1d_flatIfEEvPKT_PS3_lllll)
        /*0c5c*/ 	.word	0x00000000


	//----- nvinfo : EIATTR_MIN_STACK_SIZE
	.align		4
.L_555:
        /*0c60*/ 	.byte	0x04, 0x12
        /*0c62*/ 	.short	(.L_557 - .L_556)
	.align		4
.L_556:
        /*0c64*/ 	.word	index@(_ZN2at6native49_GLOBAL__N__cfa43aba_16_ReflectionPad_cu_f800513927reflection_pad1d_out_kernelIfEEvPKT_PS3_lll)
        /*0c68*/ 	.word	0x00000000


	//----- nvinfo : EIATTR_MIN_STACK_SIZE
	.align		4
.L_557:
        /*0c6c*/ 	.byte	0x04, 0x12
        /*0c6e*/ 	.short	(.L_559 - .L_558)
	.align		4
.L_558:
        /*0c70*/ 	.word	index@(_ZN2at6native49_GLOBAL__N__cfa43aba_16_ReflectionPad_cu_f800513921reflection_pad1d_flatIdEEvPKT_PS3_lllll)
        /*0c74*/ 	.word	0x00000000


	//----- nvinfo : EIATTR_MIN_STACK_SIZE
	.align		4
.L_559:
        /*0c78*/ 	.byte	0x04, 0x12
        /*0c7a*/ 	.short	(.L_561 - .L_560)
	.align		4
.L_560:
        /*0c7c*/ 	.word	index@(_ZN2at6native49_GLOBAL__N__cfa43aba_16_ReflectionPad_cu_f800513927reflection_pad1d_out_kernelIdEEvPKT_PS3_lll)
        /*0c80*/ 	.word	0x00000000


	//----- nvinfo : EIATTR_MIN_STACK_SIZE
	.align		4
.L_561:
        /*0c84*/ 	.byte	0x04, 0x12
        /*0c86*/ 	.short	(.L_563 - .L_562)
	.align		4
.L_562:
        /*0c88*/ 	.word	index@(_ZN2at6native49_GLOBAL__N__cfa43aba_16_ReflectionPad_cu_f800513921reflection_pad1d_flatIsEEvPKT_PS3_lllll)
        /*0c8c*/ 	.word	0x00000000


	//----- nvinfo : EIATTR_MIN_STACK_SIZE
	.align		4
.L_563:
        /*0c90*/ 	.byte	0x04, 0x12
        /*0c92*/ 	.short	(.L_565 - .L_564)
	.align		4
.L_564:
        /*0c94*/ 	.word	index@(_ZN2at6native49_GLOBAL__N__cfa43aba_16_ReflectionPad_cu_f800513927reflection_pad1d_out_kernelIsEEvPKT_PS3_lll)
        /*0c98*/ 	.word	0x00000000


	//----- nvinfo : EIATTR_MIN_STACK_SIZE
	.align		4
.L_565:
        /*0c9c*/ 	.byte	0x04, 0x12
        /*0c9e*/ 	.short	(.L_567 - .L_566)
	.align		4
.L_566:
        /*0ca0*/ 	.word	index@(_ZN2at6native49_GLOBAL__N__cfa43aba_16_ReflectionPad_cu_f800513921reflection_pad1d_flatIlEEvPKT_PS3_lllll)
        /*0ca4*/ 	.word	0x00000000


	//----- nvinfo : EIATTR_MIN_STACK_SIZE
	.align		4
.L_567:
        /*0ca8*/ 	.byte	0x04, 0x12
        /*0caa*/ 	.short	(.L_569 - .L_568)
	.align		4
.L_568:
        /*0cac*/ 	.word	index@(_ZN2at6native49_GLOBAL__N__cfa43aba_16_ReflectionPad_cu_f800513927reflection_pad1d_out_kernelIlEEvPKT_PS3_lll)
        /*0cb0*/ 	.word	0x00000000


	//----- nvinfo : EIATTR_MIN_STACK_SIZE
	.align		4
.L_569:
        /*0cb4*/ 	.byte	0x04, 0x12
        /*0cb6*/ 	.short	(.L_571 - .L_570)
	.align		4
.L_570:
        /*0cb8*/ 	.word	index@(_ZN2at6native49_GLOBAL__N__cfa43aba_16_ReflectionPad_cu_f800513921reflection_pad1d_flatIiEEvPKT_PS3_lllll)
        /*0cbc*/ 	.word	0x00000000


	//----- nvinfo : EIATTR_MIN_STACK_SIZE
	.align		4
.L_571:
        /*0cc0*/ 	.byte	0x04, 0x12
        /*0cc2*/ 	.short	(.L_573 - .L_572)
	.align		4
.L_572:
        /*0cc4*/ 	.word	index@(_ZN2at6native49_GLOBAL__N__cfa43aba_16_ReflectionPad_cu_f800513927reflection_pad1d_out_kernelIiEEvPKT_PS3_lll)
        /*0cc8*/ 	.word	0x00000000


	//----- nvinfo : EIATTR_MIN_STACK_SIZE
	.align		4
.L_573:
        /*0ccc*/ 	.byte	0x04, 0x12
        /*0cce*/ 	.short	(.L_575 - .L_574)
	.align		4
.L_574:
        /*0cd0*/ 	.word	index@(_ZN2at6native49_GLOBAL__N__cfa43aba_16_ReflectionPad_cu_f800513921reflection_pad1d_flatIaEEvPKT_PS3_lllll)
        /*0cd4*/ 	.word	0x00000000


	//----- nvinfo : EIATTR_MIN_STACK_SIZE
	.align		4
.L_575:
        /*0cd8*/ 	.byte	0x04, 0x12
        /*0cda*/ 	.short	(.L_577 - .L_576)
	.align		4
.L_576:
        /*0cdc*/ 	.word	index@(_ZN2at6native49_GLOBAL__N__cfa43aba_16_ReflectionPad_cu_f800513927reflection_pad1d_out_kernelIaEEvPKT_PS3_lll)
        /*0ce0*/ 	.word	0x00000000


	//----- nvinfo : EIATTR_MIN_STACK_SIZE
	.align		4
.L_577:
        /*0ce4*/ 	.byte	0x04, 0x12
        /*0ce6*/ 	.short	(.L_579 - .L_578)
	.align		4
.L_578:
        /*0ce8*/ 	.word	index@(_ZN2at6native49_GLOBAL__N__cfa43aba_16_ReflectionPad_cu_f800513921reflection_pad1d_flatIhEEvPKT_PS3_lllll)
        /*0cec*/ 	.word	0x00000000


	//----- nvinfo : EIATTR_MIN_STACK_SIZE
	.align		4
.L_579:
        /*0cf0*/ 	.byte	0x04, 0x12
        /*0cf2*/ 	.short	(.L_581 - .L_580)
	.align		4
.L_580:
        /*0cf4*/ 	.word	index@(_ZN2at6native49_GLOBAL__N__cfa43aba_16_ReflectionPad_cu_f800513927reflection_pad1d_out_kernelIhEEvPKT_PS3_lll)
        /*0cf8*/ 	.word	0x00000000


	//----- nvinfo : EIATTR_MIN_STACK_SIZE
	.align		4
.L_581:
        /*0cfc*/ 	.byte	0x04, 0x12
        /*0cfe*/ 	.short	(.L_583 - .L_582)
	.align		4
.L_582:
        /*0d00*/ 	.word	index@(_ZN2at6native49_GLOBAL__N__cfa43aba_16_ReflectionPad_cu_f800513936reflection_pad2d_backward_out_kernelIN3c108BFloat16EEEvPT_PKS5_lliiiiiii)
        /*0d04*/ 	.word	0x00000000


	//----- nvinfo : EIATTR_MIN_STACK_SIZE
	.align		4
.L_583:
        /*0d08*/ 	.byte	0x04, 0x12
        /*0d0a*/ 	.short	(.L_585 - .L_584)
	.align		4
.L_584:
        /*0d0c*/ 	.word	index@(_ZN2at6native49_GLOBAL__N__cfa43aba_16_ReflectionPad_cu_f800513940reflection_pad2d_backward_det_out_kernelIN3c108BFloat16EEEvPT_PKS5_lliiiiiii)
        /*0d10*/ 	.word	0x00000000


	//----- nvinfo : EIATTR_MIN_STACK_SIZE
	.align		4
.L_585:
        /*0d14*/ 	.byte	0x04, 0x12
        /*0d16*/ 	.short	(.L_587 - .L_586)
	.align		4
.L_586:
        /*0d18*/ 	.word	index@(_ZN2at6native49_GLOBAL__N__cfa43aba_16_ReflectionPad_cu_f800513936reflection_pad2d_backward_out_kernelIN3c104HalfEEEvPT_PKS5_lliiiiiii)
        /*0d1c*/ 	.word	0x00000000


	//----- nvinfo : EIATTR_MIN_STACK_SIZE
	.align		4
.L_587:
        /*0d20*/ 	.byte	0x04, 0x12
        /*0d22*/ 	.short	(.L_589 - .L_588)
	.align		4
.L_588:
        /*0d24*/ 	.word	index@(_ZN2at6native49_GLOBAL__N__cfa43aba_16_ReflectionPad_cu_f800513940reflection_pad2d_backward_det_out_kernelIN3c104HalfEEEvPT_PKS5_lliiiiiii)
        /*0d28*/ 	.word	0x00000000


	//----- nvinfo : EIATTR_MIN_STACK_SIZE
	.align		4
.L_589:
        /*0d2c*/ 	.byte	0x04, 0x12
        /*0d2e*/ 	.short	(.L_591 - .L_590)
	.align		4
.L_590:
        /*0d30*/ 	.word	index@(_ZN2at6native49_GLOBAL__N__cfa43aba_16_ReflectionPad_cu_f800513936reflection_pad2d_backward_out_kernelIN3c107complexIfEEEEvPT_PKS6_lliiiiiii)
        /*0d34*/ 	.word	0x00000000


	//----- nvinfo : EIATTR_MIN_STACK_SIZE
	.align		4
.L_591:
        /*0d38*/ 	.byte	0x04, 0x12
        /*0d3a*/ 	.short	(.L_593 - .L_592)
	.align		4
.L_592:
        /*0d3c*/ 	.word	index@(_ZN2at6native49_GLOBAL__N__cfa43aba_16_ReflectionPad_cu_f800513940reflection_pad2d_backward_det_out_kernelIN3c107complexIfEEEEvPT_PKS6_lliiiiiii)
        /*0d40*/ 	.word	0x00000000


	//----- nvinfo : EIATTR_MIN_STACK_SIZE
	.align		4
.L_593:
        /*0d44*/ 	.byte	0x04, 0x12
        /*0d46*/ 	.short	(.L_595 - .L_594)
	.align		4
.L_594:
        /*0d48*/ 	.word	index@(_ZN2at6native49_GLOBAL__N__cfa43aba_16_ReflectionPad_cu_f800513936reflection_pad2d_backward_out_kernelIN3c107complexIdEEEEvPT_PKS6_lliiiiiii)
        /*0d4c*/ 	.word	0x00000000


	//----- nvinfo : EIATTR_MIN_STACK_SIZE
	.align		4
.L_595:
        /*0d50*/ 	.byte	0x04, 0x12
        /*0d52*/ 	.short	(.L_597 - .L_596)
	.align		4
.L_596:
        /*0d54*/ 	.word	index@(_ZN2at6native49_GLOBAL__N__cfa43aba_16_ReflectionPad_cu_f800513940reflection_pad2d_backward_det_out_kernelIN3c107complexIdEEEEvPT_PKS6_lliiiiiii)
        /*0d58*/ 	.word	0x00000000


	//----- nvinfo : EIATTR_MIN_STACK_SIZE
	.align		4
.L_597:
        /*0d5c*/ 	.byte	0x04, 0x12
        /*0d5e*/ 	.short	(.L_599 - .L_598)
	.align		4
.L_598:
        /*0d60*/ 	.word	index@(_ZN2at6native49_GLOBAL__N__cfa43aba_16_ReflectionPad_cu_f800513936reflection_pad2d_backward_out_kernelIfEEvPT_PKS3_lliiiiiii)
        /*0d64*/ 	.word	0x00000000


	//----- nvinfo : EIATTR_MIN_STACK_SIZE
	.align		4
.L_599:
        /*0d68*/ 	.byte	0x04, 0x12
        /*0d6a*/ 	.short	(.L_601 - .L_600)
	.align		4
.L_600:
        /*0d6c*/ 	.word	index@(_ZN2at6native49_GLOBAL__N__cfa43aba_16_ReflectionPad_cu_f800513940reflection_pad2d_backward_det_out_kernelIfEEvPT_PKS3_lliiiiiii)
        /*0d70*/ 	.word	0x00000000


	//----- nvinfo : EIATTR_MIN_STACK_SIZE
	.align		4
.L_601:
        /*0d74*/ 	.byte	0x04, 0x12
        /*0d76*/ 	.short	(.L_603 - .L_602)
	.align		4
.L_602:
        /*0d78*/ 	.word	index@(_ZN2at6native49_GLOBAL__N__cfa43aba_16_ReflectionPad_cu_f800513936reflection_pad2d_backward_out_kernelIdEEvPT_PKS3_lliiiiiii)
        /*0d7c*/ 	.word	0x00000000


	//----- nvinfo : EIATTR_MIN_STACK_SIZE
	.align		4
.L_603:
        /*0d80*/ 	.byte	0x04, 0x12
        /*0d82*/ 	.short	(.L_605 - .L_604)
	.align		4
.L_604:
        /*0d84*/ 	.word	index@(_ZN2at6native49_GLOBAL__N__cfa43aba_16_ReflectionPad_cu_f800513940reflection_pad2d_backward_det_out_kernelIdEEvPT_PKS3_lliiiiiii)
        /*0d88*/ 	.word	0x00000000


	//----- nvinfo : EIATTR_MIN_STACK_SIZE
	.align		4
.L_605:
        /*0d8c*/ 	.byte	0x04, 0x12
        /*0d8e*/ 	.short	(.L_607 - .L_606)
	.align		4
.L_606:
        /*0d90*/ 	.word	index@(_ZN2at6native49_GLOBAL__N__cfa43aba_16_ReflectionPad_cu_f800513927reflection_pad2d_out_kernelIN3c108BFloat16EEEvPKT_PS5_lliiiiiii)
        /*0d94*/ 	.word	0x00000000


	//----- nvinfo : EIATTR_MIN_STACK_SIZE
	.align		4
.L_607:
        /*0d98*/ 	.byte	0x04, 0x12
        /*0d9a*/ 	.short	(.L_609 - .L_608)
	.align		4
.L_608:
        /*0d9c*/ 	.word	index@(_ZN2at6native49_GLOBAL__N__cfa43aba_16_ReflectionPad_cu_f800513927reflection_pad2d_out_kernelIN3c104HalfEEEvPKT_PS5_lliiiiiii)
        /*0da0*/ 	.word	0x00000000


	//----- nvinfo : EIATTR_MIN_STACK_SIZE
	.align		4
.L_609:
        /*0da4*/ 	.byte	0x04, 0x12
        /*0da6*/ 	.short	(.L_611 - .L_610)
	.align		4
.L_610:
        /*0da8*/ 	.word	index@(_ZN2at6native49_GLOBAL__N__cfa43aba_16_ReflectionPad_cu_f800513927reflection_pad2d_out_kernelIN3c107complexIfEEEEvPKT_PS6_lliiiiiii)
        /*0dac*/ 	.word	0x00000000


	//----- nvinfo : EIATTR_MIN_STACK_SIZE
	.align		4
.L_611:
        /*0db0*/ 	.byte	0x04, 0x12
        /*0db2*/ 	.short	(.L_613 - .L_612)
	.align		4
.L_612:
        /*0db4*/ 	.word	index@(_ZN2at6native49_GLOBAL__N__cfa43aba_16_ReflectionPad_cu_f800513927reflection_pad2d_out_kernelIN3c107complexIdEEEEvPKT_PS6_lliiiiiii)
        /*0db8*/ 	.word	0x00000000


	//----- nvinfo : EIATTR_MIN_STACK_SIZE
	.align		4
.L_613:
        /*0dbc*/ 	.byte	0x04, 0x12
        /*0dbe*/ 	.short	(.L_615 - .L_614)
	.align		4
.L_614:
        /*0dc0*/ 	.word	index@(_ZN2at6native49_GLOBAL__N__cfa43aba_16_ReflectionPad_cu_f800513927reflection_pad2d_out_kernelIfEEvPKT_PS3_lliiiiiii)
        /*0dc4*/ 	.word	0x00000000


	//----- nvinfo : EIATTR_MIN_STACK_SIZE
	.align		4
.L_615:
        /*0dc8*/ 	.byte	0x04, 0x12
        /*0dca*/ 	.short	(.L_617 - .L_616)
	.align		4
.L_616:
        /*0dcc*/ 	.word	index@(_ZN2at6native49_GLOBAL__N__cfa43aba_16_ReflectionPad_cu_f800513927reflection_pad2d_out_kernelIdEEvPKT_PS3_lliiiiiii)
        /*0dd0*/ 	.word	0x00000000


	//----- nvinfo : EIATTR_MIN_STACK_SIZE
	.align		4
.L_617:
        /*0dd4*/ 	.byte	0x04, 0x12
        /*0dd6*/ 	.short	(.L_619 - .L_618)
	.align		4
.L_618:
        /*0dd8*/ 	.word	index@(_ZN2at6native49_GLOBAL__N__cfa43aba_16_ReflectionPad_cu_f800513927reflection_pad2d_out_kernelIsEEvPKT_PS3_lliiiiiii)
        /*0ddc*/ 	.word	0x00000000


	//----- nvinfo : EIATTR_MIN_STACK_SIZE
	.align		4
.L_619:
        /*0de0*/ 	.byte	0x04, 0x12
        /*0de2*/ 	.short	(.L_621 - .L_620)
	.align		4
.L_620:
        /*0de4*/ 	.word	index@(_ZN2at6native49_GLOBAL__N__cfa43aba_16_ReflectionPad_cu_f800513927reflection_pad2d_out_kernelIlEEvPKT_PS3_lliiiiiii)
        /*0de8*/ 	.word	0x00000000


	//----- nvinfo : EIATTR_MIN_STACK_SIZE
	.align		4
.L_621:
        /*0dec*/ 	.byte	0x04, 0x12
        /*0dee*/ 	.short	(.L_623 - .L_622)
	.align		4
.L_622:
        /*0df0*/ 	.word	index@(_ZN2at6native49_GLOBAL__N__cfa43aba_16_ReflectionPad_cu_f800513927reflection_pad2d_out_kernelIiEEvPKT_PS3_lliiiiiii)
        /*0df4*/ 	.word	0x00000000


	//----- nvinfo : EIATTR_MIN_STACK_SIZE
	.align		4
.L_623:
        /*0df8*/ 	.byte	0x04, 0x12
        /*0dfa*/ 	.short	(.L_625 - .L_624)
	.align		4
.L_624:
        /*0dfc*/ 	.word	index@(_ZN2at6native49_GLOBAL__N__cfa43aba_16_ReflectionPad_cu_f800513927reflection_pad2d_out_kernelIaEEvPKT_PS3_lliiiiiii)
        /*0e00*/ 	.word	0x00000000


	//----- nvinfo : EIATTR_MIN_STACK_SIZE
	.align		4
.L_625:
        /*0e04*/ 	.byte	0x04, 0x12
        /*0e06*/ 	.short	(.L_627 - .L_626)
	.align		4
.L_626:
        /*0e08*/ 	.word	index@(_ZN2at6native49_GLOBAL__N__cfa43aba_16_ReflectionPad_cu_f800513927reflection_pad2d_out_kernelIhEEvPKT_PS3_lliiiiiii)
        /*0e0c*/ 	.word	0x00000000
.L_627:


//--------------------- .nv.compat                --------------------------
	.section	.nv.compat,"",@"SHT_CUDA_COMPAT_INFO"
	.align	4
        /*0000*/ 	.byte	0x02, 0x09, 0x01, 0x00, 0x02, 0x02, 0x01, 0x00, 0x02, 0x05, 0x05, 0x00, 0x03, 0x07, 0x01, 0x01
        /*0010*/ 	.byte	0x02, 0x03, 0x00, 0x00, 0x02, 0x06, 0x01, 0x00, 0x04, 0x0b, 0x08, 0x00, 0x00, 0x00, 0x00, 0x00
        /*0020*/ 	.byte	0x00, 0x00, 0x00, 0x00


//--------------------- .nv.info._ZN2at6native49_GLOBAL__N__cfa43aba_16_ReflectionPad_cu_f800513936reflection_pad3d_backward_out_kernelIN3c108BFloat16EEEvNS_27GenericPackedTensorAccessorIT_Lm5ENS_16DefaultPtrTraitsElEENS5_IKS6_Lm5ES7_lEElllll --------------------------
	.section	.nv.info._ZN2at6native49_GLOBAL__N__cfa43aba_16_ReflectionPad_cu_f800513936reflection_pad3d_backward_out_kernelIN3c108BFloat16EEEvNS_27GenericPackedTensorAccessorIT_Lm5ENS_16DefaultPtrTraitsElEENS5_IKS6_Lm5ES7_lEElllll,"",@"SHT_CUDA_INFO"
	.sectionflags	@""
	.align	4


	//----- nvinfo : EIATTR_CUDA_API_VERSION
	.align		4
        /*0000*/ 	.byte	0x04, 0x37
        /*0002*/ 	.short	(.L_629 - .L_628)
.L_628:
        /*0004*/ 	.word	0x00000082


	//----- nvinfo : EIATTR_KPARAM_INFO
	.align		4
.L_629:
        /*0008*/ 	.byte	0x04, 0x17
        /*000a*/ 	.short	(.L_631 - .L_630)
.L_630:
        /*000c*/ 	.word	0x00000000
        /*0010*/ 	.short	0x0006
        /*0012*/ 	.short	0x00d0
        /*0014*/ 	.byte	0x00, 0xf0, 0x21, 0x00


	//----- nvinfo : EIATTR_KPARAM_INFO
	.align		4
.L_631:
        /*0018*/ 	.byte	0x04, 0x17
        /*001a*/ 	.short	(.L_633 - .L_632)
.L_632:
        /*001c*/ 	.word	0x00000000
        /*0020*/ 	.short	0x0005
        /*0022*/ 	.short	0x00c8
        /*0024*/ 	.byte	0x00, 0xf0, 0x21, 0x00


	//----- nvinfo : EIATTR_KPARAM_INFO
	.align		4
.L_633:
        /*0028*/ 	.byte	0x04, 0x17
        /*002a*/ 	.short	(.L_635 - .L_634)
.L_634:
        /*002c*/ 	.word	0x00000000
        /*0030*/ 	.short	0x0004
        /*0032*/ 	.short	0x00c0
        /*0034*/ 	.byte	0x00, 0xf0, 0x21, 0x00


	//----- nvinfo : EIATTR_KPARAM_INFO
	.align		4
.L_635:
        /*0038*/ 	.byte	0x04, 0x17
        /*003a*/ 	.short	(.L_637 - .L_636)
.L_636:
        /*003c*/ 	.word	0x00000000
        /*0040*/ 	.short	0x0003
        /*0042*/ 	.short	0x00b8
        /*0044*/ 	.byte	0x00, 0xf0, 0x21, 0x00


	//----- nvinfo : EIATTR_KPARAM_INFO
	.align		4
.L_637:
        /*0048*/ 	.byte	0x04, 0x17
        /*004a*/ 	.short	(.L_639 - .L_638)
.L_638:
        /*004c*/ 	.word	0x00000000
        /*0050*/ 	.short	0x0002
        /*0052*/ 	.short	0x00b0
        /*0054*/ 	.byte	0x00, 0xf0, 0x21, 0x00


	//----- nvinfo : EIATTR_KPARAM_INFO
	.align		4
.L_639:
        /*0058*/ 	.byte	0x04, 0x17
        /*005a*/ 	.short	(.L_641 - .L_640)
.L_640:
        /*005c*/ 	.word	0x00000000
        /*0060*/ 	.short	0x0001
        /*0062*/ 	.short	0x0058
        /*0064*/ 	.byte	0x00, 0xf0, 0x61, 0x01


	//----- nvinfo : EIATTR_KPARAM_INFO
	.align		4
.L_641:
        /*0068*/ 	.byte	0x04, 0x17
        /*006a*/ 	.short	(.L_643 - .L_642)
.L_642:
        /*006c*/ 	.word	0x00000000
        /*0070*/ 	.short	0x0000
        /*0072*/ 	.short	0x0000
        /*0074*/ 	.byte	0x00, 0xf0, 0x61, 0x01


	//----- nvinfo : EIATTR_SPARSE_MMA_MASK
	.align		4
.L_643:
        /*0078*/ 	.byte	0x03, 0x50
        /*007a*/ 	.short	0x0000


	//----- nvinfo : EIATTR_MAXREG_COUNT
	.align		4
        /*007c*/ 	.byte	0x03, 0x1b
        /*007e*/ 	.short	0x00ff


	//----- nvinfo : EIATTR_MERCURY_ISA_VERSION
	.align		4
        /*0080*/ 	.byte	0x03, 0x5f
        /*0082*/ 	.short	0x0101


	//----- nvinfo : EIATTR_VRC_CTA_INIT_COUNT
	.align		4
        /*0084*/ 	.byte	0x02, 0x4a
	.zero		1
	.zero		1


	//----- nvinfo : EIATTR_ATOM16_EMUL_INSTR_REG_MAP
	.align		4
        /*0088*/ 	.byte	0x04, 0x2e
        /*008a*/ 	.short	(.L_645 - .L_644)


	//   ....[0]....
.L_644:
        /*008c*/ 	.word	0x000013f0
        /*0090*/ 	.short	0x0009
        /*0092*/ 	.short	0x0000


	//   ....[1]....
        /*0094*/ 	.word	0x00001450
        /*0098*/ 	.short	0x0009
        /*009a*/ 	.short	0x0000


	//----- nvinfo : EIATTR_EXIT_INSTR_OFFSETS
	.align		4
.L_645:
        /*009c*/ 	.byte	0x04, 0x1c
        /*009e*/ 	.short	(.L_647 - .L_646)


	//   ....[0]....
.L_646:
        /*00a0*/ 	.word	0x00000120


	//   ....[1]....
        /*00a4*/ 	.word	0x00001490


	//----- nvinfo : EIATTR_CRS_STACK_SIZE
	.align		4
.L_647:
        /*00a8*/ 	.byte	0x04, 0x1e
        /*00aa*/ 	.short	(.L_649 - .L_648)
.L_648:
        /*00ac*/ 	.word	0x00000000


	//----- nvinfo : EIATTR_CBANK_PARAM_SIZE
	.align		4
.L_649:
        /*00b0*/ 	.byte	0x03, 0x19
        /*00b2*/ 	.short	0x00d8


	//----- nvinfo : EIATTR_PARAM_CBANK
	.align		4
        /*00b4*/ 	.byte	0x04, 0x0a
        /*00b6*/ 	.short	(.L_651 - .L_650)
	.align		4
.L_650:
        /*00b8*/ 	.word	index@(.nv.constant0._ZN2at6native49_GLOBAL__N__cfa43aba_16_ReflectionPad_cu_f800513936reflection_pad3d_backward_out_kernelIN3c108BFloat16EEEvNS_27GenericPackedTensorAccessorIT_Lm5ENS_16DefaultPtrTraitsElEENS5_IKS6_Lm5ES7_lEElllll)
        /*00bc*/ 	.short	0x0380
        /*00be*/ 	.short	0x00d8


	//----- nvinfo : EIATTR_SW_WAR
	.align		4
.L_651:
        /*00c0*/ 	.byte	0x04, 0x36
        /*00c2*/ 	.short	(.L_653 - .L_652)
.L_652:
        /*00c4*/ 	.word	0x00000008
.L_653:


//--------------------- .nv.info._ZN2at6native49_GLOBAL__N__cfa43aba_16_ReflectionPad_cu_f800513936reflection_pad3d_backward_out_kernelIN3c104HalfEEEvNS_27GenericPackedTensorAccessorIT_Lm5ENS_16DefaultPtrTraitsElEENS5_IKS6_Lm5ES7_lEElllll --------------------------
	.section	.nv.info._ZN2at6native49_GLOBAL__N__cfa43aba_16_ReflectionPad_cu_f800513936reflection_pad3d_backward_out_kernelIN3c104HalfEEEvNS_27GenericPackedTensorAccessorIT_Lm5ENS_16DefaultPtrTraitsElEENS5_IKS6_Lm5ES7_lEElllll,"",@"SHT_CUDA_INFO"
	.sectionflags	@""
	.align	4


	//----- nvinfo : EIATTR_CUDA_API_VERSION
	.align		4
        /*0000*/ 	.byte	0x04, 0x37
        /*0002*/ 	.short	(.L_655 - .L_654)
.L_654:
        /*0004*/ 	.word	0x00000082


	//----- nvinfo : EIATTR_KPARAM_INFO
	.align		4
.L_655:
        /*0008*/ 	.byte	0x04, 0x17
        /*000a*/ 	.short	(.L_657 - .L_656)
.L_656:
        /*000c*/ 	.word	0x00000000
        /*0010*/ 	.short	0x0006
        /*0012*/ 	.short	0x00d0
        /*0014*/ 	.byte	0x00, 0xf0, 0x21, 0x00


	//----- nvinfo : EIATTR_KPARAM_INFO
	.align		4
.L_657:
        /*0018*/ 	.byte	0x04, 0x17
        /*001a*/ 	.short	(.L_659 - .L_658)
.L_658:
        /*001c*/ 	.word	0x00000000
        /*0020*/ 	.short	0x0005
        /*0022*/ 	.short	0x00c8
        /*0024*/ 	.byte	0x00, 0xf0, 0x21, 0x00


	//----- nvinfo : EIATTR_KPARAM_INFO
	.align		4
.L_659:
        /*0028*/ 	.byte	0x04, 0x17
        /*002a*/ 	.short	(.L_661 - .L_660)
.L_660:
        /*002c*/ 	.word	0x00000000
        /*0030*/ 	.short	0x0004
        /*0032*/ 	.short	0x00c0
        /*0034*/ 	.byte	0x00, 0xf0, 0x21, 0x00


	//----- nvinfo : EIATTR_KPARAM_INFO
	.align		4
.L_661:
        /*0038*/ 	.byte	0x04, 0x17
        /*003a*/ 	.short	(.L_663 - .L_662)
.L_662:
        /*003c*/ 	.word	0x00000000
        /*0040*/ 	.short	0x0003
        /*0042*/ 	.short	0x00b8
        /*0044*/ 	.byte	0x00, 0xf0, 0x21, 0x00


	//----- nvinfo : EIATTR_KPARAM_INFO
	.align		4
.L_663:
        /*0048*/ 	.byte	0x04, 0x17
        /*004a*/ 	.short	(.L_665 - .L_664)
.L_664:
        /*004c*/ 	.word	0x00000000
        /*0050*/ 	.short	0x0002
        /*0052*/ 	.short	0x00b0
        /*0054*/ 	.byte	0x00, 0xf0, 0x21, 0x00


	//----- nvinfo : EIATTR_KPARAM_INFO
	.align		4
.L_665:
        /*0058*/ 	.byte	0x04, 0x17
        /*005a*/ 	.short	(.L_667 - .L_666)
.L_666:
        /*005c*/ 	.word	0x00000000
        /*0060*/ 	.short	0x0001
        /*0062*/ 	.short	0x0058
        /*0064*/ 	.byte	0x00, 0xf0, 0x61, 0x01


	//----- nvinfo : EIATTR_KPARAM_INFO
	.align		4
.L_667:
        /*0068*/ 	.byte	0x04, 0x17
        /*006a*/ 	.short	(.L_669 - .L_668)
.L_668:
        /*006c*/ 	.word	0x00000000
        /*0070*/ 	.short	0x0000
        /*0072*/ 	.short	0x0000
        /*0074*/ 	.byte	0x00, 0xf0, 0x61, 0x01


	//----- nvinfo : EIATTR_SPARSE_MMA_MASK
	.align		4
.L_669:
        /*0078*/ 	.byte	0x03, 0x50
        /*007a*/ 	.short	0x0000


	//----- nvinfo : EIATTR_MAXREG_COUNT
	.align		4
        /*007c*/ 	.byte	0x03, 0x1b
        /*007e*/ 	.short	0x00ff


	//----- nvinfo : EIATTR_MERCURY_ISA_VERSION
	.align		4
        /*0080*/ 	.byte	0x03, 0x5f
        /*0082*/ 	.short	0x0101


	//----- nvinfo : EIATTR_VRC_CTA_INIT_COUNT
	.align		4
        /*0084*/ 	.byte	0x02, 0x4a
	.zero		1
	.zero		1


	//----- nvinfo : EIATTR_ATOM16_EMUL_INSTR_REG_MAP
	.align		4
        /*0088*/ 	.byte	0x04, 0x2e
        /*008a*/ 	.short	(.L_671 - .L_670)


	//   ....[0]....
.L_670:
        /*008c*/ 	.word	0x000013f0
        /*0090*/ 	.short	0x0009
        /*0092*/ 	.short	0x0000


	//   ....[1]....
        /*0094*/ 	.word	0x00001450
        /*0098*/ 	.short	0x0009
        /*009a*/ 	.short	0x0000


	//----- nvinfo : EIATTR_EXIT_INSTR_OFFSETS
	.align		4
.L_671:
        /*009c*/ 	.byte	0x04, 0x1c
        /*009e*/ 	.short	(.L_673 - .L_672)


	//   ....[0]....
.L_672:
        /*00a0*/ 	.word	0x00000120


	//   ....[1]....
        /*00a4*/ 	.word	0x00001490


	//----- nvinfo : EIATTR_CRS_STACK_SIZE
	.align		4
.L_673:
        /*00a8*/ 	.byte	0x04, 0x1e
        /*00aa*/ 	.short	(.L_675 - .L_674)
.L_674:
        /*00ac*/ 	.word	0x00000000


	//----- nvinfo : EIATTR_CBANK_PARAM_SIZE
	.align		4
.L_675:
        /*00b0*/ 	.byte	0x03, 0x19
        /*00b2*/ 	.short	0x00d8


	//----- nvinfo : EIATTR_PARAM_CBANK
	.align		4
        /*00b4*/ 	.byte	0x04, 0x0a
        /*00b6*/ 	.short	(.L_677 - .L_676)
	.align		4
.L_676:
        /*00b8*/ 	.word	index@(.nv.constant0._ZN2at6native49_GLOBAL__N__cfa43aba_16_ReflectionPad_cu_f800513936reflection_pad3d_backward_out_kernelIN3c104HalfEEEvNS_27GenericPackedTensorAccessorIT_Lm5ENS_16DefaultPtrTraitsElEENS5_IKS6_Lm5ES7_lEElllll)
        /*00bc*/ 	.short	0x0380
        /*00be*/ 	.short	0x00d8


	//----- nvinfo : EIATTR_SW_WAR
	.align		4
.L_677:
        /*00c0*/ 	.byte	0x04, 0x36
        /*00c2*/ 	.short	(.L_679 - .L_678)
.L_678:
        /*00c4*/ 	.word	0x00000008
.L_679:


//--------------------- .nv.info._ZN2at6native49_GLOBAL__N__cfa43aba_16_ReflectionPad_cu_f800513936reflection_pad3d_backward_out_kernelIN3c107complexIfEEEEvNS_27GenericPackedTensorAccessorIT_Lm5ENS_16DefaultPtrTraitsElEENS6_IKS7_Lm5ES8_lEElllll --------------------------
	.section	.nv.info._ZN2at6native49_GLOBAL__N__cfa43aba_16_ReflectionPad_cu_f800513936reflection_pad3d_backward_out_kernelIN3c107complexIfEEEEvNS_27GenericPackedTensorAccessorIT_Lm5ENS_16DefaultPtrTraitsElEENS6_IKS7_Lm5ES8_lEElllll,"",@"SHT_CUDA_INFO"
	.sectionflags	@""
	.align	4


	//----- nvinfo : EIATTR_CUDA_API_VERSION
	.align		4
        /*0000*/ 	.byte	0x04, 0x37
        /*0002*/ 	.short	(.L_681 - .L_680)
.L_680:
        /*0004*/ 	.word	0x00000082


	//----- nvinfo : EIATTR_KPARAM_INFO
	.align		4
.L_681:
        /*0008*/ 	.byte	0x04, 0x17
        /*000a*/ 	.short	(.L_683 - .L_682)
.L_682:
        /*000c*/ 	.word	0x00000000
        /*0010*/ 	.short	0x0006
        /*0012*/ 	.short	0x00d0
        /*0014*/ 	.byte	0x00, 0xf0, 0x21, 0x00


	//----- nvinfo : EIATTR_KPARAM_INFO
	.align		4
.L_683:
        /*0018*/ 	.byte	0x04, 0x17
        /*001a*/ 	.short	(.L_685 - .L_684)
.L_684:
        /*001c*/ 	.word	0x00000000
        /*0020*/ 	.short	0x0005
        /*0022*/ 	.short	0x00c8
        /*0024*/ 	.byte	0x00, 0xf0, 0x21, 0x00


	//----- nvinfo : EIATTR_KPARAM_INFO
	.align		4
.L_685:
        /*0028*/ 	.byte	0x04, 0x17
        /*002a*/ 	.short	(.L_687 - .L_686)
.L_686:
        /*002c*/ 	.word	0x00000000
        /*0030*/ 	.short	0x0004
        /*0032*/ 	.short	0x00c0
        /*0034*/ 	.byte	0x00, 0xf0, 0x21, 0x00


	//----- nvinfo : EIATTR_KPARAM_INFO
	.align		4
.L_687:
        /*0038*/ 	.byte	0x04, 0x17
        /*003a*/ 	.short	(.L_689 - .L_688)
.L_688:
        /*003c*/ 	.word	0x00000000
        /*0040*/ 	.short	0x0003
        /*0042*/ 	.short	0x00b8
        /*0044*/ 	.byte	0x00, 0xf0, 0x21, 0x00


	//----- nvinfo : EIATTR_KPARAM_INFO
	.align		4
.L_689:
        /*0048*/ 	.byte	0x04, 0x17
        /*004a*/ 	.short	(.L_691 - .L_690)
.L_690:
        /*004c*/ 	.word	0x00000000
        /*0050*/ 	.short	0x0002
        /*0052*/ 	.short	0x00b0
        /*0054*/ 	.byte	0x00, 0xf0, 0x21, 0x00


	//----- nvinfo : EIATTR_KPARAM_INFO
	.align		4
.L_691:
        /*0058*/ 	.byte	0x04, 0x17
        /*005a*/ 	.short	(.L_693 - .L_692)
.L_692:
        /*005c*/ 	.word	0x00000000
        /*0060*/ 	.short	0x0001
        /*0062*/ 	.short	0x0058
        /*0064*/ 	.byte	0x00, 0xf0, 0x61, 0x01


	//----- nvinfo : EIATTR_KPARAM_INFO
	.align		4
.L_693:
        /*0068*/ 	.byte	0x04, 0x17
        /*006a*/ 	.short	(.L_695 - .L_694)
.L_694:
        /*006c*/ 	.word	0x00000000
        /*0070*/ 	.short	0x0000
        /*0072*/ 	.short	0x0000
        /*0074*/ 	.byte	0x00, 0xf0, 0x61, 0x01


	//----- nvinfo : EIATTR_SPARSE_MMA_MASK
	.align		4
.L_695:
        /*0078*/ 	.byte	0x03, 0x50
        /*007a*/ 	.short	0x0000


	//----- nvinfo : EIATTR_MAXREG_COUNT
	.align		4
        /*007c*/ 	.byte	0x03, 0x1b
        /*007e*/ 	.short	0x00ff


	//----- nvinfo : EIATTR_MERCURY_ISA_VERSION
	.align		4
        /*0080*/ 	.byte	0x03, 0x5f
        /*0082*/ 	.short	0x0101


	//----- nvinfo : EIATTR_VRC_CTA_INIT_COUNT
	.align		4
        /*0084*/ 	.byte	0x02, 0x4a
	.zero		1
	.zero		1


	//----- nvinfo : EIATTR_EXIT_INSTR_OFFSETS
	.align		4
        /*0088*/ 	.byte	0x04, 0x1c
        /*008a*/ 	.short	(.L_697 - .L_696)


	//   ....[0]....
.L_696:
        /*008c*/ 	.word	0x00000120


	//   ....[1]....
        /*0090*/ 	.word	0x000013e0


	//----- nvinfo : EIATTR_CRS_STACK_SIZE
	.align		4
.L_697:
        /*0094*/ 	.byte	0x04, 0x1e
        /*0096*/ 	.short	(.L_699 - .L_698)
.L_698:
        /*0098*/ 	.word	0x00000000


	//----- nvinfo : EIATTR_CBANK_PARAM_SIZE
	.align		4
.L_699:
        /*009c*/ 	.byte	0x03, 0x19
        /*009e*/ 	.short	0x00d8


	//----- nvinfo : EIATTR_PARAM_CBANK
	.align		4
        /*00a0*/ 	.byte	0x04, 0x0a
        /*00a2*/ 	.short	(.L_701 - .L_700)
	.align		4
.L_700:
        /*00a4*/ 	.word	index@(.nv.constant0._ZN2at6native49_GLOBAL__N__cfa43aba_16_ReflectionPad_cu_f800513936reflection_pad3d_backward_out_kernelIN3c107complexIfEEEEvNS_27GenericPackedTensorAccessorIT_Lm5ENS_16DefaultPtrTraitsElEENS6_IKS7_Lm5ES8_lEElllll)
        /*00a8*/ 	.short	0x0380
        /*00aa*/ 	.short	0x00d8


	//----- nvinfo : EIATTR_SW_WAR
	.align		4
.L_701:
        /*00ac*/ 	.byte	0x04, 0x36
        /*00ae*/ 	.short	(.L_703 - .L_702)
.L_702:
        /*00b0*/ 	.word	0x00000008
.L_703:


//--------------------- .nv.info._ZN2at6native49_GLOBAL__N__cfa43aba_16_ReflectionPad_cu_f800513936reflection_pad3d_backward_out_kernelIN3c107complexIdEEEEvNS_27GenericPackedTensorAccessorIT_Lm5ENS_16DefaultPtrTraitsElEENS6_IKS7_Lm5ES8_lEElllll --------------------------
	.section	.nv.info._ZN2at6native49_GLOBAL__N__cfa43aba_16_ReflectionPad_cu_f800513936reflection_pad3d_backward_out_kernelIN3c107complexIdEEEEvNS_27GenericPackedTensorAccessorIT_Lm5ENS_16DefaultPtrTraitsElEENS6_IKS7_Lm5ES8_lEElllll,"",@"SHT_CUDA_INFO"
	.sectionflags	@""
	.align	4


	//----- nvinfo : EIATTR_CUDA_API_VERSION
	.align		4
        /*0000*/ 	.byte	0x04, 0x37
        /*0002*/ 	.short	(.L_705 - .L_704)
.L_704:
        /*0004*/ 	.word	0x00000082


	//----- nvinfo : EIATTR_KPARAM_INFO
	.align		4
.L_705:
        /*0008*/ 	.byte	0x04, 0x17
        /*000a*/ 	.short	(.L_707 - .L_706)
.L_706:
        /*000c*/ 	.word	0x00000000
        /*0010*/ 	.short	0x0006
        /*0012*/ 	.short	0x00d0
        /*0014*/ 	.byte	0x00, 0xf0, 0x21, 0x00


	//----- nvinfo : EIATTR_KPARAM_INFO
	.align		4
.L_707:
        /*0018*/ 	.byte	0x04, 0x17
        /*001a*/ 	.short	(.L_709 - .L_708)
.L_708:
        /*001c*/ 	.word	0x00000000
        /*0020*/ 	.short	0x0005
        /*0022*/ 	.short	0x00c8
        /*0024*/ 	.byte	0x00, 0xf0, 0x21, 0x00


	//----- nvinfo : EIATTR_KPARAM_INFO
	.align		4
.L_709:
        /*0028*/ 	.byte	0x04, 0x17
        /*002a*/ 	.short	(.L_711 - .L_710)
.L_710:
        /*002c*/ 	.word	0x00000000
        /*0030*/ 	.short	0x0004
        /*0032*/ 	.short	0x00c0
        /*0034*/ 	.byte	0x00, 0xf0, 0x21, 0x00


	//----- nvinfo : EIATTR_KPARAM_INFO
	.align		4
.L_711:
        /*0038*/ 	.byte	0x04, 0x17
        /*003a*/ 	.short	(.L_713 - .L_712)
.L_712:
        /*003c*/ 	.word	0x00000000
        /*0040*/ 	.short	0x0003
        /*0042*/ 	.short	0x00b8
        /*0044*/ 	.byte	0x00, 0xf0, 0x21, 0x00


	//----- nvinfo : EIATTR_KPARAM_INFO
	.align		4
.L_713:
        /*0048*/ 	.byte	0x04, 0x17
        /*004a*/ 	.short	(.L_715 - .L_714)
.L_714:
        /*004c*/ 	.word	0x00000000
        /*0050*/ 	.short	0x0002
        /*0052*/ 	.short	0x00b0
        /*0054*/ 	.byte	0x00, 0xf0, 0x21, 0x00


	//----- nvinfo : EIATTR_KPARAM_INFO
	.align		4
.L_715:
        /*0058*/ 	.byte	0x04, 0x17
        /*005a*/ 	.short	(.L_717 - .L_716)
.L_716:
        /*005c*/ 	.word	0x00000000
        /*0060*/ 	.short	0x0001
        /*0062*/ 	.short	0x0058
        /*0064*/ 	.byte	0x00, 0xf0, 0x61, 0x01


	//----- nvinfo : EIATTR_KPARAM_INFO
	.align		4
.L_717:
        /*0068*/ 	.byte	0x04, 0x17
        /*006a*/ 	.short	(.L_719 - .L_718)
.L_718:
        /*006c*/ 	.word	0x00000000
        /*0070*/ 	.short	0x0000
        /*0072*/ 	.short	0x0000
        /*0074*/ 	.byte	0x00, 0xf0, 0x61, 0x01


	//----- nvinfo : EIATTR_SPARSE_MMA_MASK
	.align		4
.L_719:
        /*0078*/ 	.byte	0x03, 0x50
        /*007a*/ 	.short	0x0000


	//----- nvinfo : EIATTR_MAXREG_COUNT
	.align		4
        /*007c*/ 	.byte	0x03, 0x1b
        /*007e*/ 	.short	0x00ff


	//----- nvinfo : EIATTR_MERCURY_ISA_VERSION
	.align		4
        /*0080*/ 	.byte	0x03, 0x5f
        /*0082*/ 	.short	0x0101


	//----- nvinfo : EIATTR_VRC_CTA_INIT_COUNT
	.align		4
        /*0084*/ 	.byte	0x02, 0x4a
	.zero		1
	.zero		1


	//----- nvinfo : EIATTR_EXIT_INSTR_OFFSETS
	.align		4
        /*0088*/ 	.byte	0x04, 0x1c
        /*008a*/ 	.short	(.L_721 - .L_720)


	//   ....[0]....
.L_720:
        /*008c*/ 	.word	0x00000120


	//   ....[1]....
        /*0090*/ 	.word	0x000013b0


	//----- nvinfo : EIATTR_CRS_STACK_SIZE
	.align		4
.L_721:
        /*0094*/ 	.byte	0x04, 0x1e
        /*0096*/ 	.short	(.L_723 - .L_722)
.L_722:
        /*0098*/ 	.word	0x00000000


	//----- nvinfo : EIATTR_CBANK_PARAM_SIZE
	.align		4
.L_723:
        /*009c*/ 	.byte	0x03, 0x19
        /*009e*/ 	.short	0x00d8


	//----- nvinfo : EIATTR_PARAM_CBANK
	.align		4
        /*00a0*/ 	.byte	0x04, 0x0a
        /*00a2*/ 	.short	(.L_725 - .L_724)
	.align		4
.L_724:
        /*00a4*/ 	.word	index@(.nv.constant0._ZN2at6native49_GLOBAL__N__cfa43aba_16_ReflectionPad_cu_f800513936reflection_pad3d_backward_out_kernelIN3c107complexIdEEEEvNS_27GenericPackedTensorAccessorIT_Lm5ENS_16DefaultPtrTraitsElEENS6_IKS7_Lm5ES8_lEElllll)
        /*00a8*/ 	.short	0x0380
        /*00aa*/ 	.short	0x00d8


	//----- nvinfo : EIATTR_SW_WAR
	.align		4
.L_725:
        /*00ac*/ 	.byte	0x04, 0x36
        /*00ae*/ 	.short	(.L_727 - .L_726)
.L_726:
        /*00b0*/ 	.word	0x00000008
.L_727:


//--------------------- .nv.info._ZN2at6native49_GLOBAL__N__cfa43aba_16_ReflectionPad_cu_f800513936reflection_pad3d_backward_out_kernelIfEEvNS_27GenericPackedTensorAccessorIT_Lm5ENS_16DefaultPtrTraitsElEENS3_IKS4_Lm5ES5_lEElllll --------------------------
	.section	.nv.info._ZN2at6native49_GLOBAL__N__cfa43aba_16_ReflectionPad_cu_f800513936reflection_pad3d_backward_out_kernelIfEEvNS_27GenericPackedTensorAccessorIT_Lm5ENS_16DefaultPtrTraitsElEENS3_IKS4_Lm5ES5_lEElllll,"",@"SHT_CUDA_INFO"
	.sectionflags	@""
	.align	4


	//----- nvinfo : EIATTR_CUDA_API_VERSION
	.align		4
        /*0000*/ 	.byte	0x04, 0x37
        /*0002*/ 	.short	(.L_729 - .L_728)
.L_728:
        /*0004*/ 	.word	0x00000082


	//----- nvinfo : EIATTR_KPARAM_INFO
	.align		4
.L_729:
        /*0008*/ 	.byte	0x04, 0x17
        /*000a*/ 	.short	(.L_731 - .L_730)
.L_730:
        /*000c*/ 	.word	0x00000000
        /*0010*/ 	.short	0x0006
        /*0012*/ 	.short	0x00d0
        /*0014*/ 	.byte	0x00, 0xf0, 0x21, 0x00


	//----- nvinfo : EIATTR_KPARAM_INFO
	.align		4
.L_731:
        /*0018*/ 	.byte	0x04, 0x17
        /*001a*/ 	.short	(.L_733 - .L_732)
.L_732:
        /*001c*/ 	.word	0x00000000
        /*0020*/ 	.short	0x0005
        /*0022*/ 	.short	0x00c8
        /*0024*/ 	.byte	0x00, 0xf0, 0x21, 0x00


	//----- nvinfo : EIATTR_KPARAM_INFO
	.align		4
.L_733:
        /*0028*/ 	.byte	0x04, 0x17
        /*002a*/ 	.short	(.L_735 - .L_734)
.L_734:
        /*002c*/ 	.word	0x00000000
        /*0030*/ 	.short	0x0004
        /*0032*/ 	.short	0x00c0
        /*0034*/ 	.byte	0x00, 0xf0, 0x21, 0x00


	//----- nvinfo : EIATTR_KPARAM_INFO
	.align		4
.L_735:
        /*0038*/ 	.byte	0x04, 0x17
        /*003a*/ 	.short	(.L_737 - .L_736)
.L_736:
        /*003c*/ 	.word	0x00000000
        /*0040*/ 	.short	0x0003
        /*0042*/ 	.short	0x00b8
        /*0044*/ 	.byte	0x00, 0xf0, 0x21, 0x00


	//----- nvinfo : EIATTR_KPARAM_INFO
	.align		4
.L_737:
        /*0048*/ 	.byte	0x04, 0x17
        /*004a*/ 	.short	(.L_739 - .L_738)
.L_738:
        /*004c*/ 	.word	0x00000000
        /*0050*/ 	.short	0x0002
        /*0052*/ 	.short	0x00b0
        /*0054*/ 	.byte	0x00, 0xf0, 0x21, 0x00


	//----- nvinfo : EIATTR_KPARAM_INFO
	.align		4
.L_739:
        /*0058*/ 	.byte	0x04, 0x17
        /*005a*/ 	.short	(.L_741 - .L_740)
.L_740:
        /*005c*/ 	.word	0x00000000
        /*0060*/ 	.short	0x0001
        /*0062*/ 	.short	0x0058
        /*0064*/ 	.byte	0x00, 0xf0, 0x61, 0x01


	//----- nvinfo : EIATTR_KPARAM_INFO
	.align		4
.L_741:
        /*0068*/ 	.byte	0x04, 0x17
        /*006a*/ 	.short	(.L_743 - .L_742)
.L_742:
        /*006c*/ 	.word	0x00000000
        /*0070*/ 	.short	0x0000
        /*0072*/ 	.short	0x0000
        /*0074*/ 	.byte	0x00, 0xf0, 0x61, 0x01


	//----- nvinfo : EIATTR_SPARSE_MMA_MASK
	.align		4
.L_743:
        /*0078*/ 	.byte	0x03, 0x50
        /*007a*/ 	.short	0x0000


	//----- nvinfo : EIATTR_MAXREG_COUNT
	.align		4
        /*007c*/ 	.byte	0x03, 0x1b
        /*007e*/ 	.short	0x00ff


	//----- nvinfo : EIATTR_MERCURY_ISA_VERSION
	.align		4
        /*0080*/ 	.byte	0x03, 0x5f
        /*0082*/ 	.short	0x0101


	//----- nvinfo : EIATTR_VRC_CTA_INIT_COUNT
	.align		4
        /*0084*/ 	.byte	0x02, 0x4a
	.zero		1
	.zero		1


	//----- nvinfo : EIATTR_EXIT_INSTR_OFFSETS
	.align		4
        /*0088*/ 	.byte	0x04, 0x1c
        /*008a*/ 	.short	(.L_745 - .L_744)


	//   ....[0]....
.L_744:
        /*008c*/ 	.word	0x00000120


	//   ....[1]....
        /*0090*/ 	.word	0x000013d0


	//----- nvinfo : EIATTR_CRS_STACK_SIZE
	.align		4
.L_745:
        /*0094*/ 	.byte	0x04, 0x1e
        /*0096*/ 	.short	(.L_747 - .L_746)
.L_746:
        /*0098*/ 	.word	0x00000000


	//----- nvinfo : EIATTR_CBANK_PARAM_SIZE
	.align		4
.L_747:
        /*009c*/ 	.byte	0x03, 0x19
        /*009e*/ 	.short	0x00d8


	//----- nvinfo : EIATTR_PARAM_CBANK
	.align		4
        /*00a0*/ 	.byte	0x04, 0x0a
        /*00a2*/ 	.short	(.L_749 - .L_748)
	.align		4
.L_748:
        /*00a4*/ 	.word	index@(.nv.constant0._ZN2at6native49_GLOBAL__N__cfa43aba_16_ReflectionPad_cu_f800513936reflection_pad3d_backward_out_kernelIfEEvNS_27GenericPackedTensorAccessorIT_Lm5ENS_16DefaultPtrTraitsElEENS3_IKS4_Lm5ES5_lEElllll)
        /*00a8*/ 	.short	0x0380
        /*00aa*/ 	.short	0x00d8


	//----- nvinfo : EIATTR_SW_WAR
	.align		4
.L_749:
        /*00ac*/ 	.byte	0x04, 0x36
        /*00ae*/ 	.short	(.L_751 - .L_750)
.L_750:
        /*00b0*/ 	.word	0x00000008
.L_751:


//--------------------- .nv.info._ZN2at6native49_GLOBAL__N__cfa43aba_16_ReflectionPad_cu_f800513936reflection_pad3d_backward_out_kernelIdEEvNS_27GenericPackedTensorAccessorIT_Lm5ENS_16DefaultPtrTraitsElEENS3_IKS4_Lm5ES5_lEElllll --------------------------
	.section	.nv.info._ZN2at6native49_GLOBAL__N__cfa43aba_16_ReflectionPad_cu_f800513936reflection_pad3d_backward_out_kernelIdEEvNS_27GenericPackedTensorAccessorIT_Lm5ENS_16DefaultPtrTraitsElEENS3_IKS4_Lm5ES5_lEElllll,"",@"SHT_CUDA_INFO"
	.sectionflags	@""
	.align	4


	//----- nvinfo : EIATTR_CUDA_API_VERSION
	.align		4
        /*0000*/ 	.byte	0x04, 0x37
        /*0002*/ 	.short	(.L_753 - .L_752)
.L_752:
        /*0004*/ 	.word	0x00000082


	//----- nvinfo : EIATTR_KPARAM_INFO
	.align		4
.L_753:
        /*0008*/ 	.byte	0x04, 0x17
        /*000a*/ 	.short	(.L_755 - .L_754)
.L_754:
        /*000c*/ 	.word	0x00000000
        /*0010*/ 	.short	0x0006
        /*0012*/ 	.short	0x00d0
        /*0014*/ 	.byte	0x00, 0xf0, 0x21, 0x00


	//----- nvinfo : EIATTR_KPARAM_INFO
	.align		4
.L_755:
        /*0018*/ 	.byte	0x04, 0x17
        /*001a*/ 	.short	(.L_757 - .L_756)
.L_756:
        /*001c*/ 	.word	0x00000000
        /*0020*/ 	.short	0x0005
        /*0022*/ 	.short	0x00c8
        /*0024*/ 	.byte	0x00, 0xf0, 0x21, 0x00


	//----- nvinfo : EIATTR_KPARAM_INFO
	.align		4
.L_757:
        /*0028*/ 	.byte	0x04, 0x17
        /*002a*/ 	.short	(.L_759 - .L_758)
.L_758:
        /*002c*/ 	.word	0x00000000
        /*0030*/ 	.short	0x0004
        /*0032*/ 	.short	0x00c0
        /*0034*/ 	.byte	0x00, 0xf0, 0x21, 0x00


	//----- nvinfo : EIATTR_KPARAM_INFO
	.align		4
.L_759:
        /*0038*/ 	.byte	0x04, 0x17
        /*003a*/ 	.short	(.L_761 - .L_760)
.L_760:
        /*003c*/ 	.word	0x00000000
        /*0040*/ 	.short	0x0003
        /*0042*/ 	.short	0x00b8
        /*0044*/ 	.byte	0x00, 0xf0, 0x21, 0x00


	//----- nvinfo : EIATTR_KPARAM_INFO
	.align		4
.L_761:
        /*0048*/ 	.byte	0x04, 0x17
        /*004a*/ 	.short	(.L_763 - .L_762)
.L_762:
        /*004c*/ 	.word	0x00000000
        /*0050*/ 	.short	0x0002
        /*0052*/ 	.short	0x00b0
        /*0054*/ 	.byte	0x00, 0xf0, 0x21, 0x00


	//----- nvinfo : EIATTR_KPARAM_INFO
	.align		4
.L_763:
        /*0058*/ 	.byte	0x04, 0x17
        /*005a*/ 	.short	(.L_765 - .L_764)
.L_764:
        /*005c*/ 	.word	0x00000000
        /*0060*/ 	.short	0x0001
        /*0062*/ 	.short	0x0058
        /*0064*/ 	.byte	0x00, 0xf0, 0x61, 0x01


	//----- nvinfo : EIATTR_KPARAM_INFO
	.align		4
.L_765:
        /*0068*/ 	.byte	0x04, 0x17
        /*006a*/ 	.short	(.L_767 - .L_766)
.L_766:
        /*006c*/ 	.word	0x00000000
        /*0070*/ 	.short	0x0000
        /*0072*/ 	.short	0x0000
        /*0074*/ 	.byte	0x00, 0xf0, 0x61, 0x01


	//----- nvinfo : EIATTR_SPARSE_MMA_MASK
	.align		4
.L_767:
        /*0078*/ 	.byte	0x03, 0x50
        /*007a*/ 	.short	0x0000


	//----- nvinfo : EIATTR_MAXREG_COUNT
	.align		4
        /*007c*/ 	.byte	0x03, 0x1b
        /*007e*/ 	.short	0x00ff


	//----- nvinfo : EIATTR_MERCURY_ISA_VERSION
	.align		4
        /*0080*/ 	.byte	0x03, 0x5f
        /*0082*/ 	.short	0x0101


	//----- nvinfo : EIATTR_VRC_CTA_INIT_COUNT
	.align		4
        /*0084*/ 	.byte	0x02, 0x4a
	.zero		1
	.zero		1


	//----- nvinfo : EIATTR_EXIT_INSTR_OFFSETS
	.align		4
        /*0088*/ 	.byte	0x04, 0x1c
        /*008a*/ 	.short	(.L_769 - .L_768)


	//   ....[0]....
.L_768:
        /*008c*/ 	.word	0x00000120


	//   ....[1]....
        /*0090*/ 	.word	0x000013c0


	//----- nvinfo : EIATTR_CRS_STACK_SIZE
	.align		4
.L_769:
        /*0094*/ 	.byte	0x04, 0x1e
        /*0096*/ 	.short	(.L_771 - .L_770)
.L_770:
        /*0098*/ 	.word	0x00000000


	//----- nvinfo : EIATTR_CBANK_PARAM_SIZE
	.align		4
.L_771:
        /*009c*/ 	.byte	0x03, 0x19
        /*009e*/ 	.short	0x00d8


	//----- nvinfo : EIATTR_PARAM_CBANK
	.align		4
        /*00a0*/ 	.byte	0x04, 0x0a
        /*00a2*/ 	.short	(.L_773 - .L_772)
	.align		4
.L_772:
        /*00a4*/ 	.word	index@(.nv.constant0._ZN2at6native49_GLOBAL__N__cfa43aba_16_ReflectionPad_cu_f800513936reflection_pad3d_backward_out_kernelIdEEvNS_27GenericPackedTensorAccessorIT_Lm5ENS_16DefaultPtrTraitsElEENS3_IKS4_Lm5ES5_lEElllll)
        /*00a8*/ 	.short	0x0380
        /*00aa*/ 	.short	0x00d8


	//----- nvinfo : EIATTR_SW_WAR
	.align		4
.L_773:
        /*00ac*/ 	.byte	0x04, 0x36
        /*00ae*/ 	.short	(.L_775 - .L_774)
.L_774:
        /*00b0*/ 	.word	0x00000008
.L_775:


//--------------------- .nv.info._ZN2at6native49_GLOBAL__N__cfa43aba_16_ReflectionPad_cu_f800513927reflection_pad3d_out_kernelIN3c108BFloat16EEEvNS_27GenericPackedTensorAccessorIKT_Lm5ENS_16DefaultPtrTraitsElEENS5_IS6_Lm5ES8_lEElllll --------------------------
	.section	.nv.info._ZN2at6native49_GLOBAL__N__cfa43aba_16_ReflectionPad_cu_f800513927reflection_pad3d_out_kernelIN3c108BFloat16EEEvNS_27GenericPackedTensorAccessorIKT_Lm5ENS_16DefaultPtrTraitsElEENS5_IS6_Lm5ES8_lEElllll,"",@"SHT_CUDA_INFO"
	.sectionflags	@""
	.align	4


	//----- nvinfo : EIATTR_CUDA_API_VERSION
	.align		4
        /*0000*/ 	.byte	0x04, 0x37
        /*0002*/ 	.short	(.L_777 - .L_776)
.L_776:
        /*0004*/ 	.word	0x00000082


	//----- nvinfo : EIATTR_KPARAM_INFO
	.align		4
.L_777:
        /*0008*/ 	.byte	0x04, 0x17
        /*000a*/ 	.short	(.L_779 - .L_778)
.L_778:
        /*000c*/ 	.word	0x00000000
        /*0010*/ 	.short	0x0006
        /*0012*/ 	.short	0x00d0
        /*0014*/ 	.byte	0x00, 0xf0, 0x21, 0x00


	//----- nvinfo : EIATTR_KPARAM_INFO
	.align		4
.L_779:
        /*0018*/ 	.byte	0x04, 0x17
        /*001a*/ 	.short	(.L_781 - .L_780)
.L_780:
        /*001c*/ 	.word	0x00000000
        /*0020*/ 	.short	0x0005
        /*0022*/ 	.short	0x00c8
        /*0024*/ 	.byte	0x00, 0xf0, 0x21, 0x00


	//----- nvinfo : EIATTR_KPARAM_INFO
	.align		4
.L_781:
        /*0028*/ 	.byte	0x04, 0x17
        /*002a*/ 	.short	(.L_783 - .L_782)
.L_782:
        /*002c*/ 	.word	0x00000000
        /*0030*/ 	.short	0x0004
        /*0032*/ 	.short	0x00c0
        /*0034*/ 	.byte	0x00, 0xf0, 0x21, 0x00


	//----- nvinfo : EIATTR_KPARAM_INFO
	.align		4
.L_783:
        /*0038*/ 	.byte	0x04, 0x17
        /*003a*/ 	.short	(.L_785 - .L_784)
.L_784:
        /*003c*/ 	.word	0x00000000
        /*0040*/ 	.short	0x0003
        /*0042*/ 	.short	0x00b8
        /*0044*/ 	.byte	0x00, 0xf0, 0x21, 0x00


	//----- nvinfo : EIATTR_KPARAM_INFO
	.align		4
.L_785:
        /*0048*/ 	.byte	0x04, 0x17
        /*004a*/ 	.short	(.L_787 - .L_786)
.L_786:
        /*004c*/ 	.word	0x00000000
        /*0050*/ 	.short	0x0002
        /*0052*/ 	.short	0x00b0
        /*0054*/ 	.byte	0x00, 0xf0, 0x21, 0x00


	//----- nvinfo : EIATTR_KPARAM_INFO
	.align		4
.L_787:
        /*0058*/ 	.byte	0x04, 0x17
        /*005a*/ 	.short	(.L_789 - .L_788)
.L_788:
        /*005c*/ 	.word	0x00000000
        /*0060*/ 	.short	0x0001
        /*0062*/ 	.short	0x0058
        /*0064*/ 	.byte	0x00, 0xf0, 0x61, 0x01


	//----- nvinfo : EIATTR_KPARAM_INFO
	.align		4
.L_789:
        /*0068*/ 	.byte	0x04, 0x17
        /*006a*/ 	.short	(.L_791 - .L_790)
.L_790:
        /*006c*/ 	.word	0x00000000
        /*0070*/ 	.short	0x0000
        /*0072*/ 	.short	0x0000
        /*0074*/ 	.byte	0x00, 0xf0, 0x61, 0x01


	//----- nvinfo : EIATTR_SPARSE_MMA_MASK
	.align		4
.L_791:
        /*0078*/ 	.byte	0x03, 0x50
        /*007a*/ 	.short	0x0000


	//----- nvinfo : EIATTR_MAXREG_COUNT
	.align		4
        /*007c*/ 	.byte	0x03, 0x1b
        /*007e*/ 	.short	0x00ff


	//----- nvinfo : EIATTR_MERCURY_ISA_VERSION
	.align		4
        /*0080*/ 	.byte	0x03, 0x5f
        /*0082*/ 	.short	0x0101


	//----- nvinfo : EIATTR_VRC_CTA_INIT_COUNT
	.align		4
        /*0084*/ 	.byte	0x02, 0x4a
	.zero		1
	.zero		1


	//----- nvinfo : EIATTR_EXIT_INSTR_OFFSETS
	.align		4
        /*0088*/ 	.byte	0x04, 0x1c
        /*008a*/ 	.short	(.L_793 - .L_792)


	//   ....[0]....
.L_792:
        /*008c*/ 	.word	0x00000120


	//   ....[1]....
        /*0090*/ 	.word	0x000013a0


	//----- nvinfo : EIATTR_CRS_STACK_SIZE
	.align		4
.L_793:
        /*0094*/ 	.byte	0x04, 0x1e
        /*0096*/ 	.short	(.L_795 - .L_794)
.L_794:
        /*0098*/ 	.word	0x00000000


	//----- nvinfo : EIATTR_CBANK_PARAM_SIZE
	.align		4
.L_795:
        /*009c*/ 	.byte	0x03, 0x19
        /*009e*/ 	.short	0x00d8


	//----- nvinfo : EIATTR_PARAM_CBANK
	.align		4
        /*00a0*/ 	.byte	0x04, 0x0a
        /*00a2*/ 	.short	(.L_797 - .L_796)
	.align		4
.L_796:
        /*00a4*/ 	.word	index@(.nv.constant0._ZN2at6native49_GLOBAL__N__cfa43aba_16_ReflectionPad_cu_f800513927reflection_pad3d_out_kernelIN3c108BFloat16EEEvNS_27GenericPackedTensorAccessorIKT_Lm5ENS_16DefaultPtrTraitsElEENS5_IS6_Lm5ES8_lEElllll)
        /*00a8*/ 	.short	0x0380
        /*00aa*/ 	.short	0x00d8


	//----- nvinfo : EIATTR_SW_WAR
	.align		4
.L_797:
        /*00ac*/ 	.byte	0x04, 0x36
        /*00ae*/ 	.short	(.L_799 - .L_798)
.L_798:
        /*00b0*/ 	.word	0x00000008
.L_799:


//--------------------- .nv.info._ZN2at6native49_GLOBAL__N__cfa43aba_16_ReflectionPad_cu_f800513927reflection_pad3d_out_kernelIN3c104HalfEEEvNS_27GenericPackedTensorAccessorIKT_Lm5ENS_16DefaultPtrTraitsElEENS5_IS6_Lm5ES8_lEElllll --------------------------
	.section	.nv.info._ZN2at6native49_GLOBAL__N__cfa43aba_16_ReflectionPad_cu_f800513927reflection_pad3d_out_kernelIN3c104HalfEEEvNS_27GenericPackedTensorAccessorIKT_Lm5ENS_16DefaultPtrTraitsElEENS5_IS6_Lm5ES8_lEElllll,"",@"SHT_CUDA_INFO"
	.sectionflags	@""
	.align	4


	//----- nvinfo : EIATTR_CUDA_API_VERSION
	.align		4
        /*0000*/ 	.byte	0x04, 0x37
        /*0002*/ 	.short	(.L_801 - .L_800)
.L_800:
        /*0004*/ 	.word	0x00000082


	//----- nvinfo : EIATTR_KPARAM_INFO
	.align		4
.L_801:
        /*0008*/ 	.byte	0x04, 0x17
        /*000a*/ 	.short	(.L_803 - .L_802)
.L_802:
        /*000c*/ 	.word	0x00000000
        /*0010*/ 	.short	0x0006
        /*0012*/ 	.short	0x00d0
        /*0014*/ 	.byte	0x00, 0xf0, 0x21, 0x00


	//----- nvinfo : EIATTR_KPARAM_INFO
	.align		4
.L_803:
        /*0018*/ 	.byte	0x04, 0x17
        /*001a*/ 	.short	(.L_805 - .L_804)
.L_804:
        /*001c*/ 	.word	0x00000000
        /*0020*/ 	.short	0x0005
        /*0022*/ 	.short	0x00c8
        /*0024*/ 	.byte	0x00, 0xf0, 0x21, 0x00


	//----- nvinfo : EIATTR_KPARAM_INFO
	.align		4
.L_805:
        /*0028*/ 	.byte	0x04, 0x17
        /*002a*/ 	.short	(.L_807 - .L_806)
.L_806:
        /*002c*/ 	.word	0x00000000
        /*0030*/ 	.short	0x0004
        /*0032*/ 	.short	0x00c0
        /*0034*/ 	.byte	0x00, 0xf0, 0x21, 0x00


	//----- nvinfo : EIATTR_KPARAM_INFO
	.align		4
.L_807:
        /*0038*/ 	.byte	0x04, 0x17
        /*003a*/ 	.short	(.L_809 - .L_808)
.L_808:
        /*003c*/ 	.word	0x00000000
        /*0040*/ 	.short	0x0003
        /*0042*/ 	.short	0x00b8
        /*0044*/ 	.byte	0x00, 0xf0, 0x21, 0x00


	//----- nvinfo : EIATTR_KPARAM_INFO
	.align		4
.L_809:
        /*0048*/ 	.byte	0x04, 0x17
        /*004a*/ 	.short	(.L_811 - .L_810)
.L_810:
        /*004c*/ 	.word	0x00000000
        /*0050*/ 	.short	0x0002
        /*0052*/ 	.short	0x00b0
        /*0054*/ 	.byte	0x00, 0xf0, 0x21, 0x00


	//----- nvinfo : EIATTR_KPARAM_INFO
	.align		4
.L_811:
        /*0058*/ 	.byte	0x04, 0x17
        /*005a*/ 	.short	(.L_813 - .L_812)
.L_812:
        /*005c*/ 	.word	0x00000000
        /*0060*/ 	.short	0x0001
        /*0062*/ 	.short	0x0058
        /*0064*/ 	.byte	0x00, 0xf0, 0x61, 0x01


	//----- nvinfo : EIATTR_KPARAM_INFO
	.align		4
.L_813:
        /*0068*/ 	.byte	0x04, 0x17
        /*006a*/ 	.short	(.L_815 - .L_814)
.L_814:
        /*006c*/ 	.word	0x00000000
        /*0070*/ 	.short	0x0000
        /*0072*/ 	.short	0x0000
        /*0074*/ 	.byte	0x00, 0xf0, 0x61, 0x01


	//----- nvinfo : EIATTR_SPARSE_MMA_MASK
	.align		4
.L_815:
        /*0078*/ 	.byte	0x03, 0x50
        /*007a*/ 	.short	0x0000


	//----- nvinfo : EIATTR_MAXREG_COUNT
	.align		4
        /*007c*/ 	.byte	0x03, 0x1b
        /*007e*/ 	.short	0x00ff


	//----- nvinfo : EIATTR_MERCURY_ISA_VERSION
	.align		4
        /*0080*/ 	.byte	0x03, 0x5f
        /*0082*/ 	.short	0x0101


	//----- nvinfo : EIATTR_VRC_CTA_INIT_COUNT
	.align		4
        /*0084*/ 	.byte	0x02, 0x4a
	.zero		1
	.zero		1


	//----- nvinfo : EIATTR_EXIT_INSTR_OFFSETS
	.align		4
        /*0088*/ 	.byte	0x04, 0x1c
        /*008a*/ 	.short	(.L_817 - .L_816)


	//   ....[0]....
.L_816:
        /*008c*/ 	.word	0x00000120


	//   ....[1]....
        /*0090*/ 	.word	0x000013a0


	//----- nvinfo : EIATTR_CRS_STACK_SIZE
	.align		4
.L_817:
        /*0094*/ 	.byte	0x04, 0x1e
        /*0096*/ 	.short	(.L_819 - .L_818)
.L_818:
        /*0098*/ 	.word	0x00000000


	//----- nvinfo : EIATTR_CBANK_PARAM_SIZE
	.align		4
.L_819:
        /*009c*/ 	.byte	0x03, 0x19
        /*009e*/ 	.short	0x00d8


	//----- nvinfo : EIATTR_PARAM_CBANK
	.align		4
        /*00a0*/ 	.byte	0x04, 0x0a
        /*00a2*/ 	.short	(.L_821 - .L_820)
	.align		4
.L_820:
        /*00a4*/ 	.word	index@(.nv.constant0._ZN2at6native49_GLOBAL__N__cfa43aba_16_ReflectionPad_cu_f800513927reflection_pad3d_out_kernelIN3c104HalfEEEvNS_27GenericPackedTensorAccessorIKT_Lm5ENS_16DefaultPtrTraitsElEENS5_IS6_Lm5ES8_lEElllll)
        /*00a8*/ 	.short	0x0380
        /*00aa*/ 	.short	0x00d8


	//----- nvinfo : EIATTR_SW_WAR
	.align		4
.L_821:
        /*00ac*/ 	.byte	0x04, 0x36
        /*00ae*/ 	.short	(.L_823 - .L_822)
.L_822:
        /*00b0*/ 	.word	0x00000008
.L_823:


//--------------------- .nv.info._ZN2at6native49_GLOBAL__N__cfa43aba_16_ReflectionPad_cu_f800513927reflection_pad3d_out_kernelIN3c107complexIfEEEEvNS_27GenericPackedTensorAccessorIKT_Lm5ENS_16DefaultPtrTraitsElEENS6_IS7_Lm5ES9_lEElllll --------------------------
	.section	.nv.info._ZN2at6native49_GLOBAL__N__cfa43aba_16_ReflectionPad_cu_f800513927reflection_pad3d_out_kernelIN3c107complexIfEEEEvNS_27GenericPackedTensorAccessorIKT_Lm5ENS_16DefaultPtrTraitsElEENS6_IS7_Lm5ES9_lEElllll,"",@"SHT_CUDA_INFO"
	.sectionflags	@""
	.align	4


	//----- nvinfo : EIATTR_CUDA_API_VERSION
	.align		4
        /*0000*/ 	.byte	0x04, 0x37
        /*0002*/ 	.short	(.L_825 - .L_824)
.L_824:
        /*0004*/ 	.word	0x00000082


	//----- nvinfo : EIATTR_KPARAM_INFO
	.align		4
.L_825:
        /*0008*/ 	.byte	0x04, 0x17
        /*000a*/ 	.short	(.L_827 - .L_826)
.L_826:
        /*000c*/ 	.word	0x00000000
        /*0010*/ 	.short	0x0006
        /*0012*/ 	.short	0x00d0
        /*0014*/ 	.byte	0x00, 0xf0, 0x21, 0x00


	//----- nvinfo : EIATTR_KPARAM_INFO
	.align		4
.L_827:
        /*0018*/ 	.byte	0x04, 0x17
        /*001a*/ 	.short	(.L_829 - .L_828)
.L_828:
        /*001c*/ 	.word	0x00000000
        /*0020*/ 	.short	0x0005
        /*0022*/ 	.short	0x00c8
        /*0024*/ 	.byte	0x00, 0xf0, 0x21, 0x00


	//----- nvinfo : EIATTR_KPARAM_INFO
	.align		4
.L_829:
        /*0028*/ 	.byte	0x04, 0x17
        /*002a*/ 	.short	(.L_831 - .L_830)
.L_830:
        /*002c*/ 	.word	0x00000000
        /*0030*/ 	.short	0x0004
        /*0032*/ 	.short	0x00c0
        /*0034*/ 	.byte	0x00, 0xf0, 0x21, 0x00


	//----- nvinfo : EIATTR_KPARAM_INFO
	.align		4
.L_831:
        /*0038*/ 	.byte	0x04, 0x17
        /*003a*/ 	.short	(.L_833 - .L_832)
.L_832:
        /*003c*/ 	.word	0x00000000
        /*0040*/ 	.short	0x0003
        /*0042*/ 	.short	0x00b8
        /*0044*/ 	.byte	0x00, 0xf0, 0x21, 0x00


	//----- nvinfo : EIATTR_KPARAM_INFO
	.align		4
.L_833:
        /*0048*/ 	.byte	0x04, 0x17
        /*004a*/ 	.short	(.L_835 - .L_834)
.L_834:
        /*004c*/ 	.word	0x00000000
        /*0050*/ 	.short	0x0002
        /*0052*/ 	.short	0x00b0
        /*0054*/ 	.byte	0x00, 0xf0, 0x21, 0x00


	//----- nvinfo : EIATTR_KPARAM_INFO
	.align		4
.L_835:
        /*0058*/ 	.byte	0x04, 0x17
        /*005a*/ 	.short	(.L_837 - .L_836)
.L_836:
        /*005c*/ 	.word	0x00000000
        /*0060*/ 	.short	0x0001
        /*0062*/ 	.short	0x0058
        /*0064*/ 	.byte	0x00, 0xf0, 0x61, 0x01


	//----- nvinfo : EIATTR_KPARAM_INFO
	.align		4
.L_837:
        /*0068*/ 	.byte	0x04, 0x17
        /*006a*/ 	.short	(.L_839 - .L_838)
.L_838:
        /*006c*/ 	.word	0x00000000
        /*0070*/ 	.short	0x0000
        /*0072*/ 	.short	0x0000
        /*0074*/ 	.byte	0x00, 0xf0, 0x61, 0x01


	//----- nvinfo : EIATTR_SPARSE_MMA_MASK
	.align		4
.L_839:
        /*0078*/ 	.byte	0x03, 0x50
        /*007a*/ 	.short	0x0000


	//----- nvinfo : EIATTR_MAXREG_COUNT
	.align		4
        /*007c*/ 	.byte	0x03, 0x1b
        /*007e*/ 	.short	0x00ff


	//----- nvinfo : EIATTR_MERCURY_ISA_VERSION
	.align		4
        /*0080*/ 	.byte	0x03, 0x5f
        /*0082*/ 	.short	0x0101


	//----- nvinfo : EIATTR_VRC_CTA_INIT_COUNT
	.align		4
        /*0084*/ 	.byte	0x02, 0x4a
	.zero		1
	.zero		1


	//----- nvinfo : EIATTR_EXIT_INSTR_OFFSETS
	.align		4
        /*0088*/ 	.byte	0x04, 0x1c
        /*008a*/ 	.short	(.L_841 - .L_840)


	//   ....[0]....
.L_840:
        /*008c*/ 	.word	0x00000120


	//   ....[1]....
        /*0090*/ 	.word	0x000013a0


	//----- nvinfo : EIATTR_CRS_STACK_SIZE
	.align		4
.L_841:
        /*0094*/ 	.byte	0x04, 0x1e
        /*0096*/ 	.short	(.L_843 - .L_842)
.L_842:
        /*0098*/ 	.word	0x00000000


	//----- nvinfo : EIATTR_CBANK_PARAM_SIZE
	.align		4
.L_843:
        /*009c*/ 	.byte	0x03, 0x19
        /*009e*/ 	.short	0x00d8


	//----- nvinfo : EIATTR_PARAM_CBANK
	.align		4
        /*00a0*/ 	.byte	0x04, 0x0a
        /*00a2*/ 	.short	(.L_845 - .L_844)
	.align		4
.L_844:
        /*00a4*/ 	.word	index@(.nv.constant0._ZN2at6native49_GLOBAL__N__cfa43aba_16_ReflectionPad_cu_f800513927reflection_pad3d_out_kernelIN3c107complexIfEEEEvNS_27GenericPackedTensorAccessorIKT_Lm5ENS_16DefaultPtrTraitsElEENS6_IS7_Lm5ES9_lEElllll)
        /*00a8*/ 	.short	0x0380
        /*00aa*/ 	.short	0x00d8


	//----- nvinfo : EIATTR_SW_WAR
	.align		4
.L_845:
        /*00ac*/ 	.byte	0x04, 0x36
        /*00ae*/ 	.short	(.L_847 - .L_846)
.L_846:
        /*00b0*/ 	.word	0x00000008
.L_847:


//--------------------- .nv.info._ZN2at6native49_GLOBAL__N__cfa43aba_16_ReflectionPad_cu_f800513927reflection_pad3d_out_kernelIN3c107complexIdEEEEvNS_27GenericPackedTensorAccessorIKT_Lm5ENS_16DefaultPtrTraitsElEENS6_IS7_Lm5ES9_lEElllll --------------------------
	.section	.nv.info._ZN2at6native49_GLOBAL__N__cfa43aba_16_ReflectionPad_cu_f800513927reflection_pad3d_out_kernelIN3c107complexIdEEEEvNS_27GenericPackedTensorAccessorIKT_Lm5ENS_16DefaultPtrTraitsElEENS6_IS7_Lm5ES9_lEElllll,"",@"SHT_CUDA_INFO"
	.sectionflags	@""
	.align	4


	//----- nvinfo : EIATTR_CUDA_API_VERSION
	.align		4
        /*0000*/ 	.byte	0x04, 0x37
        /*0002*/ 	.short	(.L_849 - .L_848)
.L_848:
        /*0004*/ 	.word	0x00000082


	//----- nvinfo : EIATTR_KPARAM_INFO
	.align		4
.L_849:
        /*0008*/ 	.byte	0x04, 0x17
        /*000a*/ 	.short	(.L_851 - .L_850)
.L_850:
        /*000c*/ 	.word	0x00000000
        /*0010*/ 	.short	0x0006
        /*0012*/ 	.short	0x00d0
        /*0014*/ 	.byte	0x00, 0xf0, 0x21, 0x00


	//----- nvinfo : EIATTR_KPARAM_INFO
	.align		4
.L_851:
        /*0018*/ 	.byte	0x04, 0x17
        /*001a*/ 	.short	(.L_853 - .L_852)
.L_852:
        /*001c*/ 	.word	0x00000000
        /*0020*/ 	.short	0x0005
        /*0022*/ 	.short	0x00c8
        /*0024*/ 	.byte	0x00, 0xf0, 0x21, 0x00


	//----- nvinfo : EIATTR_KPARAM_INFO
	.align		4
.L_853:
        /*0028*/ 	.byte	0x04, 0x17
        /*002a*/ 	.short	(.L_855 - .L_854)
.L_854:
        /*002c*/ 	.word	0x00000000
        /*0030*/ 	.short	0x0004
        /*0032*/ 	.short	0x00c0
        /*0034*/ 	.byte	0x00, 0xf0, 0x21, 0x00


	//----- nvinfo : EIATTR_KPARAM_INFO
	.align		4
.L_855:
        /*0038*/ 	.byte	0x04, 0x17
        /*003a*/ 	.short	(.L_857 - .L_856)
.L_856:
        /*003c*/ 	.word	0x00000000
        /*0040*/ 	.short	0x0003
        /*0042*/ 	.short	0x00b8
        /*0044*/ 	.byte	0x00, 0xf0, 0x21, 0x00


	//----- nvinfo : EIATTR_KPARAM_INFO
	.align		4
.L_857:
        /*0048*/ 	.byte	0x04, 0x17
        /*004a*/ 	.short	(.L_859 - .L_858)
.L_858:
        /*004c*/ 	.word	0x00000000
        /*0050*/ 	.short	0x0002
        /*0052*/ 	.short	0x00b0
        /*0054*/ 	.byte	0x00, 0xf0, 0x21, 0x00


	//----- nvinfo : EIATTR_KPARAM_INFO
	.align		4
.L_859:
        /*0058*/ 	.byte	0x04, 0x17
        /*005a*/ 	.short	(.L_861 - .L_860)
.L_860:
        /*005c*/ 	.word	0x00000000
        /*0060*/ 	.short	0x0001
        /*0062*/ 	.short	0x0058
        /*0064*/ 	.byte	0x00, 0xf0, 0x61, 0x01


	//----- nvinfo : EIATTR_KPARAM_INFO
	.align		4
.L_861:
        /*0068*/ 	.byte	0x04, 0x17
        /*006a*/ 	.short	(.L_863 - .L_862)
.L_862:
        /*006c*/ 	.word	0x00000000
        /*0070*/ 	.short	0x0000
        /*0072*/ 	.short	0x0000
        /*0074*/ 	.byte	0x00, 0xf0, 0x61, 0x01


	//----- nvinfo : EIATTR_SPARSE_MMA_MASK
	.align		4
.L_863:
        /*0078*/ 	.byte	0x03, 0x50
        /*007a*/ 	.short	0x0000


	//----- nvinfo : EIATTR_MAXREG_COUNT
	.align		4
        /*007c*/ 	.byte	0x03, 0x1b
        /*007e*/ 	.short	0x00ff


	//----- nvinfo : EIATTR_MERCURY_ISA_VERSION
	.align		4
        /*0080*/ 	.byte	0x03, 0x5f
        /*0082*/ 	.short	0x0101


	//----- nvinfo : EIATTR_VRC_CTA_INIT_COUNT
	.align		4
        /*0084*/ 	.byte	0x02, 0x4a
	.zero		1
	.zero		1


	//----- nvinfo : EIATTR_EXIT_INSTR_OFFSETS
	.align		4
        /*0088*/ 	.byte	0x04, 0x1c
        /*008a*/ 	.short	(.L_865 - .L_864)


	//   ....[0]....
.L_864:
        /*008c*/ 	.word	0x00000120


	//   ....[1]....
        /*0090*/ 	.word	0x000013a0


	//----- nvinfo : EIATTR_CRS_STACK_SIZE
	.align		4
.L_865:
        /*0094*/ 	.byte	0x04, 0x1e
        /*0096*/ 	.short	(.L_867 - .L_866)
.L_866:
        /*0098*/ 	.word	0x00000000


	//----- nvinfo : EIATTR_CBANK_PARAM_SIZE
	.align		4
.L_867:
        /*009c*/ 	.byte	0x03, 0x19
        /*009e*/ 	.short	0x00d8


	//----- nvinfo : EIATTR_PARAM_CBANK
	.align		4
        /*00a0*/ 	.byte	0x04, 0x0a
        /*00a2*/ 	.short	(.L_869 - .L_868)
	.align		4
.L_868:
        /*00a4*/ 	.word	index@(.nv.constant0._ZN2at6native49_GLOBAL__N__cfa43aba_16_ReflectionPad_cu_f800513927reflection_pad3d_out_kernelIN3c107complexIdEEEEvNS_27GenericPackedTensorAccessorIKT_Lm5ENS_16DefaultPtrTraitsElEENS6_IS7_Lm5ES9_lEElllll)
        /*00a8*/ 	.short	0x0380
        /*00aa*/ 	.short	0x00d8


	//----- nvinfo : EIATTR_SW_WAR
	.align		4
.L_869:
        /*00ac*/ 	.byte	0x04, 0x36
        /*00ae*/ 	.short	(.L_871 - .L_870)
.L_870:
        /*00b0*/ 	.word	0x00000008
.L_871:


//--------------------- .nv.info._ZN2at6native49_GLOBAL__N__cfa43aba_16_ReflectionPad_cu_f800513927reflection_pad3d_out_kernelIfEEvNS_27GenericPackedTensorAccessorIKT_Lm5ENS_16DefaultPtrTraitsElEENS3_IS4_Lm5ES6_lEElllll --------------------------
	.section	.nv.info._ZN2at6native49_GLOBAL__N__cfa43aba_16_ReflectionPad_cu_f800513927reflection_pad3d_out_kernelIfEEvNS_27GenericPackedTensorAccessorIKT_Lm5ENS_16DefaultPtrTraitsElEENS3_IS4_Lm5ES6_lEElllll,"",@"SHT_CUDA_INFO"
	.sectionflags	@""
	.align	4


	//----- nvinfo : EIATTR_CUDA_API_VERSION
	.align		4
        /*0000*/ 	.byte	0x04, 0x37
        /*0002*/ 	.short	(.L_873 - .L_872)
.L_872:
        /*0004*/ 	.word	0x00000082


	//----- nvinfo : EIATTR_KPARAM_INFO
	.align		4
.L_873:
        /*0008*/ 	.byte	0x04, 0x17
        /*000a*/ 	.short	(.L_875 - .L_874)
.L_874:
        /*000c*/ 	.word	0x00000000
        /*0010*/ 	.short	0x0006
        /*0012*/ 	.short	0x00d0
        /*0014*/ 	.byte	0x00, 0xf0, 0x21, 0x00


	//----- nvinfo : EIATTR_KPARAM_INFO
	.align		4
.L_875:
        /*0018*/ 	.byte	0x04, 0x17
        /*001a*/ 	.short	(.L_877 - .L_876)
.L_876:
        /*001c*/ 	.word	0x00000000
        /*0020*/ 	.short	0x0005
        /*0022*/ 	.short	0x00c8
        /*0024*/ 	.byte	0x00, 0xf0, 0x21, 0x00


	//----- nvinfo : EIATTR_KPARAM_INFO
	.align		4
.L_877:
        /*0028*/ 	.byte	0x04, 0x17
        /*002a*/ 	.short	(.L_879 - .L_878)
.L_878:
        /*002c*/ 	.word	0x00000000
        /*0030*/ 	.short	0x0004
        /*0032*/ 	.short	0x00c0
        /*0034*/ 	.byte	0x00, 0xf0, 0x21, 0x00


	//----- nvinfo : EIATTR_KPARAM_INFO
	.align		4
.L_879:
        /*0038*/ 	.byte	0x04, 0x17
        /*003a*/ 	.short	(.L_881 - .L_880)
.L_880:
        /*003c*/ 	.word	0x00000000
        /*0040*/ 	.short	0x0003
        /*0042*/ 	.short	0x00b8
        /*0044*/ 	.byte	0x00, 0xf0, 0x21, 0x00


	//----- nvinfo : EIATTR_KPARAM_INFO
	.align		4
.L_881:
        /*0048*/ 	.byte	0x04, 0x17
        /*004a*/ 	.short	(.L_883 - .L_882)
.L_882:
        /*004c*/ 	.word	0x00000000
        /*0050*/ 	.short	0x0002
        /*0052*/ 	.short	0x00b0
        /*0054*/ 	.byte	0x00, 0xf0, 0x21, 0x00


	//----- nvinfo : EIATTR_KPARAM_INFO
	.align		4
.L_883:
        /*0058*/ 	.byte	0x04, 0x17
        /*005a*/ 	.short	(.L_885 - .L_884)
.L_884:
        /*005c*/ 	.word	0x00000000
        /*0060*/ 	.short	0x0001
        /*0062*/ 	.short	0x0058
        /*0064*/ 	.byte	0x00, 0xf0, 0x61, 0x01


	//----- nvinfo : EIATTR_KPARAM_INFO
	.align		4
.L_885:
        /*0068*/ 	.byte	0x04, 0x17
        /*006a*/ 	.short	(.L_887 - .L_886)
.L_886:
        /*006c*/ 	.word	0x00000000
        /*0070*/ 	.short	0x0000
        /*0072*/ 	.short	0x0000
        /*0074*/ 	.byte	0x00, 0xf0, 0x61, 0x01


	//----- nvinfo : EIATTR_SPARSE_MMA_MASK
	.align		4
.L_887:
        /*0078*/ 	.byte	0x03, 0x50
        /*007a*/ 	.short	0x0000


	//----- nvinfo : EIATTR_MAXREG_COUNT
	.align		4
        /*007c*/ 	.byte	0x03, 0x1b
        /*007e*/ 	.short	0x00ff


	//----- nvinfo : EIATTR_MERCURY_ISA_VERSION
	.align		4
        /*0080*/ 	.byte	0x03, 0x5f
        /*0082*/ 	.short	0x0101


	//----- nvinfo : EIATTR_VRC_CTA_INIT_COUNT
	.align		4
        /*0084*/ 	.byte	0x02, 0x4a
	.zero		1
	.zero		1


	//----- nvinfo : EIATTR_EXIT_INSTR_OFFSETS
	.align		4
        /*0088*/ 	.byte	0x04, 0x1c
        /*008a*/ 	.short	(.L_889 - .L_888)


	//   ....[0]....
.L_888:
        /*008c*/ 	.word	0x00000120


	//   ....[1]....
        /*0090*/ 	.word	0x000013a0


	//----- nvinfo : EIATTR_CRS_STACK_SIZE
	.align		4
.L_889:
        /*0094*/ 	.byte	0x04, 0x1e
        /*0096*/ 	.short	(.L_891 - .L_890)
.L_890:
        /*0098*/ 	.word	0x00000000


	//----- nvinfo : EIATTR_CBANK_PARAM_SIZE
	.align		4
.L_891:
        /*009c*/ 	.byte	0x03, 0x19
        /*009e*/ 	.short	0x00d8


	//----- nvinfo : EIATTR_PARAM_CBANK
	.align		4
        /*00a0*/ 	.byte	0x04, 0x0a
        /*00a2*/ 	.short	(.L_893 - .L_892)
	.align		4
.L_892:
        /*00a4*/ 	.word	index@(.nv.constant0._ZN2at6native49_GLOBAL__N__cfa43aba_16_ReflectionPad_cu_f800513927reflection_pad3d_out_kernelIfEEvNS_27GenericPackedTensorAccessorIKT_Lm5ENS_16DefaultPtrTraitsElEENS3_IS4_Lm5ES6_lEElllll)
        /*00a8*/ 	.short	0x0380
        /*00aa*/ 	.short	0x00d8


	//----- nvinfo : EIATTR_SW_WAR
	.align		4
.L_893:
        /*00ac*/ 	.byte	0x04, 0x36
        /*00ae*/ 	.short	(.L_895 - .L_894)
.L_894:
        /*00b0*/ 	.word	0x00000008
.L_895:


//--------------------- .nv.info._ZN2at6native49_GLOBAL__N__cfa43aba_16_ReflectionPad_cu_f800513927reflection_pad3d_out_kernelIdEEvNS_27GenericPackedTensorAccessorIKT_Lm5ENS_16DefaultPtrTraitsElEENS3_IS4_Lm5ES6_lEElllll --------------------------
	.section	.nv.info._ZN2at6native49_GLOBAL__N__cfa43aba_16_ReflectionPad_cu_f800513927reflection_pad3d_out_kernelIdEEvNS_27GenericPackedTensorAccessorIKT_Lm5ENS_16DefaultPtrTraitsElEENS3_IS4_Lm5ES6_lEElllll,"",@"SHT_CUDA_INFO"
	.sectionflags	@""
	.align	4


	//----- nvinfo : EIATTR_CUDA_API_VERSION
	.align		4
        /*0000*/ 	.byte	0x04, 0x37
        /*0002*/ 	.short	(.L_897 - .L_896)
.L_896:
        /*0004*/ 	.word	0x00000082


	//----- nvinfo : EIATTR_KPARAM_INFO
	.align		4
.L_897:
        /*0008*/ 	.byte	0x04, 0x17
        /*000a*/ 	.short	(.L_899 - .L_898)
.L_898:
        /*000c*/ 	.word	0x00000000
        /*0010*/ 	.short	0x0006
        /*0012*/ 	.short	0x00d0
        /*0014*/ 	.byte	0x00, 0xf0, 0x21, 0x00


	//----- nvinfo : EIATTR_KPARAM_INFO
	.align		4
.L_899:
        /*0018*/ 	.byte	0x04, 0x17
        /*001a*/ 	.short	(.L_901 - .L_900)
.L_900:
        /*001c*/ 	.word	0x00000000
        /*0020*/ 	.short	0x0005
        /*0022*/ 	.short	0x00c8
        /*0024*/ 	.byte	0x00, 0xf0, 0x21, 0x00


	//----- nvinfo : EIATTR_KPARAM_INFO
	.align		4
.L_901:
        /*0028*/ 	.byte	0x04, 0x17
        /*002a*/ 	.short	(.L_903 - .L_902)
.L_902:
        /*002c*/ 	.word	0x00000000
        /*0030*/ 	.short	0x0004
        /*0032*/ 	.short	0x00c0
        /*0034*/ 	.byte	0x00, 0xf0, 0x21, 0x00


	//----- nvinfo : EIATTR_KPARAM_INFO
	.align		4
.L_903:
        /*0038*/ 	.byte	0x04, 0x17
        /*003a*/ 	.short	(.L_905 - .L_904)
.L_904:
        /*003c*/ 	.word	0x00000000
        /*0040*/ 	.short	0x0003
        /*0042*/ 	.short	0x00b8
        /*0044*/ 	.byte	0x00, 0xf0, 0x21, 0x00


	//----- nvinfo : EIATTR_KPARAM_INFO
	.align		4
.L_905:
        /*0048*/ 	.byte	0x04, 0x17
        /*004a*/ 	.short	(.L_907 - .L_906)
.L_906:
        /*004c*/ 	.word	0x00000000
        /*0050*/ 	.short	0x0002
        /*0052*/ 	.short	0x00b0
        /*0054*/ 	.byte	0x00, 0xf0, 0x21, 0x00


	//----- nvinfo : EIATTR_KPARAM_INFO
	.align		4
.L_907:
        /*0058*/ 	.byte	0x04, 0x17
        /*005a*/ 	.short	(.L_909 - .L_908)
.L_908:
        /*005c*/ 	.word	0x00000000
        /*0060*/ 	.short	0x0001
        /*0062*/ 	.short	0x0058
        /*0064*/ 	.byte	0x00, 0xf0, 0x61, 0x01


	//----- nvinfo : EIATTR_KPARAM_INFO
	.align		4
.L_909:
        /*0068*/ 	.byte	0x04, 0x17
        /*006a*/ 	.short	(.L_911 - .L_910)
.L_910:
        /*006c*/ 	.word	0x00000000
        /*0070*/ 	.short	0x0000
        /*0072*/ 	.short	0x0000
        /*0074*/ 	.byte	0x00, 0xf0, 0x61, 0x01


	//----- nvinfo : EIATTR_SPARSE_MMA_MASK
	.align		4
.L_911:
        /*0078*/ 	.byte	0x03, 0x50
        /*007a*/ 	.short	0x0000


	//----- nvinfo : EIATTR_MAXREG_COUNT
	.align		4
        /*007c*/ 	.byte	0x03, 0x1b
        /*007e*/ 	.short	0x00ff


	//----- nvinfo : EIATTR_MERCURY_ISA_VERSION
	.align		4
        /*0080*/ 	.byte	0x03, 0x5f
        /*0082*/ 	.short	0x0101


	//----- nvinfo : EIATTR_VRC_CTA_INIT_COUNT
	.align		4
        /*0084*/ 	.byte	0x02, 0x4a
	.zero		1
	.zero		1


	//----- nvinfo : EIATTR_EXIT_INSTR_OFFSETS
	.align		4
        /*0088*/ 	.byte	0x04, 0x1c
        /*008a*/ 	.short	(.L_913 - .L_912)


	//   ....[0]....
.L_912:
        /*008c*/ 	.word	0x00000120


	//   ....[1]....
        /*0090*/ 	.word	0x000013a0


	//----- nvinfo : EIATTR_CRS_STACK_SIZE
	.align		4
.L_913:
        /*0094*/ 	.byte	0x04, 0x1e
        /*0096*/ 	.short	(.L_915 - .L_914)
.L_914:
        /*0098*/ 	.word	0x00000000


	//----- nvinfo : EIATTR_CBANK_PARAM_SIZE
	.align		4
.L_915:
        /*009c*/ 	.byte	0x03, 0x19
        /*009e*/ 	.short	0x00d8


	//----- nvinfo : EIATTR_PARAM_CBANK
	.align		4
        /*00a0*/ 	.byte	0x04, 0x0a
        /*00a2*/ 	.short	(.L_917 - .L_916)
	.align		4
.L_916:
        /*00a4*/ 	.word	index@(.nv.constant0._ZN2at6native49_GLOBAL__N__cfa43aba_16_ReflectionPad_cu_f800513927reflection_pad3d_out_kernelIdEEvNS_27GenericPackedTensorAccessorIKT_Lm5ENS_16DefaultPtrTraitsElEENS3_IS4_Lm5ES6_lEElllll)
        /*00a8*/ 	.short	0x0380
        /*00aa*/ 	.short	0x00d8


	//----- nvinfo : EIATTR_SW_WAR
	.align		4
.L_917:
        /*00ac*/ 	.byte	0x04, 0x36
        /*00ae*/ 	.short	(.L_919 - .L_918)
.L_918:
        /*00b0*/ 	.word	0x00000008
.L_919:


//--------------------- .nv.info._ZN2at6native49_GLOBAL__N__cfa43aba_16_ReflectionPad_cu_f800513927reflection_pad3d_out_kernelIsEEvNS_27GenericPackedTensorAccessorIKT_Lm5ENS_16DefaultPtrTraitsElEENS3_IS4_Lm5ES6_lEElllll --------------------------
	.section	.nv.info._ZN2at6native49_GLOBAL__N__cfa43aba_16_ReflectionPad_cu_f800513927reflection_pad3d_out_kernelIsEEvNS_27GenericPackedTensorAccessorIKT_Lm5ENS_16DefaultPtrTraitsElEENS3_IS4_Lm5ES6_lEElllll,"",@"SHT_CUDA_INFO"
	.sectionflags	@""
	.align	4


	//----- nvinfo : EIATTR_CUDA_API_VERSION
	.align		4
        /*0000*/ 	.byte	0x04, 0x37
        /*0002*/ 	.short	(.L_921 - .L_920)
.L_920:
        /*0004*/ 	.word	0x00000082


	//----- nvinfo : EIATTR_KPARAM_INFO
	.align		4
.L_921:
        /*0008*/ 	.byte	0x04, 0x17
        /*000a*/ 	.short	(.L_923 - .L_922)
.L_922:
        /*000c*/ 	.word	0x00000000
        /*0010*/ 	.short	0x0006
        /*0012*/ 	.short	0x00d0
        /*0014*/ 	.byte	0x00, 0xf0, 0x21, 0x00


	//----- nvinfo : EIATTR_KPARAM_INFO
	.align		4
.L_923:
        /*0018*/ 	.byte	0x04, 0x17
        /*001a*/ 	.short	(.L_925 - .L_924)
.L_924:
        /*001c*/ 	.word	0x00000000
        /*0020*/ 	.short	0x0005
        /*0022*/ 	.short	0x00c8
        /*0024*/ 	.byte	0x00, 0xf0, 0x21, 0x00


	//----- nvinfo : EIATTR_KPARAM_INFO
	.align		4
.L_925:
        /*0028*/ 	.byte	0x04, 0x17
        /*002a*/ 	.short	(.L_927 - .L_926)
.L_926:
        /*002c*/ 	.word	0x00000000
        /*0030*/ 	.short	0x0004
        /*0032*/ 	.short	0x00c0
        /*0034*/ 	.byte	0x00, 0xf0, 0x21, 0x00


	//----- nvinfo : EIATTR_KPARAM_INFO
	.align		4
.L_927:
        /*0038*/ 	.byte	0x04, 0x17
        /*003a*/ 	.short	(.L_929 - .L_928)
.L_928:
        /*003c*/ 	.word	0x00000000
        /*0040*/ 	.short	0x0003
        /*0042*/ 	.short	0x00b8
        /*0044*/ 	.byte	0x00, 0xf0, 0x21, 0x00


	//----- nvinfo : EIATTR_KPARAM_INFO
	.align		4
.L_929:
        /*0048*/ 	.byte	0x04, 0x17
        /*004a*/ 	.short	(.L_931 - .L_930)
.L_930:
        /*004c*/ 	.word	0x00000000
        /*0050*/ 	.short	0x0002
        /*0052*/ 	.short	0x00b0
        /*0054*/ 	.byte	0x00, 0xf0, 0x21, 0x00


	//----- nvinfo : EIATTR_KPARAM_INFO
	.align		4
.L_931:
        /*0058*/ 	.byte	0x04, 0x17
        /*005a*/ 	.short	(.L_933 - .L_932)
.L_932:
        /*005c*/ 	.word	0x00000000
        /*0060*/ 	.short	0x0001
        /*0062*/ 	.short	0x0058
        /*0064*/ 	.byte	0x00, 0xf0, 0x61, 0x01


	//----- nvinfo : EIATTR_KPARAM_INFO
	.align		4
.L_933:
        /*0068*/ 	.byte	0x04, 0x17
        /*006a*/ 	.short	(.L_935 - .L_934)
.L_934:
        /*006c*/ 	.word	0x00000000
        /*0070*/ 	.short	0x0000
        /*0072*/ 	.short	0x0000
        /*0074*/ 	.byte	0x00, 0xf0, 0x61, 0x01


	//----- nvinfo : EIATTR_SPARSE_MMA_MASK
	.align		4
.L_935:
        /*0078*/ 	.byte	0x03, 0x50
        /*007a*/ 	.short	0x0000


	//----- nvinfo : EIATTR_MAXREG_COUNT
	.align		4
        /*007c*/ 	.byte	0x03, 0x1b
        /*007e*/ 	.short	0x00ff


	//----- nvinfo : EIATTR_MERCURY_ISA_VERSION
	.align		4
        /*0080*/ 	.byte	0x03, 0x5f
        /*0082*/ 	.short	0x0101


	//----- nvinfo : EIATTR_VRC_CTA_INIT_COUNT
	.align		4
        /*0084*/ 	.byte	0x02, 0x4a
	.zero		1
	.zero		1


	//----- nvinfo : EIATTR_EXIT_INSTR_OFFSETS
	.align		4
        /*0088*/ 	.byte	0x04, 0x1c
        /*008a*/ 	.short	(.L_937 - .L_936)


	//   ....[0]....
.L_936:
        /*008c*/ 	.word	0x00000120


	//   ....[1]....
        /*0090*/ 	.word	0x000013a0


	//----- nvinfo : EIATTR_CRS_STACK_SIZE
	.align		4
.L_937:
        /*0094*/ 	.byte	0x04, 0x1e
        /*0096*/ 	.short	(.L_939 - .L_938)
.L_938:
        /*0098*/ 	.word	0x00000000


	//----- nvinfo : EIATTR_CBANK_PARAM_SIZE
	.align		4
.L_939:
        /*009c*/ 	.byte	0x03, 0x19
        /*009e*/ 	.short	0x00d8


	//----- nvinfo : EIATTR_PARAM_CBANK
	.align		4
        /*00a0*/ 	.byte	0x04, 0x0a
        /*00a2*/ 	.short	(.L_941 - .L_940)
	.align		4
.L_940:
        /*00a4*/ 	.word	index@(.nv.constant0._ZN2at6native49_GLOBAL__N__cfa43aba_16_ReflectionPad_cu_f800513927reflection_pad3d_out_kernelIsEEvNS_27GenericPackedTensorAccessorIKT_Lm5ENS_16DefaultPtrTraitsElEENS3_IS4_Lm5ES6_lEElllll)
        /*00a8*/ 	.short	0x0380
        /*00aa*/ 	.short	0x00d8


	//----- nvinfo : EIATTR_SW_WAR
	.align		4
.L_941:
        /*00ac*/ 	.byte	0x04, 0x36
        /*00ae*/ 	.short	(.L_943 - .L_942)
.L_942:
        /*00b0*/ 	.word	0x00000008
.L_943:


//--------------------- .nv.info._ZN2at6native49_GLOBAL__N__cfa43aba_16_ReflectionPad_cu_f800513927reflection_pad3d_out_kernelIlEEvNS_27GenericPackedTensorAccessorIKT_Lm5ENS_16DefaultPtrTraitsElEENS3_IS4_Lm5ES6_lEElllll --------------------------
	.section	.nv.info._ZN2at6native49_GLOBAL__N__cfa43aba_16_ReflectionPad_cu_f800513927reflection_pad3d_out_kernelIlEEvNS_27GenericPackedTensorAccessorIKT_Lm5ENS_16DefaultPtrTraitsElEENS3_IS4_Lm5ES6_lEElllll,"",@"SHT_CUDA_INFO"
	.sectionflags	@""
	.align	4


	//----- nvinfo : EIATTR_CUDA_API_VERSION
	.align		4
        /*0000*/ 	.byte	0x04, 0x37
        /*0002*/ 	.short	(.L_945 - .L_944)
.L_944:
        /*0004*/ 	.word	0x00000082


	//----- nvinfo : EIATTR_KPARAM_INFO
	.align		4
.L_945:
        /*0008*/ 	.byte	0x04, 0x17
        /*000a*/ 	.short	(.L_947 - .L_946)
.L_946:
        /*000c*/ 	.word	0x00000000
        /*0010*/ 	.short	0x0006
        /*0012*/ 	.short	0x00d0
        /*0014*/ 	.byte	0x00, 0xf0, 0x21, 0x00


	//----- nvinfo : EIATTR_KPARAM_INFO
	.align		4
.L_947:
        /*0018*/ 	.byte	0x04, 0x17
        /*001a*/ 	.short	(.L_949 - .L_948)
.L_948:
        /*001c*/ 	.word	0x00000000
        /*0020*/ 	.short	0x0005
        /*0022*/ 	.short	0x00c8
        /*0024*/ 	.byte	0x00, 0xf0, 0x21, 0x00


	//----- nvinfo : EIATTR_KPARAM_INFO
	.align		4
.L_949:
        /*0028*/ 	.byte	0x04, 0x17
        /*002a*/ 	.short	(.L_951 - .L_950)
.L_950:
        /*002c*/ 	.word	0x00000000
        /*0030*/ 	.short	0x0004
        /*0032*/ 	.short	0x00c0
        /*0034*/ 	.byte	0x00, 0xf0, 0x21, 0x00


	//----- nvinfo : EIATTR_KPARAM_INFO
	.align		4
.L_951:
        /*0038*/ 	.byte	0x04, 0x17
        /*003a*/ 	.short	(.L_953 - .L_952)
.L_952:
        /*003c*/ 	.word	0x00000000
        /*0040*/ 	.short	0x0003
        /*0042*/ 	.short	0x00b8
        /*0044*/ 	.byte	0x00, 0xf0, 0x21, 0x00


	//----- nvinfo : EIATTR_KPARAM_INFO
	.align		4
.L_953:
        /*0048*/ 	.byte	0x04, 0x17
        /*004a*/ 	.short	(.L_955 - .L_954)
.L_954:
        /*004c*/ 	.word	0x00000000
        /*0050*/ 	.short	0x0002
        /*0052*/ 	.short	0x00b0
        /*0054*/ 	.byte	0x00, 0xf0, 0x21, 0x00


	//----- nvinfo : EIATTR_KPARAM_INFO
	.align		4
.L_955:
        /*0058*/ 	.byte	0x04, 0x17
        /*005a*/ 	.short	(.L_957 - .L_956)
.L_956:
        /*005c*/ 	.word	0x00000000
        /*0060*/ 	.short	0x0001
        /*0062*/ 	.short	0x0058
        /*0064*/ 	.byte	0x00, 0xf0, 0x61, 0x01


	//----- nvinfo : EIATTR_KPARAM_INFO
	.align		4
.L_957:
        /*0068*/ 	.byte	0x04, 0x17
        /*006a*/ 	.short	(.L_959 - .L_958)
.L_958:
        /*006c*/ 	.word	0x00000000
        /*0070*/ 	.short	0x0000
        /*0072*/ 	.short	0x0000
        /*0074*/ 	.byte	0x00, 0xf0, 0x61, 0x01


	//----- nvinfo : EIATTR_SPARSE_MMA_MASK
	.align		4
.L_959:
        /*0078*/ 	.byte	0x03, 0x50
        /*007a*/ 	.short	0x0000


	//----- nvinfo : EIATTR_MAXREG_COUNT
	.align		4
        /*007c*/ 	.byte	0x03, 0x1b
        /*007e*/ 	.short	0x00ff


	//----- nvinfo : EIATTR_MERCURY_ISA_VERSION
	.align		4
        /*0080*/ 	.byte	0x03, 0x5f
        /*0082*/ 	.short	0x0101


	//----- nvinfo : EIATTR_VRC_CTA_INIT_COUNT
	.align		4
        /*0084*/ 	.byte	0x02, 0x4a
	.zero		1
	.zero		1


	//----- nvinfo : EIATTR_EXIT_INSTR_OFFSETS
	.align		4
        /*0088*/ 	.byte	0x04, 0x1c
        /*008a*/ 	.short	(.L_961 - .L_960)


	//   ....[0]....
.L_960:
        /*008c*/ 	.word	0x00000120


	//   ....[1]....
        /*0090*/ 	.word	0x000013a0


	//----- nvinfo : EIATTR_CRS_STACK_SIZE
	.align		4
.L_961:
        /*0094*/ 	.byte	0x04, 0x1e
        /*0096*/ 	.short	(.L_963 - .L_962)
.L_962:
        /*0098*/ 	.word	0x00000000


	//----- nvinfo : EIATTR_CBANK_PARAM_SIZE
	.align		4
.L_963:
        /*009c*/ 	.byte	0x03, 0x19
        /*009e*/ 	.short	0x00d8


	//----- nvinfo : EIATTR_PARAM_CBANK
	.align		4
        /*00a0*/ 	.byte	0x04, 0x0a
        /*00a2*/ 	.short	(.L_965 - .L_964)
	.align		4
.L_964:
        /*00a4*/ 	.word	index@(.nv.constant0._ZN2at6native49_GLOBAL__N__cfa43aba_16_ReflectionPad_cu_f800513927reflection_pad3d_out_kernelIlEEvNS_27GenericPackedTensorAccessorIKT_Lm5ENS_16DefaultPtrTraitsElEENS3_IS4_Lm5ES6_lEElllll)
        /*00a8*/ 	.short	0x0380
        /*00aa*/ 	.short	0x00d8


	//----- nvinfo : EIATTR_SW_WAR
	.align		4
.L_965:
        /*00ac*/ 	.byte	0x04, 0x36
        /*00ae*/ 	.short	(.L_967 - .L_966)
.L_966:
        /*00b0*/ 	.word	0x00000008
.L_967:


//--------------------- .nv.info._ZN2at6native49_GLOBAL__N__cfa43aba_16_ReflectionPad_cu_f800513927reflection_pad3d_out_kernelIiEEvNS_27GenericPackedTensorAccessorIKT_Lm5ENS_16DefaultPtrTraitsElEENS3_IS4_Lm5ES6_lEElllll --------------------------
	.section	.nv.info._ZN2at6native49_GLOBAL__N__cfa43aba_16_ReflectionPad_cu_f800513927reflection_pad3d_out_kernelIiEEvNS_27GenericPackedTensorAccessorIKT_Lm5ENS_16DefaultPtrTraitsElEENS3_IS4_Lm5ES6_lEElllll,"",@"SHT_CUDA_INFO"
	.sectionflags	@""
	.align	4


	//----- nvinfo : EIATTR_CUDA_API_VERSION
	.align		4
        /*0000*/ 	.byte	0x04, 0x37
        /*0002*/ 	.short	(.L_969 - .L_968)
.L_968:
        /*0004*/ 	.word	0x00000082


	//----- nvinfo : EIATTR_KPARAM_INFO
	.align		4
.L_969:
        /*0008*/ 	.byte	0x04, 0x17
        /*000a*/ 	.short	(.L_971 - .L_970)
.L_970:
        /*000c*/ 	.word	0x00000000
        /*0010*/ 	.short	0x0006
        /*0012*/ 	.short	0x00d0
        /*0014*/ 	.byte	0x00, 0xf0, 0x21, 0x00


	//----- nvinfo : EIATTR_KPARAM_INFO
	.align		4
.L_971:
        /*0018*/ 	.byte	0x04, 0x17
        /*001a*/ 	.short	(.L_973 - .L_972)
.L_972:
        /*001c*/ 	.word	0x00000000
        /*0020*/ 	.short	0x0005
        /*0022*/ 	.short	0x00c8
        /*0024*/ 	.byte	0x00, 0xf0, 0x21, 0x00


	//----- nvinfo : EIATTR_KPARAM_INFO
	.align		4
.L_973:
        /*0028*/ 	.byte	0x04, 0x17
        /*002a*/ 	.short	(.L_975 - .L_974)
.L_974:
        /*002c*/ 	.word	0x00000000
        /*0030*/ 	.short	0x0004
        /*0032*/ 	.short	0x00c0
        /*0034*/ 	.byte	0x00, 0xf0, 0x21, 0x00


	//----- nvinfo : EIATTR_KPARAM_INFO
	.align		4
.L_975:
        /*0038*/ 	.byte	0x04, 0x17
        /*003a*/ 	.short	(.L_977 - .L_976)
.L_976:
        /*003c*/ 	.word	0x00000000
        /*0040*/ 	.short	0x0003
        /*0042*/ 	.short	0x00b8
        /*0044*/ 	.byte	0x00, 0xf0, 0x21, 0x00


	//----- nvinfo : EIATTR_KPARAM_INFO
	.align		4
.L_977:
        /*0048*/ 	.byte	0x04, 0x17
        /*004a*/ 	.short	(.L_979 - .L_978)
.L_978:
        /*004c*/ 	.word	0x00000000
        /*0050*/ 	.short	0x0002
        /*0052*/ 	.short	0x00b0
        /*0054*/ 	.byte	0x00, 0xf0, 0x21, 0x00


	//----- nvinfo : EIATTR_KPARAM_INFO
	.align		4
.L_979:
        /*0058*/ 	.byte	0x04, 0x17
        /*005a*/ 	.short	(.L_981 - .L_980)
.L_980:
        /*005c*/ 	.word	0x00000000
        /*0060*/ 	.short	0x0001
        /*0062*/ 	.short	0x0058
        /*0064*/ 	.byte	0x00, 0xf0, 0x61, 0x01


	//----- nvinfo : EIATTR_KPARAM_INFO
	.align		4
.L_981:
        /*0068*/ 	.byte	0x04, 0x17
        /*006a*/ 	.short	(.L_983 - .L_982)
.L_982:
        /*006c*/ 	.word	0x00000000
        /*0070*/ 	.short	0x0000
        /*0072*/ 	.short	0x0000
        /*0074*/ 	.byte	0x00, 0xf0, 0x61, 0x01


	//----- nvinfo : EIATTR_SPARSE_MMA_MASK
	.align		4
.L_983:
        /*0078*/ 	.byte	0x03, 0x50
        /*007a*/ 	.short	0x0000


	//----- nvinfo : EIATTR_MAXREG_COUNT
	.align		4
        /*007c*/ 	.byte	0x03, 0x1b
        /*007e*/ 	.short	0x00ff


	//----- nvinfo : EIATTR_MERCURY_ISA_VERSION
	.align		4
        /*0080*/ 	.byte	0x03, 0x5f
        /*0082*/ 	.short	0x0101


	//----- nvinfo : EIATTR_VRC_CTA_INIT_COUNT
	.align		4
        /*0084*/ 	.byte	0x02, 0x4a
	.zero		1
	.zero		1


	//----- nvinfo : EIATTR_EXIT_INSTR_OFFSETS
	.align		4
        /*0088*/ 	.byte	0x04, 0x1c
        /*008a*/ 	.short	(.L_985 - .L_984)


	//   ....[0]....
.L_984:
        /*008c*/ 	.word	0x00000120


	//   ....[1]....
        /*0090*/ 	.word	0x000013a0


	//----- nvinfo : EIATTR_CRS_STACK_SIZE
	.align		4
.L_985:
        /*0094*/ 	.byte	0x04, 0x1e
        /*0096*/ 	.short	(.L_987 - .L_986)
.L_986:
        /*0098*/ 	.word	0x00000000


	//----- nvinfo : EIATTR_CBANK_PARAM_SIZE
	.align		4
.L_987:
        /*009c*/ 	.byte	0x03, 0x19
        /*009e*/ 	.short	0x00d8


	//----- nvinfo : EIATTR_PARAM_CBANK
	.align		4
        /*00a0*/ 	.byte	0x04, 0x0a
        /*00a2*/ 	.short	(.L_989 - .L_988)
	.align		4
.L_988:
        /*00a4*/ 	.word	index@(.nv.constant0._ZN2at6native49_GLOBAL__N__cfa43aba_16_ReflectionPad_cu_f800513927reflection_pad3d_out_kernelIiEEvNS_27GenericPackedTensorAccessorIKT_Lm5ENS_16DefaultPtrTraitsElEENS3_IS4_Lm5ES6_lEElllll)
        /*00a8*/ 	.short	0x0380
        /*00aa*/ 	.short	0x00d8


	//----- nvinfo : EIATTR_SW_WAR
	.align		4
.L_989:
        /*00ac*/ 	.byte	0x04, 0x36
        /*00ae*/ 	.short	(.L_991 - .L_990)
.L_990:
        /*00b0*/ 	.word	0x00000008
.L_991:


//--------------------- .nv.info._ZN2at6native49_GLOBAL__N__cfa43aba_16_ReflectionPad_cu_f800513927reflection_pad3d_out_kernelIaEEvNS_27GenericPackedTensorAccessorIKT_Lm5ENS_16DefaultPtrTraitsElEENS3_IS4_Lm5ES6_lEElllll --------------------------
	.section	.nv.info._ZN2at6native49_GLOBAL__N__cfa43aba_16_ReflectionPad_cu_f800513927reflection_pad3d_out_kernelIaEEvNS_27GenericPackedTensorAccessorIKT_Lm5ENS_16DefaultPtrTraitsElEENS3_IS4_Lm5ES6_lEElllll,"",@"SHT_CUDA_INFO"
	.sectionflags	@""
	.align	4


	//----- nvinfo : EIATTR_CUDA_API_VERSION
	.align		4
        /*0000*/ 	.byte	0x04, 0x37
        /*0002*/ 	.short	(.L_993 - .L_992)
.L_992:
        /*0004*/ 	.word	0x00000082


	//----- nvinfo : EIATTR_KPARAM_INFO
	.align		4
.L_993:
        /*0008*/ 	.byte	0x04, 0x17
        /*000a*/ 	.short	(.L_995 - .L_994)
.L_994:
        /*000c*/ 	.word	0x00000000
        /*0010*/ 	.short	0x0006
        /*0012*/ 	.short	0x00d0
        /*0014*/ 	.byte	0x00, 0xf0, 0x21, 0x00


	//----- nvinfo : EIATTR_KPARAM_INFO
	.align		4
.L_995:
        /*0018*/ 	.byte	0x04, 0x17
        /*001a*/ 	.short	(.L_997 - .L_996)
.L_996:
        /*001c*/ 	.word	0x00000000
        /*0020*/ 	.short	0x0005
        /*0022*/ 	.short	0x00c8
        /*0024*/ 	.byte	0x00, 0xf0, 0x21, 0x00


	//----- nvinfo : EIATTR_KPARAM_INFO
	.align		4
.L_997:
        /*0028*/ 	.byte	0x04, 0x17
        /*002a*/ 	.short	(.L_999 - .L_998)
.L_998:
        /*002c*/ 	.word	0x00000000
        /*0030*/ 	.short	0x0004
        /*0032*/ 	.short	0x00c0
        /*0034*/ 	.byte	0x00, 0xf0, 0x21, 0x00


	//----- nvinfo : EIATTR_KPARAM_INFO
	.align		4
.L_999:
        /*0038*/ 	.byte	0x04, 0x17
        /*003a*/ 	.short	(.L_1001 - .L_1000)
.L_1000:
        /*003c*/ 	.word	0x00000000
        /*0040*/ 	.short	0x0003
        /*0042*/ 	.short	0x00b8
        /*0044*/ 	.byte	0x00, 0xf0, 0x21, 0x00


	//----- nvinfo : EIATTR_KPARAM_INFO
	.align		4
.L_1001:
        /*0048*/ 	.byte	0x04, 0x17
        /*004a*/ 	.short	(.L_1003 - .L_1002)
.L_1002:
        /*004c*/ 	.word	0x00000000
        /*0050*/ 	.short	0x0002
        /*0052*/ 	.short	0x00b0
        /*0054*/ 	.byte	0x00, 0xf0, 0x21, 0x00


	//----- nvinfo : EIATTR_KPARAM_INFO
	.align		4
.L_1003:
        /*0058*/ 	.byte	0x04, 0x17
        /*005a*/ 	.short	(.L_1005 - .L_1004)
.L_1004:
        /*005c*/ 	.word	0x00000000
        /*0060*/ 	.short	0x0001
        /*0062*/ 	.short	0x0058
        /*0064*/ 	.byte	0x00, 0xf0, 0x61, 0x01


	//----- nvinfo : EIATTR_KPARAM_INFO
	.align		4
.L_1005:
        /*0068*/ 	.byte	0x04, 0x17
        /*006a*/ 	.short	(.L_1007 - .L_1006)
.L_1006:
        /*006c*/ 	.word	0x00000000
        /*0070*/ 	.short	0x0000
        /*0072*/ 	.short	0x0000
        /*0074*/ 	.byte	0x00, 0xf0, 0x61, 0x01


	//----- nvinfo : EIATTR_SPARSE_MMA_MASK
	.align		4
.L_1007:
        /*0078*/ 	.byte	0x03, 0x50
        /*007a*/ 	.short	0x0000


	//----- nvinfo : EIATTR_MAXREG_COUNT
	.align		4
        /*007c*/ 	.byte	0x03, 0x1b
        /*007e*/ 	.short	0x00ff


	//----- nvinfo : EIATTR_MERCURY_ISA_VERSION
	.align		4
        /*0080*/ 	.byte	0x03, 0x5f
        /*0082*/ 	.short	0x0101


	//----- nvinfo : EIATTR_VRC_CTA_INIT_COUNT
	.align		4
        /*0084*/ 	.byte	0x02, 0x4a
	.zero		1
	.zero		1


	//----- nvinfo : EIATTR_EXIT_INSTR_OFFSETS
	.align		4
        /*0088*/ 	.byte	0x04, 0x1c
        /*008a*/ 	.short	(.L_1009 - .L_1008)


	//   ....[0]....
.L_1008:
        /*008c*/ 	.word	0x00000120


	//   ....[1]....
        /*0090*/ 	.word	0x00001380


	//----- nvinfo : EIATTR_CRS_STACK_SIZE
	.align		4
.L_1009:
        /*0094*/ 	.byte	0x04, 0x1e
        /*0096*/ 	.short	(.L_1011 - .L_1010)
.L_1010:
        /*0098*/ 	.word	0x00000000


	//----- nvinfo : EIATTR_CBANK_PARAM_SIZE
	.align		4
.L_1011:
        /*009c*/ 	.byte	0x03, 0x19
        /*009e*/ 	.short	0x00d8


	//----- nvinfo : EIATTR_PARAM_CBANK
	.align		4
        /*00a0*/ 	.byte	0x04, 0x0a
        /*00a2*/ 	.short	(.L_1013 - .L_1012)
	.align		4
.L_1012:
        /*00a4*/ 	.word	index@(.nv.constant0._ZN2at6native49_GLOBAL__N__cfa43aba_16_ReflectionPad_cu_f800513927reflection_pad3d_out_kernelIaEEvNS_27GenericPackedTensorAccessorIKT_Lm5ENS_16DefaultPtrTraitsElEENS3_IS4_Lm5ES6_lEElllll)
        /*00a8*/ 	.short	0x0380
        /*00aa*/ 	.short	0x00d8


	//----- nvinfo : EIATTR_SW_WAR
	.align		4
.L_1013:
        /*00ac*/ 	.byte	0x04, 0x36
        /*00ae*/ 	.short	(.L_1015 - .L_1014)
.L_1014:
        /*00b0*/ 	.word	0x00000008
.L_1015:


//--------------------- .nv.info._ZN2at6native49_GLOBAL__N__cfa43aba_16_ReflectionPad_cu_f800513927reflection_pad3d_out_kernelIhEEvNS_27GenericPackedTensorAccessorIKT_Lm5ENS_16DefaultPtrTraitsElEENS3_IS4_Lm5ES6_lEElllll --------------------------
	.section	.nv.info._ZN2at6native49_GLOBAL__N__cfa43aba_16_ReflectionPad_cu_f800513927reflection_pad3d_out_kernelIhEEvNS_27GenericPackedTensorAccessorIKT_Lm5ENS_16DefaultPtrTraitsElEENS3_IS4_Lm5ES6_lEElllll,"",@"SHT_CUDA_INFO"
	.sectionflags	@""
	.align	4


	//----- nvinfo : EIATTR_CUDA_API_VERSION
	.align		4
        /*0000*/ 	.byte	0x04, 0x37
        /*0002*/ 	.short	(.L_1017 - .L_1016)
.L_1016:
        /*0004*/ 	.word	0x00000082


	//----- nvinfo : EIATTR_KPARAM_INFO
	.align		4
.L_1017:
        /*0008*/ 	.byte	0x04, 0x17
        /*000a*/ 	.short	(.L_1019 - .L_1018)
.L_1018:
        /*000c*/ 	.word	0x00000000
        /*0010*/ 	.short	0x0006
        /*0012*/ 	.short	0x00d0
        /*0014*/ 	.byte	0x00, 0xf0, 0x21, 0x00


	//----- nvinfo : EIATTR_KPARAM_INFO
	.align		4
.L_1019:
        /*0018*/ 	.byte	0x04, 0x17
        /*001a*/ 	.short	(.L_1021 - .L_1020)
.L_1020:
        /*001c*/ 	.word	0x00000000
        /*0020*/ 	.short	0x0005
        /*0022*/ 	.short	0x00c8
        /*0024*/ 	.byte	0x00, 0xf0, 0x21, 0x00


	//----- nvinfo : EIATTR_KPARAM_INFO
	.align		4
.L_1021:
        /*0028*/ 	.byte	0x04, 0x17
        /*002a*/ 	.short	(.L_1023 - .L_1022)
.L_1022:
        /*002c*/ 	.word	0x00000000
        /*0030*/ 	.short	0x0004
        /*0032*/ 	.short	0x00c0
        /*0034*/ 	.byte	0x00, 0xf0, 0x21, 0x00


	//----- nvinfo : EIATTR_KPARAM_INFO
	.align		4
.L_1023:
        /*0038*/ 	.byte	0x04, 0x17
        /*003a*/ 	.short	(.L_1025 - .L_1024)
.L_1024:
        /*003c*/ 	.word	0x00000000
        /*0040*/ 	.short	0x0003
        /*0042*/ 	.short	0x00b8
        /*0044*/ 	.byte	0x00, 0xf0, 0x21, 0x00


	//----- nvinfo : EIATTR_KPARAM_INFO
	.align		4
.L_1025:
        /*0048*/ 	.byte	0x04, 0x17
        /*004a*/ 	.short	(.L_1027 - .L_1026)
.L_1026:
        /*004c*/ 	.word	0x00000000
        /*0050*/ 	.short	0x0002
        /*0052*/ 	.short	0x00b0
        /*0054*/ 	.byte	0x00, 0xf0, 0x21, 0x00


	//----- nvinfo : EIATTR_KPARAM_INFO
	.align		4
.L_1027:
        /*0058*/ 	.byte	0x04, 0x17
        /*005a*/ 	.short	(.L_1029 - .L_1028)
.L_1028:
        /*005c*/ 	.word	0x00000000
        /*0060*/ 	.short	0x0001
        /*0062*/ 	.short	0x0058
        /*0064*/ 	.byte	0x00, 0xf0, 0x61, 0x01


	//----- nvinfo : EIATTR_KPARAM_INFO
	.align		4
.L_1029:
        /*0068*/ 	.byte	0x04, 0x17
        /*006a*/ 	.short	(.L_1031 - .L_1030)
.L_1030:
        /*006c*/ 	.word	0x00000000
        /*0070*/ 	.short	0x0000
        /*0072*/ 	.short	0x0000
        /*0074*/ 	.byte	0x00, 0xf0, 0x61, 0x01


	//----- nvinfo : EIATTR_SPARSE_MMA_MASK
	.align		4
.L_1031:
        /*0078*/ 	.byte	0x03, 0x50
        /*007a*/ 	.short	0x0000


	//----- nvinfo : EIATTR_MAXREG_COUNT
	.align		4
        /*007c*/ 	.byte	0x03, 0x1b
        /*007e*/ 	.short	0x00ff


	//----- nvinfo : EIATTR_MERCURY_ISA_VERSION
	.align		4
        /*0080*/ 	.byte	0x03, 0x5f
        /*0082*/ 	.short	0x0101


	//----- nvinfo : EIATTR_VRC_CTA_INIT_COUNT
	.align		4
        /*0084*/ 	.byte	0x02, 0x4a
	.zero		1
	.zero		1


	//----- nvinfo : EIATTR_EXIT_INSTR_OFFSETS
	.align		4
        /*0088*/ 	.byte	0x04, 0x1c
        /*008a*/ 	.short	(.L_1033 - .L_1032)


	//   ....[0]....
.L_1032:
        /*008c*/ 	.word	0x00000120


	//   ....[1]....
        /*0090*/ 	.word	0x00001380


	//----- nvinfo : EIATTR_CRS_STACK_SIZE
	.align		4
.L_1033:
        /*0094*/ 	.byte	0x04, 0x1e
        /*0096*/ 	.short	(.L_1035 - .L_1034)
.L_1034:
        /*0098*/ 	.word	0x00000000


	//----- nvinfo : EIATTR_CBANK_PARAM_SIZE
	.align		4
.L_1035:
        /*009c*/ 	.byte	0x03, 0x19
        /*009e*/ 	.short	0x00d8


	//----- nvinfo : EIATTR_PARAM_CBANK
	.align		4
        /*00a0*/ 	.byte	0x04, 0x0a
        /*00a2*/ 	.short	(.L_1037 - .L_1036)
	.align		4
.L_1036:
        /*00a4*/ 	.word	index@(.nv.constant0._ZN2at6native49_GLOBAL__N__cfa43aba_16_ReflectionPad_cu_f800513927reflection_pad3d_out_kernelIhEEvNS_27GenericPackedTensorAccessorIKT_Lm5ENS_16DefaultPtrTraitsElEENS3_IS4_Lm5ES6_lEElllll)
        /*00a8*/ 	.short	0x0380
        /*00aa*/ 	.short	0x00d8


	//----- nvinfo : EIATTR_SW_WAR
	.align		4
.L_1037:
        /*00ac*/ 	.byte	0x04, 0x36
        /*00ae*/ 	.short	(.L_1039 - .L_1038)
.L_1038:
        /*00b0*/ 	.word	0x00000008
.L_1039:


//--------------------- .nv.info._ZN2at6native49_GLOBAL__N__cfa43aba_16_ReflectionPad_cu_f800513936reflection_pad1d_backward_out_kernelIN3c108BFloat16EEEvPT_PKS5_lll --------------------------
	.section	.nv.info._ZN2at6native49_GLOBAL__N__cfa43aba_16_ReflectionPad_cu_f800513936reflection_pad1d_backward_out_kernelIN3c108BFloat16EEEvPT_PKS5_lll,"",@"SHT_CUDA_INFO"
	.sectionflags	@""
	.align	4


	//----- nvinfo : EIATTR_CUDA_API_VERSION
	.align		4
        /*0000*/ 	.byte	0x04, 0x37
        /*0002*/ 	.short	(.L_1041 - .L_1040)
.L_1040:
        /*0004*/ 	.word	0x00000082


	//----- nvinfo : EIATTR_KPARAM_INFO
	.align		4
.L_1041:
        /*0008*/ 	.byte	0x04, 0x17
        /*000a*/ 	.short	(.L_1043 - .L_1042)
.L_1042:
        /*000c*/ 	.word	0x00000000
        /*0010*/ 	.short	0x0004
        /*0012*/ 	.short	0x0020
        /*0014*/ 	.byte	0x00, 0xf0, 0x21, 0x00


	//----- nvinfo : EIATTR_KPARAM_INFO
	.align		4
.L_1043:
        /*0018*/ 	.byte	0x04, 0x17
        /*001a*/ 	.short	(.L_1045 - .L_1044)
.L_1044:
        /*001c*/ 	.word	0x00000000
        /*0020*/ 	.short	0x0003
        /*0022*/ 	.short	0x0018
        /*0024*/ 	.byte	0x00, 0xf0, 0x21, 0x00


	//----- nvinfo : EIATTR_KPARAM_INFO
	.align		4
.L_1045:
        /*0028*/ 	.byte	0x04, 0x17
        /*002a*/ 	.short	(.L_1047 - .L_1046)
.L_1046:
        /*002c*/ 	.word	0x00000000
        /*0030*/ 	.short	0x0002
        /*0032*/ 	.short	0x0010
        /*0034*/ 	.byte	0x00, 0xf0, 0x21, 0x00


	//----- nvinfo : EIATTR_KPARAM_INFO
	.align		4
.L_1047:
        /*0038*/ 	.byte	0x04, 0x17
        /*003a*/ 	.short	(.L_1049 - .L_1048)
.L_1048:
        /*003c*/ 	.word	0x00000000
        /*0040*/ 	.short	0x0001
        /*0042*/ 	.short	0x0008
        /*0044*/ 	.byte	0x00, 0xf5, 0x21, 0x00


	//----- nvinfo : EIATTR_KPARAM_INFO
	.align		4
.L_1049:
        /*0048*/ 	.byte	0x04, 0x17
        /*004a*/ 	.short	(.L_1051 - .L_1050)
.L_1050:
        /*004c*/ 	.word	0x00000000
        /*0050*/ 	.short	0x0000
        /*0052*/ 	.short	0x0000
        /*0054*/ 	.byte	0x00, 0xf5, 0x21, 0x00


	//----- nvinfo : EIATTR_SPARSE_MMA_MASK
	.align		4
.L_1051:
        /*0058*/ 	.byte	0x03, 0x50
        /*005a*/ 	.short	0x0000


	//----- nvinfo : EIATTR_MAXREG_COUNT
	.align		4
        /*005c*/ 	.byte	0x03, 0x1b
        /*005e*/ 	.short	0x00ff


	//----- nvinfo : EIATTR_MERCURY_ISA_VERSION
	.align		4
        /*0060*/ 	.byte	0x03, 0x5f
        /*0062*/ 	.short	0x0101


	//----- nvinfo : EIATTR_VRC_CTA_INIT_COUNT
	.align		4
        /*0064*/ 	.byte	0x02, 0x4a
	.zero		1
	.zero		1


	//----- nvinfo : EIATTR_ATOM16_EMUL_INSTR_REG_MAP
	.align		4
        /*0068*/ 	.byte	0x04, 0x2e
        /*006a*/ 	.short	(.L_1053 - .L_1052)


	//   ....[0]....
.L_1052:
        /*006c*/ 	.word	0x00000440
        /*0070*/ 	.short	0x0008
        /*0072*/ 	.short	0x0000


	//   ....[1]....
        /*0074*/ 	.word	0x000004a0
        /*0078*/ 	.short	0x0008
        /*007a*/ 	.short	0x0000


	//----- nvinfo : EIATTR_EXIT_INSTR_OFFSETS
	.align		4
.L_1053:
        /*007c*/ 	.byte	0x04, 0x1c
        /*007e*/ 	.short	(.L_1055 - .L_1054)


	//   ....[0]....
.L_1054:
        /*0080*/ 	.word	0x000000e0


	//   ....[1]....
        /*0084*/ 	.word	0x000004e0


	//----- nvinfo : EIATTR_CRS_STACK_SIZE
	.align		4
.L_1055:
        /*0088*/ 	.byte	0x04, 0x1e
        /*008a*/ 	.short	(.L_1057 - .L_1056)
.L_1056:
        /*008c*/ 	.word	0x00000000


	//----- nvinfo : EIATTR_CBANK_PARAM_SIZE
	.align		4
.L_1057:
        /*0090*/ 	.byte	0x03, 0x19
        /*0092*/ 	.short	0x0028


	//----- nvinfo : EIATTR_PARAM_CBANK
	.align		4
        /*0094*/ 	.byte	0x04, 0x0a
        /*0096*/ 	.short	(.L_1059 - .L_1058)
	.align		4
.L_1058:
        /*0098*/ 	.word	index@(.nv.constant0._ZN2at6native49_GLOBAL__N__cfa43aba_16_ReflectionPad_cu_f800513936reflection_pad1d_backward_out_kernelIN3c108BFloat16EEEvPT_PKS5_lll)
        /*009c*/ 	.short	0x0380
        /*009e*/ 	.short	0x0028


	//----- nvinfo : EIATTR_SW_WAR
	.align		4
.L_1059:
        /*00a0*/ 	.byte	0x04, 0x36
        /*00a2*/ 	.short	(.L_1061 - .L_1060)
.L_1060:
        /*00a4*/ 	.word	0x00000008
.L_1061:


//--------------------- .nv.info._ZN2at6native49_GLOBAL__N__cfa43aba_16_ReflectionPad_cu_f800513936reflection_pad1d_backward_out_kernelIN3c104HalfEEEvPT_PKS5_lll --------------------------
	.section	.nv.info._ZN2at6native49_GLOBAL__N__cfa43aba_16_ReflectionPad_cu_f800513936reflection_pad1d_backward_out_kernelIN3c104HalfEEEvPT_PKS5_lll,"",@"SHT_CUDA_INFO"
	.sectionflags	@""
	.align	4


	//----- nvinfo : EIATTR_CUDA_API_VERSION
	.align		4
        /*0000*/ 	.byte	0x04, 0x37
        /*0002*/ 	.short	(.L_1063 - .L_1062)
.L_1062:
        /*0004*/ 	.word	0x00000082


	//----- nvinfo : EIATTR_KPARAM_INFO
	.align		4
.L_1063:
        /*0008*/ 	.byte	0x04, 0x17
        /*000a*/ 	.short	(.L_1065 - .L_1064)
.L_1064:
        /*000c*/ 	.word	0x00000000
        /*0010*/ 	.short	0x0004
        /*0012*/ 	.short	0x0020
        /*0014*/ 	.byte	0x00, 0xf0, 0x21, 0x00


	//----- nvinfo : EIATTR_KPARAM_INFO
	.align		4
.L_1065:
        /*0018*/ 	.byte	0x04, 0x17
        /*001a*/ 	.short	(.L_1067 - .L_1066)
.L_1066:
        /*001c*/ 	.word	0x00000000
        /*0020*/ 	.short	0x0003
        /*0022*/ 	.short	0x0018
        /*0024*/ 	.byte	0x00, 0xf0, 0x21, 0x00


	//----- nvinfo : EIATTR_KPARAM_INFO
	.align		4
.L_1067:
        /*0028*/ 	.byte	0x04, 0x17
        /*002a*/ 	.short	(.L_1069 - .L_1068)
.L_1068:
        /*002c*/ 	.word	0x00000000
        /*0030*/ 	.short	0x0002
        /*0032*/ 	.short	0x0010
        /*0034*/ 	.byte	0x00, 0xf0, 0x21, 0x00


	//----- nvinfo : EIATTR_KPARAM_INFO
	.align		4
.L_1069:
        /*0038*/ 	.byte	0x04, 0x17
        /*003a*/ 	.short	(.L_1071 - .L_1070)
.L_1070:
        /*003c*/ 	.word	0x00000000
        /*0040*/ 	.short	0x0001
        /*0042*/ 	.short	0x0008
        /*0044*/ 	.byte	0x00, 0xf5, 0x21, 0x00


	//----- nvinfo : EIATTR_KPARAM_INFO
	.align		4
.L_1071:
        /*0048*/ 	.byte	0x04, 0x17
        /*004a*/ 	.short	(.L_1073 - .L_1072)
.L_1072:
        /*004c*/ 	.word	0x00000000
        /*0050*/ 	.short	0x0000
        /*0052*/ 	.short	0x0000
        /*0054*/ 	.byte	0x00, 0xf5, 0x21, 0x00


	//----- nvinfo : EIATTR_SPARSE_MMA_MASK
	.align		4
.L_1073:
        /*0058*/ 	.byte	0x03, 0x50
        /*005a*/ 	.short	0x0000


	//----- nvinfo : EIATTR_MAXREG_COUNT
	.align		4
        /*005c*/ 	.byte	0x03, 0x1b
        /*005e*/ 	.short	0x00ff


	//----- nvinfo : EIATTR_MERCURY_ISA_VERSION
	.align		4
        /*0060*/ 	.byte	0x03, 0x5f
        /*0062*/ 	.short	0x0101


	//----- nvinfo : EIATTR_VRC_CTA_INIT_COUNT
	.align		4
        /*0064*/ 	.byte	0x02, 0x4a
	.zero		1
	.zero		1


	//----- nvinfo : EIATTR_ATOM16_EMUL_INSTR_REG_MAP
	.align		4
        /*0068*/ 	.byte	0x04, 0x2e
        /*006a*/ 	.short	(.L_1075 - .L_1074)


	//   ....[0]....
.L_1074:
        /*006c*/ 	.word	0x00000440
        /*0070*/ 	.short	0x0008
        /*0072*/ 	.short	0x0000


	//   ....[1]....
        /*0074*/ 	.word	0x000004a0
        /*0078*/ 	.short	0x0008
        /*007a*/ 	.short	0x0000


	//----- nvinfo : EIATTR_EXIT_INSTR_OFFSETS
	.align		4
.L_1075:
        /*007c*/ 	.byte	0x04, 0x1c
        /*007e*/ 	.short	(.L_1077 - .L_1076)


	//   ....[0]....
.L_1076:
        /*0080*/ 	.word	0x000000e0


	//   ....[1]....
        /*0084*/ 	.word	0x000004e0


	//----- nvinfo : EIATTR_CRS_STACK_SIZE
	.align		4
.L_1077:
        /*0088*/ 	.byte	0x04, 0x1e
        /*008a*/ 	.short	(.L_1079 - .L_1078)
.L_1078:
        /*008c*/ 	.word	0x00000000


	//----- nvinfo : EIATTR_CBANK_PARAM_SIZE
	.align		4
.L_1079:
        /*0090*/ 	.byte	0x03, 0x19
        /*0092*/ 	.short	0x0028


	//----- nvinfo : EIATTR_PARAM_CBANK
	.align		4
        /*0094*/ 	.byte	0x04, 0x0a
        /*0096*/ 	.short	(.L_1081 - .L_1080)
	.align		4
.L_1080:
        /*0098*/ 	.word	index@(.nv.constant0._ZN2at6native49_GLOBAL__N__cfa43aba_16_ReflectionPad_cu_f800513936reflection_pad1d_backward_out_kernelIN3c104HalfEEEvPT_PKS5_lll)
        /*009c*/ 	.short	0x0380
        /*009e*/ 	.short	0x0028


	//----- nvinfo : EIATTR_SW_WAR
	.align		4
.L_1081:
        /*00a0*/ 	.byte	0x04, 0x36
        /*00a2*/ 	.short	(.L_1083 - .L_1082)
.L_1082:
        /*00a4*/ 	.word	0x00000008
.L_1083:


//--------------------- .nv.info._ZN2at6native49_GLOBAL__N__cfa43aba_16_ReflectionPad_cu_f800513936reflection_pad1d_backward_out_kernelIN3c107complexIfEEEEvPT_PKS6_lll --------------------------
	.section	.nv.info._ZN2at6native49_GLOBAL__N__cfa43aba_16_ReflectionPad_cu_f800513936reflection_pad1d_backward_out_kernelIN3c107complexIfEEEEvPT_PKS6_lll,"",@"SHT_CUDA_INFO"
	.sectionflags	@""
	.align	4


	//----- nvinfo : EIATTR_CUDA_API_VERSION
	.align		4
        /*0000*/ 	.byte	0x04, 0x37
        /*0002*/ 	.short	(.L_1085 - .L_1084)
.L_1084:
        /*0004*/ 	.word	0x00000082


	//----- nvinfo : EIATTR_KPARAM_INFO
	.align		4
.L_1085:
        /*0008*/ 	.byte	0x04, 0x17
        /*000a*/ 	.short	(.L_1087 - .L_1086)
.L_1086:
        /*000c*/ 	.word	0x00000000
        /*0010*/ 	.short	0x0004
        /*0012*/ 	.short	0x0020
        /*0014*/ 	.byte	0x00, 0xf0, 0x21, 0x00


	//----- nvinfo : EIATTR_KPARAM_INFO
	.align		4
.L_1087:
        /*0018*/ 	.byte	0x04, 0x17
        /*001a*/ 	.short	(.L_1089 - .L_1088)
.L_1088:
        /*001c*/ 	.word	0x00000000
        /*0020*/ 	.short	0x0003
        /*0022*/ 	.short	0x0018
        /*0024*/ 	.byte	0x00, 0xf0, 0x21, 0x00


	//----- nvinfo : EIATTR_KPARAM_INFO
	.align		4
.L_1089:
        /*0028*/ 	.byte	0x04, 0x17
        /*002a*/ 	.short	(.L_1091 - .L_1090)
.L_1090:
        /*002c*/ 	.word	0x00000000
        /*0030*/ 	.short	0x0002
        /*0032*/ 	.short	0x0010
        /*0034*/ 	.byte	0x00, 0xf0, 0x21, 0x00


	//----- nvinfo : EIATTR_KPARAM_INFO
	.align		4
.L_1091:
        /*0038*/ 	.byte	0x04, 0x17
        /*003a*/ 	.short	(.L_1093 - .L_1092)
.L_1092:
        /*003c*/ 	.word	0x00000000
        /*0040*/ 	.short	0x0001
        /*0042*/ 	.short	0x0008
        /*0044*/ 	.byte	0x00, 0xf5, 0x21, 0x00


	//----- nvinfo : EIATTR_KPARAM_INFO
	.align		4
.L_1093:
        /*0048*/ 	.byte	0x04, 0x17
        /*004a*/ 	.short	(.L_1095 - .L_1094)
.L_1094:
        /*004c*/ 	.word	0x00000000
        /*0050*/ 	.short	0x0000
        /*0052*/ 	.short	0x0000
        /*0054*/ 	.byte	0x00, 0xf5, 0x21, 0x00


	//----- nvinfo : EIATTR_SPARSE_MMA_MASK
	.align		4
.L_1095:
        /*0058*/ 	.byte	0x03, 0x50
        /*005a*/ 	.short	0x0000


	//----- nvinfo : EIATTR_MAXREG_COUNT
	.align		4
        /*005c*/ 	.byte	0x03, 0x1b
        /*005e*/ 	.short	0x00ff


	//----- nvinfo : EIATTR_MERCURY_ISA_VERSION
	.align		4
        /*0060*/ 	.byte	0x03, 0x5f
        /*0062*/ 	.short	0x0101


	//----- nvinfo : EIATTR_VRC_CTA_INIT_COUNT
	.align		4
        /*0064*/ 	.byte	0x02, 0x4a
	.zero		1
	.zero		1


	//----- nvinfo : EIATTR_EXIT_INSTR_OFFSETS
	.align		4
        /*0068*/ 	.byte	0x04, 0x1c
        /*006a*/ 	.short	(.L_1097 - .L_1096)


	//   ....[0]....
.L_1096:
        /*006c*/ 	.word	0x000000e0


	//   ....[1]....
        /*0070*/ 	.word	0x00000440


	//----- nvinfo : EIATTR_CBANK_PARAM_SIZE
	.align		4
.L_1097:
        /*0074*/ 	.byte	0x03, 0x19
        /*0076*/ 	.short	0x0028


	//----- nvinfo : EIATTR_PARAM_CBANK
	.align		4
        /*0078*/ 	.byte	0x04, 0x0a
        /*007a*/ 	.short	(.L_1099 - .L_1098)
	.align		4
.L_1098:
        /*007c*/ 	.word	index@(.nv.constant0._ZN2at6native49_GLOBAL__N__cfa43aba_16_ReflectionPad_cu_f800513936reflection_pad1d_backward_out_kernelIN3c107complexIfEEEEvPT_PKS6_lll)
        /*0080*/ 	.short	0x0380
        /*0082*/ 	.short	0x0028


	//----- nvinfo : EIATTR_SW_WAR
	.align		4
.L_1099:
        /*0084*/ 	.byte	0x04, 0x36
        /*0086*/ 	.short	(.L_1101 - .L_1100)
.L_1100:
        /*0088*/ 	.word	0x00000008
.L_1101:


//--------------------- .nv.info._ZN2at6native49_GLOBAL__N__cfa43aba_16_ReflectionPad_cu_f800513936reflection_pad1d_backward_out_kernelIN3c107complexIdEEEEvPT_PKS6_lll --------------------------
	.section	.nv.info._ZN2at6native49_GLOBAL__N__cfa43aba_16_ReflectionPad_cu_f800513936reflection_pad1d_backward_out_kernelIN3c107complexIdEEEEvPT_PKS6_lll,"",@"SHT_CUDA_INFO"
	.sectionflags	@""
	.align	4


	//----- nvinfo : EIATTR_CUDA_API_VERSION
	.align		4
        /*0000*/ 	.byte	0x04, 0x37
        /*0002*/ 	.short	(.L_1103 - .L_1102)
.L_1102:
        /*0004*/ 	.word	0x00000082


	//----- nvinfo : EIATTR_KPARAM_INFO
	.align		4
.L_1103:
        /*0008*/ 	.byte	0x04, 0x17
        /*000a*/ 	.short	(.L_1105 - .L_1104)
.L_1104:
        /*000c*/ 	.word	0x00000000
        /*0010*/ 	.short	0x0004
        /*0012*/ 	.short	0x0020
        /*0014*/ 	.byte	0x00, 0xf0, 0x21, 0x00


	//----- nvinfo : EIATTR_KPARAM_INFO
	.align		4
.L_1105:
        /*0018*/ 	.byte	0x04, 0x17
        /*001a*/ 	.short	(.L_1107 - .L_1106)
.L_1106:
        /*001c*/ 	.word	0x00000000
        /*0020*/ 	.short	0x0003
        /*0022*/ 	.short	0x0018
        /*0024*/ 	.byte	0x00, 0xf0, 0x21, 0x00


	//----- nvinfo : EIATTR_KPARAM_INFO
	.align		4
.L_1107:
        /*0028*/ 	.byte	0x04, 0x17
        /*002a*/ 	.short	(.L_1109 - .L_1108)
.L_1108:
        /*002c*/ 	.word	0x00000000
        /*0030*/ 	.short	0x0002
        /*0032*/ 	.short	0x0010
        /*0034*/ 	.byte	0x00, 0xf0, 0x21, 0x00


	//----- nvinfo : EIATTR_KPARAM_INFO
	.align		4
.L_1109:
        /*0038*/ 	.byte	0x04, 0x17
        /*003a*/ 	.short	(.L_1111 - .L_1110)
.L_1110:
        /*003c*/ 	.word	0x00000000
        /*0040*/ 	.short	0x0001
        /*0042*/ 	.short	0x0008
        /*0044*/ 	.byte	0x00, 0xf5, 0x21, 0x00


	//----- nvinfo : EIATTR_KPARAM_INFO
	.align		4
.L_1111:
        /*0048*/ 	.byte	0x04, 0x17
        /*004a*/ 	.short	(.L_1113 - .L_1112)
.L_1112:
        /*004c*/ 	.word	0x00000000
        /*0050*/ 	.short	0x0000
        /*0052*/ 	.short	0x0000
        /*0054*/ 	.byte	0x00, 0xf5, 0x21, 0x00


	//----- nvinfo : EIATTR_SPARSE_MMA_MASK
	.align		4
.L_1113:
        /*0058*/ 	.byte	0x03, 0x50
        /*005a*/ 	.short	0x0000


	//----- nvinfo : EIATTR_MAXREG_COUNT
	.align		4
        /*005c*/ 	.byte	0x03, 0x1b
        /*005e*/ 	.short	0x00ff


	//----- nvinfo : EIATTR_MERCURY_ISA_VERSION
	.align		4
        /*0060*/ 	.byte	0x03, 0x5f
        /*0062*/ 	.short	0x0101


	//----- nvinfo : EIATTR_VRC_CTA_INIT_COUNT
	.align		4
        /*0064*/ 	.byte	0x02, 0x4a
	.zero		1
	.zero		1


	//----- nvinfo : EIATTR_EXIT_INSTR_OFFSETS
	.align		4
        /*0068*/ 	.byte	0x04, 0x1c
        /*006a*/ 	.short	(.L_1115 - .L_1114)


	//   ....[0]....
.L_1114:
        /*006c*/ 	.word	0x000000e0


	//   ....[1]....
        /*0070*/ 	.word	0x00000440


	//----- nvinfo : EIATTR_CBANK_PARAM_SIZE
	.align		4
.L_1115:
        /*0074*/ 	.byte	0x03, 0x19
        /*0076*/ 	.short	0x0028


	//----- nvinfo : EIATTR_PARAM_CBANK
	.align		4
        /*0078*/ 	.byte	0x04, 0x0a
        /*007a*/ 	.short	(.L_1117 - .L_1116)
	.align		4
.L_1116:
        /*007c*/ 	.word	index@(.nv.constant0._ZN2at6native49_GLOBAL__N__cfa43aba_16_ReflectionPad_cu_f800513936reflection_pad1d_backward_out_kernelIN3c107complexIdEEEEvPT_PKS6_lll)
        /*0080*/ 	.short	0x0380
        /*0082*/ 	.short	0x0028


	//----- nvinfo : EIATTR_SW_WAR
	.align		4
.L_1117:
        /*0084*/ 	.byte	0x04, 0x36
        /*0086*/ 	.short	(.L_1119 - .L_1118)
.L_1118:
        /*0088*/ 	.word	0x00000008
.L_1119:


//--------------------- .nv.info._ZN2at6native49_GLOBAL__N__cfa43aba_16_ReflectionPad_cu_f800513936reflection_pad1d_backward_out_kernelIfEEvPT_PKS3_lll --------------------------
	.section	.nv.info._ZN2at6native49_GLOBAL__N__cfa43aba_16_ReflectionPad_cu_f800513936reflection_pad1d_backward_out_kernelIfEEvPT_PKS3_lll,"",@"SHT_CUDA_INFO"
	.sectionflags	@""
	.align	4


	//----- nvinfo : EIATTR_CUDA_API_VERSION
	.align		4
        /*0000*/ 	.byte	0x04, 0x37
        /*0002*/ 	.short	(.L_1121 - .L_1120)
.L_1120:
        /*0004*/ 	.word	0x00000082


	//----- nvinfo : EIATTR_KPARAM_INFO
	.align		4
.L_1121:
        /*0008*/ 	.byte	0x04, 0x17
        /*000a*/ 	.short	(.L_1123 - .L_1122)
.L_1122:
        /*000c*/ 	.word	0x00000000
        /*0010*/ 	.short	0x0004
        /*0012*/ 	.short	0x0020
        /*0014*/ 	.byte	0x00, 0xf0, 0x21, 0x00


	//----- nvinfo : EIATTR_KPARAM_INFO
	.align		4
.L_1123:
        /*0018*/ 	.byte	0x04, 0x17
        /*001a*/ 	.short	(.L_1125 - .L_1124)
.L_1124:
        /*001c*/ 	.word	0x00000000
        /*0020*/ 	.short	0x0003
        /*0022*/ 	.short	0x0018
        /*0024*/ 	.byte	0x00, 0xf0, 0x21, 0x00


	//----- nvinfo : EIATTR_KPARAM_INFO
	.align		4
.L_1125:
        /*0028*/ 	.byte	0x04, 0x17
        /*002a*/ 	.short	(.L_1127 - .L_1126)
.L_1126:
        /*002c*/ 	.word	0x00000000
        /*0030*/ 	.short	0x0002
        /*0032*/ 	.short	0x0010
        /*0034*/ 	.byte	0x00, 0xf0, 0x21, 0x00


	//----- nvinfo : EIATTR_KPARAM_INFO
	.align		4
.L_1127:
        /*0038*/ 	.byte	0x04, 0x17
        /*003a*/ 	.short	(.L_1129 - .L_1128)
.L_1128:
        /*003c*/ 	.word	0x00000000
        /*0040*/ 	.short	0x0001
        /*0042*/ 	.short	0x0008
        /*0044*/ 	.byte	0x00, 0xf5, 0x21, 0x00


	//----- nvinfo : EIATTR_KPARAM_INFO
	.align		4
.L_1129:
        /*0048*/ 	.byte	0x04, 0x17
        /*004a*/ 	.short	(.L_1131 - .L_1130)
.L_1130:
        /*004c*/ 	.word	0x00000000
        /*0050*/ 	.short	0x0000
        /*0052*/ 	.short	0x0000
        /*0054*/ 	.byte	0x00, 0xf5, 0x21, 0x00


	//----- nvinfo : EIATTR_SPARSE_MMA_MASK
	.align		4
.L_1131:
        /*0058*/ 	.byte	0x03, 0x50
        /*005a*/ 	.short	0x0000


	//----- nvinfo : EIATTR_MAXREG_COUNT
	.align		4
        /*005c*/ 	.byte	0x03, 0x1b
        /*005e*/ 	.short	0x00ff


	//----- nvinfo : EIATTR_MERCURY_ISA_VERSION
	.align		4
        /*0060*/ 	.byte	0x03, 0x5f
        /*0062*/ 	.short	0x0101


	//----- nvinfo : EIATTR_VRC_CTA_INIT_COUNT
	.align		4
        /*0064*/ 	.byte	0x02, 0x4a
	.zero		1
	.zero		1


	//----- nvinfo : EIATTR_EXIT_INSTR_OFFSETS
	.align		4
        /*0068*/ 	.byte	0x04, 0x1c
        /*006a*/ 	.short	(.L_1133 - .L_1132)


	//   ....[0]....
.L_1132:
        /*006c*/ 	.word	0x000000e0


	//   ....[1]....
        /*0070*/ 	.word	0x00000430


	//----- nvinfo : EIATTR_CBANK_PARAM_SIZE
	.align		4
.L_1133:
        /*0074*/ 	.byte	0x03, 0x19
        /*0076*/ 	.short	0x0028


	//----- nvinfo : EIATTR_PARAM_CBANK
	.align		4
        /*0078*/ 	.byte	0x04, 0x0a
        /*007a*/ 	.short	(.L_1135 - .L_1134)
	.align		4
.L_1134:
        /*007c*/ 	.word	index@(.nv.constant0._ZN2at6native49_GLOBAL__N__cfa43aba_16_ReflectionPad_cu_f800513936reflection_pad1d_backward_out_kernelIfEEvPT_PKS3_lll)
        /*0080*/ 	.short	0x0380
        /*0082*/ 	.short	0x0028


	//----- nvinfo : EIATTR_SW_WAR
	.align		4
.L_1135:
        /*0084*/ 	.byte	0x04, 0x36
        /*0086*/ 	.short	(.L_1137 - .L_1136)
.L_1136:
        /*0088*/ 	.word	0x00000008
.L_1137:


//--------------------- .nv.info._ZN2at6native49_GLOBAL__N__cfa43aba_16_ReflectionPad_cu_f800513936reflection_pad1d_backward_out_kernelIdEEvPT_PKS3_lll --------------------------
	.section	.nv.info._ZN2at6native49_GLOBAL__N__cfa43aba_16_ReflectionPad_cu_f800513936reflection_pad1d_backward_out_kernelIdEEvPT_PKS3_lll,"",@"SHT_CUDA_INFO"
	.sectionflags	@""
	.align	4


	//----- nvinfo : EIATTR_CUDA_API_VERSION
	.align		4
        /*0000*/ 	.byte	0x04, 0x37
        /*0002*/ 	.short	(.L_1139 - .L_1138)
.L_1138:
        /*0004*/ 	.word	0x00000082


	//----- nvinfo : EIATTR_KPARAM_INFO
	.align		4
.L_1139:
        /*0008*/ 	.byte	0x04, 0x17
        /*000a*/ 	.short	(.L_1141 - .L_1140)
.L_1140:
        /*000c*/ 	.word	0x00000000
        /*0010*/ 	.short	0x0004
        /*0012*/ 	.short	0x0020
        /*0014*/ 	.byte	0x00, 0xf0, 0x21, 0x00


	//----- nvinfo : EIATTR_KPARAM_INFO
	.align		4
.L_1141:
        /*0018*/ 	.byte	0x04, 0x17
        /*001a*/ 	.short	(.L_1143 - .L_1142)
.L_1142:
        /*001c*/ 	.word	0x00000000
        /*0020*/ 	.short	0x0003
        /*0022*/ 	.short	0x0018
        /*0024*/ 	.byte	0x00, 0xf0, 0x21, 0x00


	//----- nvinfo : EIATTR_KPARAM_INFO
	.align		4
.L_1143:
        /*0028*/ 	.byte	0x04, 0x17
        /*002a*/ 	.short	(.L_1145 - .L_1144)
.L_1144:
        /*002c*/ 	.word	0x00000000
        /*0030*/ 	.short	0x0002
        /*0032*/ 	.short	0x0010
        /*0034*/ 	.byte	0x00, 0xf0, 0x21, 0x00


	//----- nvinfo : EIATTR_KPARAM_INFO
	.align		4
.L_1145:
        /*0038*/ 	.byte	0x04, 0x17
        /*003a*/ 	.short	(.L_1147 - .L_1146)
.L_1146:
        /*003c*/ 	.word	0x00000000
        /*0040*/ 	.short	0x0001
        /*0042*/ 	.short	0x0008
        /*0044*/ 	.byte	0x00, 0xf5, 0x21, 0x00


	//----- nvinfo : EIATTR_KPARAM_INFO
	.align		4
.L_1147:
        /*0048*/ 	.byte	0x04, 0x17
        /*004a*/ 	.short	(.L_1149 - .L_1148)
.L_1148:
        /*004c*/ 	.word	0x00000000
        /*0050*/ 	.short	0x0000
        /*0052*/ 	.short	0x0000
        /*0054*/ 	.byte	0x00, 0xf5, 0x21, 0x00


	//----- nvinfo : EIATTR_SPARSE_MMA_MASK
	.align		4
.L_1149:
        /*0058*/ 	.byte	0x03, 0x50
        /*005a*/ 	.short	0x0000


	//----- nvinfo : EIATTR_MAXREG_COUNT
	.align		4
        /*005c*/ 	.byte	0x03, 0x1b
        /*005e*/ 	.short	0x00ff


	//----- nvinfo : EIATTR_MERCURY_ISA_VERSION
	.align		4
        /*0060*/ 	.byte	0x03, 0x5f
        /*0062*/ 	.short	0x0101


	//----- nvinfo : EIATTR_VRC_CTA_INIT_COUNT
	.align		4
        /*0064*/ 	.byte	0x02, 0x4a
	.zero		1
	.zero		1


	//----- nvinfo : EIATTR_EXIT_INSTR_OFFSETS
	.align		4
        /*0068*/ 	.byte	0x04, 0x1c
        /*006a*/ 	.short	(.L_1151 - .L_1150)


	//   ....[0]....
.L_1150:
        /*006c*/ 	.word	0x000000e0


	//   ....[1]....
        /*0070*/ 	.word	0x00000430


	//----- nvinfo : EIATTR_CBANK_PARAM_SIZE
	.align		4
.L_1151:
        /*0074*/ 	.byte	0x03, 0x19
        /*0076*/ 	.short	0x0028


	//----- nvinfo : EIATTR_PARAM_CBANK
	.align		4
        /*0078*/ 	.byte	0x04, 0x0a
        /*007a*/ 	.short	(.L_1153 - .L_1152)
	.align		4
.L_1152:
        /*007c*/ 	.word	index@(.nv.constant0._ZN2at6native49_GLOBAL__N__cfa43aba_16_ReflectionPad_cu_f800513936reflection_pad1d_backward_out_kernelIdEEvPT_PKS3_lll)
        /*0080*/ 	.short	0x0380
        /*0082*/ 	.short	0x0028


	//----- nvinfo : EIATTR_SW_WAR
	.align		4
.L_1153:
        /*0084*/ 	.byte	0x04, 0x36
        /*0086*/ 	.short	(.L_1155 - .L_1154)
.L_1154:
        /*0088*/ 	.word	0x00000008
.L_1155:


//--------------------- .nv.info._ZN2at6native49_GLOBAL__N__cfa43aba_16_ReflectionPad_cu_f800513921reflection_pad1d_flatIN3c108BFloat16EEEvPKT_PS5_lllll --------------------------
	.section	.nv.info._ZN2at6native49_GLOBAL__N__cfa43aba_16_ReflectionPad_cu_f800513921reflection_pad1d_flatIN3c108BFloat16EEEvPKT_PS5_lllll,"",@"SHT_CUDA_INFO"
	.sectionflags	@""
	.align	4


	//----- nvinfo : EIATTR_CUDA_API_VERSION
	.align		4
        /*0000*/ 	.byte	0x04, 0x37
        /*0002*/ 	.short	(.L_1157 - .L_1156)
.L_1156:
        /*0004*/ 	.word	0x00000082


	//----- nvinfo : EIATTR_KPARAM_INFO
	.align		4
.L_1157:
        /*0008*/ 	.byte	0x04, 0x17
        /*000a*/ 	.short	(.L_1159 - .L_1158)
.L_1158:
        /*000c*/ 	.word	0x00000000
        /*0010*/ 	.short	0x0006
        /*0012*/ 	.short	0x0030
        /*0014*/ 	.byte	0x00, 0xf0, 0x21, 0x00


	//----- nvinfo : EIATTR_KPARAM_INFO
	.align		4
.L_1159:
        /*0018*/ 	.byte	0x04, 0x17
        /*001a*/ 	.short	(.L_1161 - .L_1160)
.L_1160:
        /*001c*/ 	.word	0x00000000
        /*0020*/ 	.short	0x0005
        /*0022*/ 	.short	0x0028
        /*0024*/ 	.byte	0x00, 0xf0, 0x21, 0x00


	//----- nvinfo : EIATTR_KPARAM_INFO
	.align		4
.L_1161:
        /*0028*/ 	.byte	0x04, 0x17
        /*002a*/ 	.short	(.L_1163 - .L_1162)
.L_1162:
        /*002c*/ 	.word	0x00000000
        /*0030*/ 	.short	0x0004
        /*0032*/ 	.short	0x0020
        /*0034*/ 	.byte	0x00, 0xf0, 0x21, 0x00


	//----- nvinfo : EIATTR_KPARAM_INFO
	.align		4
.L_1163:
        /*0038*/ 	.byte	0x04, 0x17
        /*003a*/ 	.short	(.L_1165 - .L_1164)
.L_1164:
        /*003c*/ 	.word	0x00000000
        /*0040*/ 	.short	0x0003
        /*0042*/ 	.short	0x0018
        /*0044*/ 	.byte	0x00, 0xf0, 0x21, 0x00


	//----- nvinfo : EIATTR_KPARAM_INFO
	.align		4
.L_1165:
        /*0048*/ 	.byte	0x04, 0x17
        /*004a*/ 	.short	(.L_1167 - .L_1166)
.L_1166:
        /*004c*/ 	.word	0x00000000
        /*0050*/ 	.short	0x0002
        /*0052*/ 	.short	0x0010
        /*0054*/ 	.byte	0x00, 0xf0, 0x21, 0x00


	//----- nvinfo : EIATTR_KPARAM_INFO
	.align		4
.L_1167:
        /*0058*/ 	.byte	0x04, 0x17
        /*005a*/ 	.short	(.L_1169 - .L_1168)
.L_1168:
        /*005c*/ 	.word	0x00000000
        /*0060*/ 	.short	0x0001
        /*0062*/ 	.short	0x0008
        /*0064*/ 	.byte	0x00, 0xf5, 0x21, 0x00


	//----- nvinfo : EIATTR_KPARAM_INFO
	.align		4
.L_1169:
        /*0068*/ 	.byte	0x04, 0x17
        /*006a*/ 	.short	(.L_1171 - .L_1170)
.L_1170:
        /*006c*/ 	.word	0x00000000
        /*0070*/ 	.short	0x0000
        /*0072*/ 	.short	0x0000
        /*0074*/ 	.byte	0x00, 0xf5, 0x21, 0x00


	//----- nvinfo : EIATTR_SPARSE_MMA_MASK
	.align		4
.L_1171:
        /*0078*/ 	.byte	0x03, 0x50
        /*007a*/ 	.short	0x0000


	//----- nvinfo : EIATTR_MAXREG_COUNT
	.align		4
        /*007c*/ 	.byte	0x03, 0x1b
        /*007e*/ 	.short	0x00ff


	//----- nvinfo : EIATTR_MERCURY_ISA_VERSION
	.align		4
        /*0080*/ 	.byte	0x03, 0x5f
        /*0082*/ 	.short	0x0101


	//----- nvinfo : EIATTR_VRC_CTA_INIT_COUNT
	.align		4
        /*0084*/ 	.byte	0x02, 0x4a
	.zero		1
	.zero		1


	//----- nvinfo : EIATTR_EXIT_INSTR_OFFSETS
	.align		4
        /*0088*/ 	.byte	0x04, 0x1c
        /*008a*/ 	.short	(.L_1173 - .L_1172)


	//   ....[0]....
.L_1172:
        /*008c*/ 	.word	0x00000110


	//   ....[1]....
        /*0090*/ 	.word	0x000009e0


	//   ....[2]....
        /*0094*/ 	.word	0x000014d0


	//   ....[3]....
        /*0098*/ 	.word	0x00002090


	//   ....[4]....
        /*009c*/ 	.word	0x00003780


	//----- nvinfo : EIATTR_CRS_STACK_SIZE
	.align		4
.L_1173:
        /*00a0*/ 	.byte	0x04, 0x1e
        /*00a2*/ 	.short	(.L_1175 - .L_1174)
.L_1174:
        /*00a4*/ 	.word	0x00000000


	//----- nvinfo : EIATTR_CBANK_PARAM_SIZE
	.align		4
.L_1175:
        /*00a8*/ 	.byte	0x03, 0x19
        /*00aa*/ 	.short	0x0038


	//----- nvinfo : EIATTR_PARAM_CBANK
	.align		4
        /*00ac*/ 	.byte	0x04, 0x0a
        /*00ae*/ 	.short	(.L_1177 - .L_1176)
	.align		4
.L_1176:
        /*00b0*/ 	.word	index@(.nv.constant0._ZN2at6native49_GLOBAL__N__cfa43aba_16_ReflectionPad_cu_f800513921reflection_pad1d_flatIN3c108BFloat16EEEvPKT_PS5_lllll)
        /*00b4*/ 	.short	0x0380
        /*00b6*/ 	.short	0x0038


	//----- nvinfo : EIATTR_SW_WAR
	.align		4
.L_1177:
        /*00b8*/ 	.byte	0x04, 0x36
        /*00ba*/ 	.short	(.L_1179 - .L_1178)
.L_1178:
        /*00bc*/ 	.word	0x00000008
.L_1179:


//--------------------- .nv.info._ZN2at6native49_GLOBAL__N__cfa43aba_16_ReflectionPad_cu_f800513927reflection_pad1d_out_kernelIN3c108BFloat16EEEvPKT_PS5_lll --------------------------
	.section	.nv.info._ZN2at6native49_GLOBAL__N__cfa43aba_16_ReflectionPad_cu_f800513927reflection_pad1d_out_kernelIN3c108BFloat16EEEvPKT_PS5_lll,"",@"SHT_CUDA_INFO"
	.sectionflags	@""
	.align	4


	//----- nvinfo : EIATTR_CUDA_API_VERSION
	.align		4
        /*0000*/ 	.byte	0x04, 0x37
        /*0002*/ 	.short	(.L_1181 - .L_1180)
.L_1180:
        /*0004*/ 	.word	0x00000082


	//----- nvinfo : EIATTR_KPARAM_INFO
	.align		4
.L_1181:
        /*0008*/ 	.byte	0x04, 0x17
        /*000a*/ 	.short	(.L_1183 - .L_1182)
.L_1182:
        /*000c*/ 	.word	0x00000000
        /*0010*/ 	.short	0x0004
        /*0012*/ 	.short	0x0020
        /*0014*/ 	.byte	0x00, 0xf0, 0x21, 0x00


	//----- nvinfo : EIATTR_KPARAM_INFO
	.align		4
.L_1183:
        /*0018*/ 	.byte	0x04, 0x17
        /*001a*/ 	.short	(.L_1185 - .L_1184)
.L_1184:
        /*001c*/ 	.word	0x00000000
        /*0020*/ 	.short	0x0003
        /*0022*/ 	.short	0x0018
        /*0024*/ 	.byte	0x00, 0xf0, 0x21, 0x00


	//----- nvinfo : EIATTR_KPARAM_INFO
	.align		4
.L_1185:
        /*0028*/ 	.byte	0x04, 0x17
        /*002a*/ 	.short	(.L_1187 - .L_1186)
.L_1186:
        /*002c*/ 	.word	0x00000000
        /*0030*/ 	.short	0x0002
        /*0032*/ 	.short	0x0010
        /*0034*/ 	.byte	0x00, 0xf0, 0x21, 0x00


	//----- nvinfo : EIATTR_KPARAM_INFO
	.align		4
.L_1187:
        /*0038*/ 	.byte	0x04, 0x17
        /*003a*/ 	.short	(.L_1189 - .L_1188)
.L_1188:
        /*003c*/ 	.word	0x00000000
        /*0040*/ 	.short	0x0001
        /*0042*/ 	.short	0x0008
        /*0044*/ 	.byte	0x00, 0xf5, 0x21, 0x00


	//----- nvinfo : EIATTR_KPARAM_INFO
	.align		4
.L_1189:
        /*0048*/ 	.byte	0x04, 0x17
        /*004a*/ 	.short	(.L_1191 - .L_1190)
.L_1190:
        /*004c*/ 	.word	0x00000000
        /*0050*/ 	.short	0x0000
        /*0052*/ 	.short	0x0000
        /*0054*/ 	.byte	0x00, 0xf5, 0x21, 0x00


	//----- nvinfo : EIATTR_SPARSE_MMA_MASK
	.align		4
.L_1191:
        /*0058*/ 	.byte	0x03, 0x50
        /*005a*/ 	.short	0x0000


	//----- nvinfo : EIATTR_MAXREG_COUNT
	.align		4
        /*005c*/ 	.byte	0x03, 0x1b
        /*005e*/ 	.short	0x00ff


	//----- nvinfo : EIATTR_MERCURY_ISA_VERSION
	.align		4
        /*0060*/ 	.byte	0x03, 0x5f
        /*0062*/ 	.short	0x0101


	//----- nvinfo : EIATTR_VRC_CTA_INIT_COUNT
	.align		4
        /*0064*/ 	.byte	0x02, 0x4a
	.zero		1
	.zero		1


	//----- nvinfo : EIATTR_EXIT_INSTR_OFFSETS
	.align		4
        /*0068*/ 	.byte	0x04, 0x1c
        /*006a*/ 	.short	(.L_1193 - .L_1192)


	//   ....[0]....
.L_1192:
        /*006c*/ 	.word	0x000000e0


	//   ....[1]....
        /*0070*/ 	.word	0x00000430


	//----- nvinfo : EIATTR_CBANK_PARAM_SIZE
	.align		4
.L_1193:
        /*0074*/ 	.byte	0x03, 0x19
        /*0076*/ 	.short	0x0028


	//----- nvinfo : EIATTR_PARAM_CBANK
	.align		4
        /*0078*/ 	.byte	0x04, 0x0a
        /*007a*/ 	.short	(.L_1195 - .L_1194)
	.align		4
.L_1194:
        /*007c*/ 	.word	index@(.nv.constant0._ZN2at6native49_GLOBAL__N__cfa43aba_16_ReflectionPad_cu_f800513927reflection_pad1d_out_kernelIN3c108BFloat16EEEvPKT_PS5_lll)
        /*0080*/ 	.short	0x0380
        /*0082*/ 	.short	0x0028


	//----- nvinfo : EIATTR_SW_WAR
	.align		4
.L_1195:
        /*0084*/ 	.byte	0x04, 0x36
        /*0086*/ 	.short	(.L_1197 - .L_1196)
.L_1196:
        /*0088*/ 	.word	0x00000008
.L_1197:


//--------------------- .nv.info._ZN2at6native49_GLOBAL__N__cfa43aba_16_ReflectionPad_cu_f800513921reflection_pad1d_flatIN3c104HalfEEEvPKT_PS5_lllll --------------------------
	.section	.nv.info._ZN2at6native49_GLOBAL__N__cfa43aba_16_ReflectionPad_cu_f800513921reflection_pad1d_flatIN3c104HalfEEEvPKT_PS5_lllll,"",@"SHT_CUDA_INFO"
	.sectionflags	@""
	.align	4


	//----- nvinfo : EIATTR_CUDA_API_VERSION
	.align		4
        /*0000*/ 	.byte	0x04, 0x37
        /*0002*/ 	.short	(.L_1199 - .L_1198)
.L_1198:
        /*0004*/ 	.word	0x00000082


	//----- nvinfo : EIATTR_KPARAM_INFO
	.align		4
.L_1199:
        /*0008*/ 	.byte	0x04, 0x17
        /*000a*/ 	.short	(.L_1201 - .L_1200)
.L_1200:
        /*000c*/ 	.word	0x00000000
        /*0010*/ 	.short	0x0006
        /*0012*/ 	.short	0x0030
        /*0014*/ 	.byte	0x00, 0xf0, 0x21, 0x00


	//----- nvinfo : EIATTR_KPARAM_INFO
	.align		4
.L_1201:
        /*0018*/ 	.byte	0x04, 0x17
        /*001a*/ 	.short	(.L_1203 - .L_1202)
.L_1202:
        /*001c*/ 	.word	0x00000000
        /*0020*/ 	.short	0x0005
        /*0022*/ 	.short	0x0028
        /*0024*/ 	.byte	0x00, 0xf0, 0x21, 0x00


	//----- nvinfo : EIATTR_KPARAM_INFO
	.align		4
.L_1203:
        /*0028*/ 	.byte	0x04, 0x17
        /*002a*/ 	.short	(.L_1205 - .L_1204)
.L_1204:
        /*002c*/ 	.word	0x00000000
        /*0030*/ 	.short	0x0004
        /*0032*/ 	.short	0x0020
        /*0034*/ 	.byte	0x00, 0xf0, 0x21, 0x00


	//----- nvinfo : EIATTR_KPARAM_INFO
	.align		4
.L_1205:
        /*0038*/ 	.byte	0x04, 0x17
        /*003a*/ 	.short	(.L_1207 - .L_1206)
.L_1206:
        /*003c*/ 	.word	0x00000000
        /*0040*/ 	.short	0x0003
        /*0042*/ 	.short	0x0018
        /*0044*/ 	.byte	0x00, 0xf0, 0x21, 0x00


	//----- nvinfo : EIATTR_KPARAM_INFO
	.align		4
.L_1207:
        /*0048*/ 	.byte	0x04, 0x17
        /*004a*/ 	.short	(.L_1209 - .L_1208)
.L_1208:
        /*004c*/ 	.word	0x00000000
        /*0050*/ 	.short	0x0002
        /*0052*/ 	.short	0x0010
        /*0054*/ 	.byte	0x00, 0xf0, 0x21, 0x00


	//----- nvinfo : EIATTR_KPARAM_INFO
	.align		4
.L_1209:
        /*0058*/ 	.byte	0x04, 0x17
        /*005a*/ 	.short	(.L_1211 - .L_1210)
.L_1210:
        /*005c*/ 	.word	0x00000000
        /*0060*/ 	.short	0x0001
        /*0062*/ 	.short	0x0008
        /*0064*/ 	.byte	0x00, 0xf5, 0x21, 0x00


	//----- nvinfo : EIATTR_KPARAM_INFO
	.align		4
.L_1211:
        /*0068*/ 	.byte	0x04, 0x17
        /*006a*/ 	.short	(.L_1213 - .L_1212)
.L_1212:
        /*006c*/ 	.word	0x00000000
        /*0070*/ 	.short	0x0000
        /*0072*/ 	.short	0x0000
        /*0074*/ 	.byte	0x00, 0xf5, 0x21, 0x00


	//----- nvinfo : EIATTR_SPARSE_MMA_MASK
	.align		4
.L_1213:
        /*0078*/ 	.byte	0x03, 0x50
        /*007a*/ 	.short	0x0000


	//----- nvinfo : EIATTR_MAXREG_COUNT
	.align		4
        /*007c*/ 	.byte	0x03, 0x1b
        /*007e*/ 	.short	0x00ff


	//----- nvinfo : EIATTR_MERCURY_ISA_VERSION
	.align		4
        /*0080*/ 	.byte	0x03, 0x5f
        /*0082*/ 	.short	0x0101


	//----- nvinfo : EIATTR_VRC_CTA_INIT_COUNT
	.align		4
        /*0084*/ 	.byte	0x02, 0x4a
	.zero		1
	.zero		1


	//----- nvinfo : EIATTR_EXIT_INSTR_OFFSETS
	.align		4
        /*0088*/ 	.byte	0x04, 0x1c
        /*008a*/ 	.short	(.L_1215 - .L_1214)


	//   ....[0]....
.L_1214:
        /*008c*/ 	.word	0x00000110


	//   ....[1]....
        /*0090*/ 	.word	0x000009e0


	//   ....[2]....
        /*0094*/ 	.word	0x000014d0


	//   ....[3]....
        /*0098*/ 	.word	0x00002090


	//   ....[4]....
        /*009c*/ 	.word	0x00003780


	//----- nvinfo : EIATTR_CRS_STACK_SIZE
	.align		4
.L_1215:
        /*00a0*/ 	.byte	0x04, 0x1e
        /*00a2*/ 	.short	(.L_1217 - .L_1216)
.L_1216:
        /*00a4*/ 	.word	0x00000000


	//----- nvinfo : EIATTR_CBANK_PARAM_SIZE
	.align		4
.L_1217:
        /*00a8*/ 	.byte	0x03, 0x19
        /*00aa*/ 	.short	0x0038


	//----- nvinfo : EIATTR_PARAM_CBANK
	.align		4
        /*00ac*/ 	.byte	0x04, 0x0a
        /*00ae*/ 	.short	(.L_1219 - .L_1218)
	.align		4
.L_1218:
        /*00b0*/ 	.word	index@(.nv.constant0._ZN2at6native49_GLOBAL__N__cfa43aba_16_ReflectionPad_cu_f800513921reflection_pad1d_flatIN3c104HalfEEEvPKT_PS5_lllll)
        /*00b4*/ 	.short	0x0380
        /*00b6*/ 	.short	0x0038


	//----- nvinfo : EIATTR_SW_WAR
	.align		4
.L_1219:
        /*00b8*/ 	.byte	0x04, 0x36
        /*00ba*/ 	.short	(.L_1221 - .L_1220)
.L_1220:
        /*00bc*/ 	.word	0x00000008
.L_1221:


//--------------------- .nv.info._ZN2at6native49_GLOBAL__N__cfa43aba_16_ReflectionPad_cu_f800513927reflection_pad1d_out_kernelIN3c104HalfEEEvPKT_PS5_lll --------------------------
	.section	.nv.info._ZN2at6native49_GLOBAL__N__cfa43aba_16_ReflectionPad_cu_f800513927reflection_pad1d_out_kernelIN3c104HalfEEEvPKT_PS5_lll,"",@"SHT_CUDA_INFO"
	.sectionflags	@""
	.align	4


	//----- nvinfo : EIATTR_CUDA_API_VERSION
	.align		4
        /*0000*/ 	.byte	0x04, 0x37
        /*0002*/ 	.short	(.L_1223 - .L_1222)
.L_1222:
        /*0004*/ 	.word	0x00000082


	//----- nvinfo : EIATTR_KPARAM_INFO
	.align		4
.L_1223:
        /*0008*/ 	.byte	0x04, 0x17
        /*000a*/ 	.short	(.L_1225 - .L_1224)
.L_1224:
        /*000c*/ 	.word	0x00000000
        /*0010*/ 	.short	0x0004
        /*0012*/ 	.short	0x0020
        /*0014*/ 	.byte	0x00, 0xf0, 0x21, 0x00


	//----- nvinfo : EIATTR_KPARAM_INFO
	.align		4
.L_1225:
        /*0018*/ 	.byte	0x04, 0x17
        /*001a*/ 	.short	(.L_1227 - .L_1226)
.L_1226:
        /*001c*/ 	.word	0x00000000
        /*0020*/ 	.short	0x0003
        /*0022*/ 	.short	0x0018
        /*0024*/ 	.byte	0x00, 0xf0, 0x21, 0x00


	//----- nvinfo : EIATTR_KPARAM_INFO
	.align		4
.L_1227:
        /*0028*/ 	.byte	0x04, 0x17
        /*002a*/ 	.short	(.L_1229 - .L_1228)
.L_1228:
        /*002c*/ 	.word	0x00000000
        /*0030*/ 	.short	0x0002
        /*0032*/ 	.short	0x0010
        /*0034*/ 	.byte	0x00, 0xf0, 0x21, 0x00


	//----- nvinfo : EIATTR_KPARAM_INFO
	.align		4
.L_1229:
        /*0038*/ 	.byte	0x04, 0x17
        /*003a*/ 	.short	(.L_1231 - .L_1230)
.L_1230:
        /*003c*/ 	.word	0x00000000
        /*0040*/ 	.short	0x0001
        /*0042*/ 	.short	0x0008
        /*0044*/ 	.byte	0x00, 0xf5, 0x21, 0x00


	//----- nvinfo : EIATTR_KPARAM_INFO
	.align		4
.L_1231:
        /*0048*/ 	.byte	0x04, 0x17
        /*004a*/ 	.short	(.L_1233 - .L_1232)
.L_1232:
        /*004c*/ 	.word	0x00000000
        /*0050*/ 	.short	0x0000
        /*0052*/ 	.short	0x0000
        /*0054*/ 	.byte	0x00, 0xf5, 0x21, 0x00


	//----- nvinfo : EIATTR_SPARSE_MMA_MASK
	.align		4
.L_1233:
        /*0058*/ 	.byte	0x03, 0x50
        /*005a*/ 	.short	0x0000


	//----- nvinfo : EIATTR_MAXREG_COUNT
	.align		4
        /*005c*/ 	.byte	0x03, 0x1b
        /*005e*/ 	.short	0x00ff


	//----- nvinfo : EIATTR_MERCURY_ISA_VERSION
	.align		4
        /*0060*/ 	.byte	0x03, 0x5f
        /*0062*/ 	.short	0x0101


	//----- nvinfo : EIATTR_VRC_CTA_INIT_COUNT
	.align		4
        /*0064*/ 	.byte	0x02, 0x4a
	.zero		1
	.zero		1


	//----- nvinfo : EIATTR_EXIT_INSTR_OFFSETS
	.align		4
        /*0068*/ 	.byte	0x04, 0x1c
        /*006a*/ 	.short	(.L_1235 - .L_1234)


	//   ....[0]....
.L_1234:
        /*006c*/ 	.word	0x000000e0


	//   ....[1]....
        /*0070*/ 	.word	0x00000430


	//----- nvinfo : EIATTR_CBANK_PARAM_SIZE
	.align		4
.L_1235:
        /*0074*/ 	.byte	0x03, 0x19
        /*0076*/ 	.short	0x0028


	//----- nvinfo : EIATTR_PARAM_CBANK
	.align		4
        /*0078*/ 	.byte	0x04, 0x0a
        /*007a*/ 	.short	(.L_1237 - .L_1236)
	.align		4
.L_1236:
        /*007c*/ 	.word	index@(.nv.constant0._ZN2at6native49_GLOBAL__N__cfa43aba_16_ReflectionPad_cu_f800513927reflection_pad1d_out_kernelIN3c104HalfEEEvPKT_PS5_lll)
        /*0080*/ 	.short	0x0380
        /*0082*/ 	.short	0x0028


	//----- nvinfo : EIATTR_SW_WAR
	.align		4
.L_1237:
        /*0084*/ 	.byte	0x04, 0x36
        /*0086*/ 	.short	(.L_1239 - .L_1238)
.L_1238:
        /*0088*/ 	.word	0x00000008
.L_1239:


//--------------------- .nv.info._ZN2at6native49_GLOBAL__N__cfa43aba_16_ReflectionPad_cu_f800513921reflection_pad1d_flatIN3c107complexIfEEEEvPKT_PS6_lllll --------------------------
	.section	.nv.info._ZN2at6native49_GLOBAL__N__cfa43aba_16_ReflectionPad_cu_f800513921reflection_pad1d_flatIN3c107complexIfEEEEvPKT_PS6_lllll,"",@"SHT_CUDA_INFO"
	.sectionflags	@""
	.align	4


	//----- nvinfo : EIATTR_CUDA_API_VERSION
	.align		4
        /*0000*/ 	.byte	0x04, 0x37
        /*0002*/ 	.short	(.L_1241 - .L_1240)
.L_1240:
        /*0004*/ 	.word	0x00000082


	//----- nvinfo : EIATTR_KPARAM_INFO
	.align		4
.L_1241:
        /*0008*/ 	.byte	0x04, 0x17
        /*000a*/ 	.short	(.L_1243 - .L_1242)
.L_1242:
        /*000c*/ 	.word	0x00000000
        /*0010*/ 	.short	0x0006
        /*0012*/ 	.short	0x0030
        /*0014*/ 	.byte	0x00, 0xf0, 0x21, 0x00


	//----- nvinfo : EIATTR_KPARAM_INFO
	.align		4
.L_1243:
        /*0018*/ 	.byte	0x04, 0x17
        /*001a*/ 	.short	(.L_1245 - .L_1244)
.L_1244:
        /*001c*/ 	.word	0x00000000
        /*0020*/ 	.short	0x0005
        /*0022*/ 	.short	0x0028
        /*0024*/ 	.byte	0x00, 0xf0, 0x21, 0x00


	//----- nvinfo : EIATTR_KPARAM_INFO
	.align		4
.L_1245:
        /*0028*/ 	.byte	0x04, 0x17
        /*002a*/ 	.short	(.L_1247 - .L_1246)
.L_1246:
        /*002c*/ 	.word	0x00000000
        /*0030*/ 	.short	0x0004
        /*0032*/ 	.short	0x0020
        /*0034*/ 	.byte	0x00, 0xf0, 0x21, 0x00


	//----- nvinfo : EIATTR_KPARAM_INFO
	.align		4
.L_1247:
        /*0038*/ 	.byte	0x04, 0x17
        /*003a*/ 	.short	(.L_1249 - .L_1248)
.L_1248:
        /*003c*/ 	.word	0x00000000
        /*0040*/ 	.short	0x0003
        /*0042*/ 	.short	0x0018
        /*0044*/ 	.byte	0x00, 0xf0, 0x21, 0x00


	//----- nvinfo : EIATTR_KPARAM_INFO
	.align		4
.L_1249:
        /*0048*/ 	.byte	0x04, 0x17
        /*004a*/ 	.short	(.L_1251 - .L_1250)
.L_1250:
        /*004c*/ 	.word	0x00000000
        /*0050*/ 	.short	0x0002
        /*0052*/ 	.short	0x0010
        /*0054*/ 	.byte	0x00, 0xf0, 0x21, 0x00


	//----- nvinfo : EIATTR_KPARAM_INFO
	.align		4
.L_1251:
        /*0058*/ 	.byte	0x04, 0x17
        /*005a*/ 	.short	(.L_1253 - .L_1252)
.L_1252:
        /*005c*/ 	.word	0x00000000
        /*0060*/ 	.short	0x0001
        /*0062*/ 	.short	0x0008
        /*0064*/ 	.byte	0x00, 0xf5, 0x21, 0x00


	//----- nvinfo : EIATTR_KPARAM_INFO
	.align		4
.L_1253:
        /*0068*/ 	.byte	0x04, 0x17
        /*006a*/ 	.short	(.L_1255 - .L_1254)
.L_1254:
        /*006c*/ 	.word	0x00000000
        /*0070*/ 	.short	0x0000
        /*0072*/ 	.short	0x0000
        /*0074*/ 	.byte	0x00, 0xf5, 0x21, 0x00


	//----- nvinfo : EIATTR_SPARSE_MMA_MASK
	.align		4
.L_1255:
        /*0078*/ 	.byte	0x03, 0x50
        /*007a*/ 	.short	0x0000


	//----- nvinfo : EIATTR_MAXREG_COUNT
	.align		4
        /*007c*/ 	.byte	0x03, 0x1b
        /*007e*/ 	.short	0x00ff


	//----- nvinfo : EIATTR_MERCURY_ISA_VERSION
	.align		4
        /*0080*/ 	.byte	0x03, 0x5f
        /*0082*/ 	.short	0x0101


	//----- nvinfo : EIATTR_VRC_CTA_INIT_COUNT
	.align		4
        /*0084*/ 	.byte	0x02, 0x4a
	.zero		1
	.zero		1


	//----- nvinfo : EIATTR_EXIT_INSTR_OFFSETS
	.align		4
        /*0088*/ 	.byte	0x04, 0x1c
        /*008a*/ 	.short	(.L_1257 - .L_1256)


	//   ....[0]....
.L_1256:
        /*008c*/ 	.word	0x00000110


	//   ....[1]....
        /*0090*/ 	.word	0x000009e0


	//   ....[2]....
        /*0094*/ 	.word	0x000014d0


	//   ....[3]....
        /*0098*/ 	.word	0x00002090


	//   ....[4]....
        /*009c*/ 	.word	0x00003780


	//----- nvinfo : EIATTR_CRS_STACK_SIZE
	.align		4
.L_1257:
        /*00a0*/ 	.byte	0x04, 0x1e
        /*00a2*/ 	.short	(.L_1259 - .L_1258)
.L_1258:
        /*00a4*/ 	.word	0x00000000


	//----- nvinfo : EIATTR_CBANK_PARAM_SIZE
	.align		4
.L_1259:
        /*00a8*/ 	.byte	0x03, 0x19
        /*00aa*/ 	.short	0x0038


	//----- nvinfo : EIATTR_PARAM_CBANK
	.align		4
        /*00ac*/ 	.byte	0x04, 0x0a
        /*00ae*/ 	.short	(.L_1261 - .L_1260)
	.align		4
.L_1260:
        /*00b0*/ 	.word	index@(.nv.constant0._ZN2at6native49_GLOBAL__N__cfa43aba_16_ReflectionPad_cu_f800513921reflection_pad1d_flatIN3c107complexIfEEEEvPKT_PS6_lllll)
        /*00b4*/ 	.short	0x0380
        /*00b6*/ 	.short	0x0038


	//----- nvinfo : EIATTR_SW_WAR
	.align		4
.L_1261:
        /*00b8*/ 	.byte	0x04, 0x36
        /*00ba*/ 	.short	(.L_1263 - .L_1262)
.L_1262:
        /*00bc*/ 	.word	0x00000008
.L_1263:


//--------------------- .nv.info._ZN2at6native49_GLOBAL__N__cfa43aba_16_ReflectionPad_cu_f800513927reflection_pad1d_out_kernelIN3c107complexIfEEEEvPKT_PS6_lll --------------------------
	.section	.nv.info._ZN2at6native49_GLOBAL__N__cfa43aba_16_ReflectionPad_cu_f800513927reflection_pad1d_out_kernelIN3c107complexIfEEEEvPKT_PS6_lll,"",@"SHT_CUDA_INFO"
	.sectionflags	@""
	.align	4


	//----- nvinfo : EIATTR_CUDA_API_VERSION
	.align		4
        /*0000*/ 	.byte	0x04, 0x37
        /*0002*/ 	.short	(.L_1265 - .L_1264)
.L_1264:
        /*0004*/ 	.word	0x00000082


	//----- nvinfo : EIATTR_KPARAM_INFO
	.align		4
.L_1265:
        /*0008*/ 	.byte	0x04, 0x17
        /*000a*/ 	.short	(.L_1267 - .L_1266)
.L_1266:
        /*000c*/ 	.word	0x00000000
        /*0010*/ 	.short	0x0004
        /*0012*/ 	.short	0x0020
        /*0014*/ 	.byte	0x00, 0xf0, 0x21, 0x00


	//----- nvinfo : EIATTR_KPARAM_INFO
	.align		4
.L_1267:
        /*0018*/ 	.byte	0x04, 0x17
        /*001a*/ 	.short	(.L_1269 - .L_1268)
.L_1268:
        /*001c*/ 	.word	0x00000000
        /*0020*/ 	.short	0x0003
        /*0022*/ 	.short	0x0018
        /*0024*/ 	.byte	0x00, 0xf0, 0x21, 0x00


	//----- nvinfo : EIATTR_KPARAM_INFO
	.align		4
.L_1269:
        /*0028*/ 	.byte	0x04, 0x17
        /*002a*/ 	.short	(.L_1271 - .L_1270)
.L_1270:
        /*002c*/ 	.word	0x00000000
        /*0030*/ 	.short	0x0002
        /*0032*/ 	.short	0x0010
        /*0034*/ 	.byte	0x00, 0xf0, 0x21, 0x00


	//----- nvinfo : EIATTR_KPARAM_INFO
	.align		4
.L_1271:
        /*0038*/ 	.byte	0x04, 0x17
        /*003a*/ 	.short	(.L_1273 - .L_1272)
.L_1272:
        /*003c*/ 	.word	0x00000000
        /*0040*/ 	.short	0x0001
        /*0042*/ 	.short	0x0008
        /*0044*/ 	.byte	0x00, 0xf5, 0x21, 0x00


	//----- nvinfo : EIATTR_KPARAM_INFO
	.align		4
.L_1273:
        /*0048*/ 	.byte	0x04, 0x17
        /*004a*/ 	.short	(.L_1275 - .L_1274)
.L_1274:
        /*004c*/ 	.word	0x00000000
        /*0050*/ 	.short	0x0000
        /*0052*/ 	.short	0x0000
        /*0054*/ 	.byte	0x00, 0xf5, 0x21, 0x00


	//----- nvinfo : EIATTR_SPARSE_MMA_MASK
	.align		4
.L_1275:
        /*0058*/ 	.byte	0x03, 0x50
        /*005a*/ 	.short	0x0000


	//----- nvinfo : EIATTR_MAXREG_COUNT
	.align		4
        /*005c*/ 	.byte	0x03, 0x1b
        /*005e*/ 	.short	0x00ff


	//----- nvinfo : EIATTR_MERCURY_ISA_VERSION
	.align		4
        /*0060*/ 	.byte	0x03, 0x5f
        /*0062*/ 	.short	0x0101


	//----- nvinfo : EIATTR_VRC_CTA_INIT_COUNT
	.align		4
        /*0064*/ 	.byte	0x02, 0x4a
	.zero		1
	.zero		1


	//----- nvinfo : EIATTR_EXIT_INSTR_OFFSETS
	.align		4
        /*0068*/ 	.byte	0x04, 0x1c
        /*006a*/ 	.short	(.L_1277 - .L_1276)


	//   ....[0]....
.L_1276:
        /*006c*/ 	.word	0x000000e0


	//   ....[1]....
        /*0070*/ 	.word	0x00000430


	//----- nvinfo : EIATTR_CBANK_PARAM_SIZE
	.align		4
.L_1277:
        /*0074*/ 	.byte	0x03, 0x19
        /*0076*/ 	.short	0x0028


	//----- nvinfo : EIATTR_PARAM_CBANK
	.align		4
        /*0078*/ 	.byte	0x04, 0x0a
        /*007a*/ 	.short	(.L_1279 - .L_1278)
	.align		4
.L_1278:
        /*007c*/ 	.word	index@(.nv.constant0._ZN2at6native49_GLOBAL__N__cfa43aba_16_ReflectionPad_cu_f800513927reflection_pad1d_out_kernelIN3c107complexIfEEEEvPKT_PS6_lll)
        /*0080*/ 	.short	0x0380
        /*0082*/ 	.short	0x0028


	//----- nvinfo : EIATTR_SW_WAR
	.align		4
.L_1279:
        /*0084*/ 	.byte	0x04, 0x36
        /*0086*/ 	.short	(.L_1281 - .L_1280)
.L_1280:
        /*0088*/ 	.word	0x00000008
.L_1281:


//--------------------- .nv.info._ZN2at6native49_GLOBAL__N__cfa43aba_16_ReflectionPad_cu_f800513921reflection_pad1d_flatIN3c107complexIdEEEEvPKT_PS6_lllll --------------------------
	.section	.nv.info._ZN2at6native49_GLOBAL__N__cfa43aba_16_ReflectionPad_cu_f800513921reflection_pad1d_flatIN3c107complexIdEEEEvPKT_PS6_lllll,"",@"SHT_CUDA_INFO"
	.sectionflags	@""
	.align	4


	//----- nvinfo : EIATTR_CUDA_API_VERSION
	.align		4
        /*0000*/ 	.byte	0x04, 0x37
        /*0002*/ 	.short	(.L_1283 - .L_1282)
.L_1282:
        /*0004*/ 	.word	0x00000082


	//----- nvinfo : EIATTR_KPARAM_INFO
	.align		4
.L_1283:
        /*0008*/ 	.byte	0x04, 0x17
        /*000a*/ 	.short	(.L_1285 - .L_1284)
.L_1284:
        /*000c*/ 	.word	0x00000000
        /*0010*/ 	.short	0x0006
        /*0012*/ 	.short	0x0030
        /*0014*/ 	.byte	0x00, 0xf0, 0x21, 0x00


	//----- nvinfo : EIATTR_KPARAM_INFO
	.align		4
.L_1285:
        /*0018*/ 	.byte	0x04, 0x17
        /*001a*/ 	.short	(.L_1287 - .L_1286)
.L_1286:
        /*001c*/ 	.word	0x00000000
        /*0020*/ 	.short	0x0005
        /*0022*/ 	.short	0x0028
        /*0024*/ 	.byte	0x00, 0xf0, 0x21, 0x00


	//----- nvinfo : EIATTR_KPARAM_INFO
	.align		4
.L_1287:
        /*0028*/ 	.byte	0x04, 0x17
        /*002a*/ 	.short	(.L_1289 - .L_1288)
.L_1288:
        /*002c*/ 	.word	0x00000000
        /*0030*/ 	.short	0x0004
        /*0032*/ 	.short	0x0020
        /*0034*/ 	.byte	0x00, 0xf0, 0x21, 0x00


	//----- nvinfo : EIATTR_KPARAM_INFO
	.align		4
.L_1289:
        /*0038*/ 	.byte	0x04, 0x17
        /*003a*/ 	.short	(.L_1291 - .L_1290)
.L_1290:
        /*003c*/ 	.word	0x00000000
        /*0040*/ 	.short	0x0003
        /*0042*/ 	.short	0x0018
        /*0044*/ 	.byte	0x00, 0xf0, 0x21, 0x00


	//----- nvinfo : EIATTR_KPARAM_INFO
	.align		4
.L_1291:
        /*0048*/ 	.byte	0x04, 0x17
        /*004a*/ 	.short	(.L_1293 - .L_1292)
.L_1292:
        /*004c*/ 	.word	0x00000000
        /*0050*/ 	.short	0x0002
        /*0052*/ 	.short	0x0010
        /*0054*/ 	.byte	0x00, 0xf0, 0x21, 0x00


	//----- nvinfo : EIATTR_KPARAM_INFO
	.align		4
.L_1293:
        /*0058*/ 	.byte	0x04, 0x17
        /*005a*/ 	.short	(.L_1295 - .L_1294)
.L_1294:
        /*005c*/ 	.word	0x00000000
        /*0060*/ 	.short	0x0001
        /*0062*/ 	.short	0x0008
        /*0064*/ 	.byte	0x00, 0xf5, 0x21, 0x00


	//----- nvinfo : EIATTR_KPARAM_INFO
	.align		4
.L_1295:
        /*0068*/ 	.byte	0x04, 0x17
        /*006a*/ 	.short	(.L_1297 - .L_1296)
.L_1296:
        /*006c*/ 	.word	0x00000000
        /*0070*/ 	.short	0x0000
        /*0072*/ 	.short	0x0000
        /*0074*/ 	.byte	0x00, 0xf5, 0x21, 0x00


	//----- nvinfo : EIATTR_SPARSE_MMA_MASK
	.align		4
.L_1297:
        /*0078*/ 	.byte	0x03, 0x50
        /*007a*/ 	.short	0x0000


	//----- nvinfo : EIATTR_MAXREG_COUNT
	.align		4
        /*007c*/ 	.byte	0x03, 0x1b
        /*007e*/ 	.short	0x00ff


	//----- nvinfo : EIATTR_MERCURY_ISA_VERSION
	.align		4
        /*0080*/ 	.byte	0x03, 0x5f
        /*0082*/ 	.short	0x0101


	//----- nvinfo : EIATTR_VRC_CTA_INIT_COUNT
	.align		4
        /*0084*/ 	.byte	0x02, 0x4a
	.zero		1
	.zero		1


	//----- nvinfo : EIATTR_EXIT_INSTR_OFFSETS
	.align		4
        /*0088*/ 	.byte	0x04, 0x1c
        /*008a*/ 	.short	(.L_1299 - .L_1298)


	//   ....[0]....
.L_1298:
        /*008c*/ 	.word	0x00000110


	//   ....[1]....
        /*0090*/ 	.word	0x000009c0


	//   ....[2]....
        /*0094*/ 	.word	0x00001470


	//   ....[3]....
        /*0098*/ 	.word	0x00002010


	//   ....[4]....
        /*009c*/ 	.word	0x000036c0


	//----- nvinfo : EIATTR_CRS_STACK_SIZE
	.align		4
.L_1299:
        /*00a0*/ 	.byte	0x04, 0x1e
        /*00a2*/ 	.short	(.L_1301 - .L_1300)
.L_1300:
        /*00a4*/ 	.word	0x00000000


	//----- nvinfo : EIATTR_CBANK_PARAM_SIZE
	.align		4
.L_1301:
        /*00a8*/ 	.byte	0x03, 0x19
        /*00aa*/ 	.short	0x0038


	//----- nvinfo : EIATTR_PARAM_CBANK
	.align		4
        /*00ac*/ 	.byte	0x04, 0x0a
        /*00ae*/ 	.short	(.L_1303 - .L_1302)
	.align		4
.L_1302:
        /*00b0*/ 	.word	index@(.nv.constant0._ZN2at6native49_GLOBAL__N__cfa43aba_16_ReflectionPad_cu_f800513921reflection_pad1d_flatIN3c107complexIdEEEEvPKT_PS6_lllll)
        /*00b4*/ 	.short	0x0380
        /*00b6*/ 	.short	0x0038


	//----- nvinfo : EIATTR_SW_WAR
	.align		4
.L_1303:
        /*00b8*/ 	.byte	0x04, 0x36
        /*00ba*/ 	.short	(.L_1305 - .L_1304)
.L_1304:
        /*00bc*/ 	.word	0x00000008
.L_1305:


//--------------------- .nv.info._ZN2at6native49_GLOBAL__N__cfa43aba_16_ReflectionPad_cu_f800513927reflection_pad1d_out_kernelIN3c107complexIdEEEEvPKT_PS6_lll --------------------------
	.section	.nv.info._ZN2at6native49_GLOBAL__N__cfa43aba_16_ReflectionPad_cu_f800513927reflection_pad1d_out_kernelIN3c107complexIdEEEEvPKT_PS6_lll,"",@"SHT_CUDA_INFO"
	.sectionflags	@""
	.align	4


	//----- nvinfo : EIATTR_CUDA_API_VERSION
	.align		4
        /*0000*/ 	.byte	0x04, 0x37
        /*0002*/ 	.short	(.L_1307 - .L_1306)
.L_1306:
        /*0004*/ 	.word	0x00000082


	//----- nvinfo : EIATTR_KPARAM_INFO
	.align		4
.L_1307:
        /*0008*/ 	.byte	0x04, 0x17
        /*000a*/ 	.short	(.L_1309 - .L_1308)
.L_1308:
        /*000c*/ 	.word	0x00000000
        /*0010*/ 	.short	0x0004
        /*0012*/ 	.short	0x0020
        /*0014*/ 	.byte	0x00, 0xf0, 0x21, 0x00


	//----- nvinfo : EIATTR_KPARAM_INFO
	.align		4
.L_1309:
        /*0018*/ 	.byte	0x04, 0x17
        /*001a*/ 	.short	(.L_1311 - .L_1310)
.L_1310:
        /*001c*/ 	.word	0x00000000
        /*0020*/ 	.short	0x0003
        /*0022*/ 	.short	0x0018
        /*0024*/ 	.byte	0x00, 0xf0, 0x21, 0x00


	//----- nvinfo : EIATTR_KPARAM_INFO
	.align		4
.L_1311:
        /*0028*/ 	.byte	0x04, 0x17
        /*002a*/ 	.short	(.L_1313 - .L_1312)
.L_1312:
        /*002c*/ 	.word	0x00000000
        /*0030*/ 	.short	0x0002
        /*0032*/ 	.short	0x0010
        /*0034*/ 	.byte	0x00, 0xf0, 0x21, 0x00


	//----- nvinfo : EIATTR_KPARAM_INFO
	.align		4
.L_1313:
        /*0038*/ 	.byte	0x04, 0x17
        /*003a*/ 	.short	(.L_1315 - .L_1314)
.L_1314:
        /*003c*/ 	.word	0x00000000
        /*0040*/ 	.short	0x0001
        /*0042*/ 	.short	0x0008
        /*0044*/ 	.byte	0x00, 0xf5, 0x21, 0x00


	//----- nvinfo : EIATTR_KPARAM_INFO
	.align		4
.L_1315:
        /*0048*/ 	.byte	0x04, 0x17
        /*004a*/ 	.short	(.L_1317 - .L_1316)
.L_1316:
        /*004c*/ 	.word	0x00000000
        /*0050*/ 	.short	0x0000
        /*0052*/ 	.short	0x0000
        /*0054*/ 	.byte	0x00, 0xf5, 0x21, 0x00


	//----- nvinfo : EIATTR_SPARSE_MMA_MASK
	.align		4
.L_1317:
        /*0058*/ 	.byte	0x03, 0x50
        /*005a*/ 	.short	0x0000


	//----- nvinfo : EIATTR_MAXREG_COUNT
	.align		4
        /*005c*/ 	.byte	0x03, 0x1b
        /*005e*/ 	.short	0x00ff


	//----- nvinfo : EIATTR_MERCURY_ISA_VERSION
	.align		4
        /*0060*/ 	.byte	0x03, 0x5f
        /*0062*/ 	.short	0x0101


	//----- nvinfo : EIATTR_VRC_CTA_INIT_COUNT
	.align		4
        /*0064*/ 	.byte	0x02, 0x4a
	.zero		1
	.zero		1


	//----- nvinfo : EIATTR_EXIT_INSTR_OFFSETS
	.align		4
        /*0068*/ 	.byte	0x04, 0x1c
        /*006a*/ 	.short	(.L_1319 - .L_1318)


	//   ....[0]....
.L_1318:
        /*006c*/ 	.word	0x000000e0


	//   ....[1]....
        /*0070*/ 	.word	0x00000430


	//----- nvinfo : EIATTR_CBANK_PARAM_SIZE
	.align		4
.L_1319:
        /*0074*/ 	.byte	0x03, 0x19
        /*0076*/ 	.short	0x0028


	//----- nvinfo : EIATTR_PARAM_CBANK
	.align		4
        /*0078*/ 	.byte	0x04, 0x0a
        /*007a*/ 	.short	(.L_1321 - .L_1320)
	.align		4
.L_1320:
        /*007c*/ 	.word	index@(.nv.constant0._ZN2at6native49_GLOBAL__N__cfa43aba_16_ReflectionPad_cu_f800513927reflection_pad1d_out_kernelIN3c107complexIdEEEEvPKT_PS6_lll)
        /*0080*/ 	.short	0x0380
        /*0082*/ 	.short	0x0028


	//----- nvinfo : EIATTR_SW_WAR
	.align		4
.L_1321:
        /*0084*/ 	.byte	0x04, 0x36
        /*0086*/ 	.short	(.L_1323 - .L_1322)
.L_1322:
        /*0088*/ 	.word	0x00000008
.L_1323:


//--------------------- .nv.info._ZN2at6native49_GLOBAL__N__cfa43aba_16_ReflectionPad_cu_f800513921reflection_pad1d_flatIfEEvPKT_PS3_lllll --------------------------
	.section	.nv.info._ZN2at6native49_GLOBAL__N__cfa43aba_16_ReflectionPad_cu_f800513921reflection_pad1d_flatIfEEvPKT_PS3_lllll,"",@"SHT_CUDA_INFO"
	.sectionflags	@""
	.align	4


	//----- nvinfo : EIATTR_CUDA_API_VERSION
	.align		4
        /*0000*/ 	.byte	0x04, 0x37
        /*0002*/ 	.short	(.L_1325 - .L_1324)
.L_1324:
        /*0004*/ 	.word	0x00000082


	//----- nvinfo : EIATTR_KPARAM_INFO
	.align		4
.L_1325:
        /*0008*/ 	.byte	0x04, 0x17
        /*000a*/ 	.short	(.L_1327 - .L_1326)
.L_1326:
        /*000c*/ 	.word	0x00000000
        /*0010*/ 	.short	0x0006
        /*0012*/ 	.short	0x0030
        /*0014*/ 	.byte	0x00, 0xf0, 0x21, 0x00


	//----- nvinfo : EIATTR_KPARAM_INFO
	.align		4
.L_1327:
        /*0018*/ 	.byte	0x04, 0x17
        /*001a*/ 	.short	(.L_1329 - .L_1328)
.L_1328:
        /*001c*/ 	.word	0x00000000
        /*0020*/ 	.short	0x0005
        /*0022*/ 	.short	0x0028
        /*0024*/ 	.byte	0x00, 0xf0, 0x21, 0x00


	//----- nvinfo : EIATTR_KPARAM_INFO
	.align		4
.L_1329:
        /*0028*/ 	.byte	0x04, 0x17
        /*002a*/ 	.short	(.L_1331 - .L_1330)
.L_1330:
        /*002c*/ 	.word	0x00000000
        /*0030*/ 	.short	0x0004
        /*0032*/ 	.short	0x0020
        /*0034*/ 	.byte	0x00, 0xf0, 0x21, 0x00


	//----- nvinfo : EIATTR_KPARAM_INFO
	.align		4
.L_1331:
        /*0038*/ 	.byte	0x04, 0x17
        /*003a*/ 	.short	(.L_1333 - .L_1332)
.L_1332:
        /*003c*/ 	.word	0x00000000
        /*0040*/ 	.short	0x0003
        /*0042*/ 	.short	0x0018
        /*0044*/ 	.byte	0x00, 0xf0, 0x21, 0x00


	//----- nvinfo : EIATTR_KPARAM_INFO
	.align		4
.L_1333:
        /*0048*/ 	.byte	0x04, 0x17
        /*004a*/ 	.short	(.L_1335 - .L_1334)
.L_1334:
        /*004c*/ 	.word	0x00000000
        /*0050*/ 	.short	0x0002
        /*0052*/ 	.short	0x0010
        /*0054*/ 	.byte	0x00, 0xf0, 0x21, 0x00


	//----- nvinfo : EIATTR_KPARAM_INFO
	.align		4
.L_1335:
        /*0058*/ 	.byte	0x04, 0x17
        /*005a*/ 	.short	(.L_1337 - .L_1336)
.L_1336:
        /*005c*/ 	.word	0x00000000
        /*0060*/ 	.short	0x0001
        /*0062*/ 	.short	0x0008
        /*0064*/ 	.byte	0x00, 0xf5, 0x21, 0x00


	//----- nvinfo : EIATTR_KPARAM_INFO
	.align		4
.L_1337:
        /*0068*/ 	.byte	0x04, 0x17
        /*006a*/ 	.short	(.L_1339 - .L_1338)
.L_1338:
        /*006c*/ 	.word	0x00000000
        /*0070*/ 	.short	0x0000
        /*0072*/ 	.short	0x0000
        /*0074*/ 	.byte	0x00, 0xf5, 0x21, 0x00


	//----- nvinfo : EIATTR_SPARSE_MMA_MASK
	.align		4
.L_1339:
        /*0078*/ 	.byte	0x03, 0x50
        /*007a*/ 	.short	0x0000


	//----- nvinfo : EIATTR_MAXREG_COUNT
	.align		4
        /*007c*/ 	.byte	0x03, 0x1b
        /*007e*/ 	.short	0x00ff


	//----- nvinfo : EIATTR_MERCURY_ISA_VERSION
	.align		4
        /*0080*/ 	.byte	0x03, 0x5f
        /*0082*/ 	.short	0x0101


	//----- nvinfo : EIATTR_VRC_CTA_INIT_COUNT
	.align		4
        /*0084*/ 	.byte	0x02, 0x4a
	.zero		1
	.zero		1


	//----- nvinfo : EIATTR_EXIT_INSTR_OFFSETS
	.align		4
        /*0088*/ 	.byte	0x04, 0x1c
        /*008a*/ 	.short	(.L_1341 - .L_1340)


	//   ....[0]....
.L_1340:
        /*008c*/ 	.word	0x00000110


	//   ....[1]....
        /*0090*/ 	.word	0x000009e0


	//   ....[2]....
        /*0094*/ 	.word	0x000014d0


	//   ....[3]....
        /*0098*/ 	.word	0x00002090


	//   ....[4]....
        /*009c*/ 	.word	0x00003780


	//----- nvinfo : EIATTR_CRS_STACK_SIZE
	.align		4
.L_1341:
        /*00a0*/ 	.byte	0x04, 0x1e
        /*00a2*/ 	.short	(.L_1343 - .L_1342)
.L_1342:
        /*00a4*/ 	.word	0x00000000


	//----- nvinfo : EIATTR_CBANK_PARAM_SIZE
	.align		4
.L_1343:
        /*00a8*/ 	.byte	0x03, 0x19
        /*00aa*/ 	.short	0x0038


	//----- nvinfo : EIATTR_PARAM_CBANK
	.align		4
        /*00ac*/ 	.byte	0x04, 0x0a
        /*00ae*/ 	.short	(.L_1345 - .L_1344)
	.align		4
.L_1344:
        /*00b0*/ 	.word	index@(.nv.constant0._ZN2at6native49_GLOBAL__N__cfa43aba_16_ReflectionPad_cu_f800513921reflection_pad1d_flatIfEEvPKT_PS3_lllll)
        /*00b4*/ 	.short	0x0380
        /*00b6*/ 	.short	0x0038


	//----- nvinfo : EIATTR_SW_WAR
	.align		4
.L_1345:
        /*00b8*/ 	.byte	0x04, 0x36
        /*00ba*/ 	.short	(.L_1347 - .L_1346)
.L_1346:
        /*00bc*/ 	.word	0x00000008
.L_1347:


//--------------------- .nv.info._ZN2at6native49_GLOBAL__N__cfa43aba_16_ReflectionPad_cu_f800513927reflection_pad1d_out_kernelIfEEvPKT_PS3_lll --------------------------
	.section	.nv.info._ZN2at6native49_GLOBAL__N__cfa43aba_16_ReflectionPad_cu_f800513927reflection_pad1d_out_kernelIfEEvPKT_PS3_lll,"",@"SHT_CUDA_INFO"
	.sectionflags	@""
	.align	4


	//----- nvinfo : EIATTR_CUDA_API_VERSION
	.align		4
        /*0000*/ 	.byte	0x04, 0x37
        /*0002*/ 	.short	(.L_1349 - .L_1348)
.L_1348:
        /*0004*/ 	.word	0x00000082


	//----- nvinfo : EIATTR_KPARAM_INFO
	.align		4
.L_1349:
        /*0008*/ 	.byte	0x04, 0x17
        /*000a*/ 	.short	(.L_1351 - .L_1350)
.L_1350:
        /*000c*/ 	.word	0x00000000
        /*0010*/ 	.short	0x0004
        /*0012*/ 	.short	0x0020
        /*0014*/ 	.byte	0x00, 0xf0, 0x21, 0x00


	//----- nvinfo : EIATTR_KPARAM_INFO
	.align		4
.L_1351:
        /*0018*/ 	.byte	0x04, 0x17
        /*001a*/ 	.short	(.L_1353 - .L_1352)
.L_1352:
        /*001c*/ 	.word	0x00000000
        /*0020*/ 	.short	0x0003
        /*0022*/ 	.short	0x0018
        /*0024*/ 	.byte	0x00, 0xf0, 0x21, 0x00


	//----- nvinfo : EIATTR_KPARAM_INFO
	.align		4
.L_1353:
        /*0028*/ 	.byte	0x04, 0x17
        /*002a*/ 	.short	(.L_1355 - .L_1354)
.L_1354:
        /*002c*/ 	.word	0x00000000
        /*0030*/ 	.short	0x0002
        /*0032*/ 	.short	0x0010
        /*0034*/ 	.byte	0x00, 0xf0, 0x21, 0x00


	//----- nvinfo : EIATTR_KPARAM_INFO
	.align		4
.L_1355:
        /*0038*/ 	.byte	0x04, 0x17
        /*003a*/ 	.short	(.L_1357 - .L_1356)
.L_1356:
        /*003c*/ 	.word	0x00000000
        /*0040*/ 	.short	0x0001
        /*0042*/ 	.short	0x0008
        /*0044*/ 	.byte	0x00, 0xf5, 0x21, 0x00


	//----- nvinfo : EIATTR_KPARAM_INFO
	.align		4
.L_1357:
        /*0048*/ 	.byte	0x04, 0x17
        /*004a*/ 	.short	(.L_1359 - .L_1358)
.L_1358:
        /*004c*/ 	.word	0x00000000
        /*0050*/ 	.short	0x0000
        /*0052*/ 	.short	0x0000
        /*0054*/ 	.byte	0x00, 0xf5, 0x21, 0x00


	//----- nvinfo : EIATTR_SPARSE_MMA_MASK
	.align		4
.L_1359:
        /*0058*/ 	.byte	0x03, 0x50
        /*005a*/ 	.short	0x0000


	//----- nvinfo : EIATTR_MAXREG_COUNT
	.align		4
        /*005c*/ 	.byte	0x03, 0x1b
        /*005e*/ 	.short	0x00ff


	//----- nvinfo : EIATTR_MERCURY_ISA_VERSION
	.align		4
        /*0060*/ 	.byte	0x03, 0x5f
        /*0062*/ 	.short	0x0101


	//----- nvinfo : EIATTR_VRC_CTA_INIT_COUNT
	.align		4
        /*0064*/ 	.byte	0x02, 0x4a
	.zero		1
	.zero		1


	//----- nvinfo : EIATTR_EXIT_INSTR_OFFSETS
	.align		4
        /*0068*/ 	.byte	0x04, 0x1c
        /*006a*/ 	.short	(.L_1361 - .L_1360)


	//   ....[0]....
.L_1360:
        /*006c*/ 	.word	0x000000e0


	//   ....[1]....
        /*0070*/ 	.word	0x00000430


	//----- nvinfo : EIATTR_CBANK_PARAM_SIZE
	.align		4
.L_1361:
        /*0074*/ 	.byte	0x03, 0x19
        /*0076*/ 	.short	0x0028


	//----- nvinfo : EIATTR_PARAM_CBANK
	.align		4
        /*0078*/ 	.byte	0x04, 0x0a
        /*007a*/ 	.short	(.L_1363 - .L_1362)
	.align		4
.L_1362:
        /*007c*/ 	.word	index@(.nv.constant0._ZN2at6native49_GLOBAL__N__cfa43aba_16_ReflectionPad_cu_f800513927reflection_pad1d_out_kernelIfEEvPKT_PS3_lll)
        /*0080*/ 	.short	0x0380
        /*0082*/ 	.short	0x0028


	//----- nvinfo : EIATTR_SW_WAR
	.align		4
.L_1363:
        /*0084*/ 	.byte	0x04, 0x36
        /*0086*/ 	.short	(.L_1365 - .L_1364)
.L_1364:
        /*0088*/ 	.word	0x00000008
.L_1365:


//--------------------- .nv.info._ZN2at6native49_GLOBAL__N__cfa43aba_16_ReflectionPad_cu_f800513921reflection_pad1d_flatIdEEvPKT_PS3_lllll --------------------------
	.section	.nv.info._ZN2at6native49_GLOBAL__N__cfa43aba_16_ReflectionPad_cu_f800513921reflection_pad1d_flatIdEEvPKT_PS3_lllll,"",@"SHT_CUDA_INFO"
	.sectionflags	@""
	.align	4


	//----- nvinfo : EIATTR_CUDA_API_VERSION
	.align		4
        /*0000*/ 	.byte	0x04, 0x37
        /*0002*/ 	.short	(.L_1367 - .L_1366)
.L_1366:
        /*0004*/ 	.word	0x00000082


	//----- nvinfo : EIATTR_KPARAM_INFO
	.align		4
.L_1367:
        /*0008*/ 	.byte	0x04, 0x17
        /*000a*/ 	.short	(.L_1369 - .L_1368)
.L_1368:
        /*000c*/ 	.word	0x00000000
        /*0010*/ 	.short	0x0006
        /*0012*/ 	.short	0x0030
        /*0014*/ 	.byte	0x00, 0xf0, 0x21, 0x00


	//----- nvinfo : EIATTR_KPARAM_INFO
	.align		4
.L_1369:
        /*0018*/ 	.byte	0x04, 0x17
        /*001a*/ 	.short	(.L_1371 - .L_1370)
.L_1370:
        /*001c*/ 	.word	0x00000000
        /*0020*/ 	.short	0x0005
        /*0022*/ 	.short	0x0028
        /*0024*/ 	.byte	0x00, 0xf0, 0x21, 0x00


	//----- nvinfo : EIATTR_KPARAM_INFO
	.align		4
.L_1371:
        /*0028*/ 	.byte	0x04, 0x17
        /*002a*/ 	.short	(.L_1373 - .L_1372)
.L_1372:
        /*002c*/ 	.word	0x00000000
        /*0030*/ 	.short	0x0004
        /*0032*/ 	.short	0x0020
        /*0034*/ 	.byte	0x00, 0xf0, 0x21, 0x00


	//----- nvinfo : EIATTR_KPARAM_INFO
	.align		4
.L_1373:
        /*0038*/ 	.byte	0x04, 0x17
        /*003a*/ 	.short	(.L_1375 - .L_1374)
.L_1374:
        /*003c*/ 	.word	0x00000000
        /*0040*/ 	.short	0x0003
        /*0042*/ 	.short	0x0018
        /*0044*/ 	.byte	0x00, 0xf0, 0x21, 0x00


	//----- nvinfo : EIATTR_KPARAM_INFO
	.align		4
.L_1375:
        /*0048*/ 	.byte	0x04, 0x17
        /*004a*/ 	.short	(.L_1377 - .L_1376)
.L_1376:
        /*004c*/ 	.word	0x00000000
        /*0050*/ 	.short	0x0002
        /*0052*/ 	.short	0x0010
        /*0054*/ 	.byte	0x00, 0xf0, 0x21, 0x00


	//----- nvinfo : EIATTR_KPARAM_INFO
	.align		4
.L_1377:
        /*0058*/ 	.byte	0x04, 0x17
        /*005a*/ 	.short	(.L_1379 - .L_1378)
.L_1378:
        /*005c*/ 	.word	0x00000000
        /*0060*/ 	.short	0x0001
        /*0062*/ 	.short	0x0008
        /*0064*/ 	.byte	0x00, 0xf5, 0x21, 0x00


	//----- nvinfo : EIATTR_KPARAM_INFO
	.align		4
.L_1379:
        /*0068*/ 	.byte	0x04, 0x17
        /*006a*/ 	.short	(.L_1381 - .L_1380)
.L_1380:
        /*006c*/ 	.word	0x00000000
        /*0070*/ 	.short	0x0000
        /*0072*/ 	.short	0x0000
        /*0074*/ 	.byte	0x00, 0xf5, 0x21, 0x00


	//----- nvinfo : EIATTR_SPARSE_MMA_MASK
	.align		4
.L_1381:
        /*0078*/ 	.byte	0x03, 0x50
        /*007a*/ 	.short	0x0000


	//----- nvinfo : EIATTR_MAXREG_COUNT
	.align		4
        /*007c*/ 	.byte	0x03, 0x1b
        /*007e*/ 	.short	0x00ff


	//----- nvinfo : EIATTR_MERCURY_ISA_VERSION
	.align		4
        /*0080*/ 	.byte	0x03, 0x5f
        /*0082*/ 	.short	0x0101


	//----- nvinfo : EIATTR_VRC_CTA_INIT_COUNT
	.align		4
        /*0084*/ 	.byte	0x02, 0x4a
	.zero		1
	.zero		1


	//----- nvinfo : EIATTR_EXIT_INSTR_OFFSETS
	.align		4
        /*0088*/ 	.byte	0x04, 0x1c
        /*008a*/ 	.short	(.L_1383 - .L_1382)


	//   ....[0]....
.L_1382:
        /*008c*/ 	.word	0x00000110


	//   ....[1]....
        /*0090*/ 	.word	0x000009e0


	//   ....[2]....
        /*0094*/ 	.word	0x000014d0


	//   ....[3]....
        /*0098*/ 	.word	0x00002090


	//   ....[4]....
        /*009c*/ 	.word	0x00003780


	//----- nvinfo : EIATTR_CRS_STACK_SIZE
	.align		4
.L_1383:
        /*00a0*/ 	.byte	0x04, 0x1e
        /*00a2*/ 	.short	(.L_1385 - .L_1384)
.L_1384:
        /*00a4*/ 	.word	0x00000000


	//----- nvinfo : EIATTR_CBANK_PARAM_SIZE
	.align		4
.L_1385:
        /*00a8*/ 	.byte	0x03, 0x19
        /*00aa*/ 	.short	0x0038


	//----- nvinfo : EIATTR_PARAM_CBANK
	.align		4
        /*00ac*/ 	.byte	0x04, 0x0a
        /*00ae*/ 	.short	(.L_1387 - .L_1386)
	.align		4
.L_1386:
        /*00b0*/ 	.word	index@(.nv.constant0._ZN2at6native49_GLOBAL__N__cfa43aba_16_ReflectionPad_cu_f800513921reflection_pad1d_flatIdEEvPKT_PS3_lllll)
        /*00b4*/ 	.short	0x0380
        /*00b6*/ 	.short	0x0038


	//----- nvinfo : EIATTR_SW_WAR
	.align		4
.L_1387:
        /*00b8*/ 	.byte	0x04, 0x36
        /*00ba*/ 	.short	(.L_1389 - .L_1388)
.L_1388:
        /*00bc*/ 	.word	0x00000008
.L_1389:


//--------------------- .nv.info._ZN2at6native49_GLOBAL__N__cfa43aba_16_ReflectionPad_cu_f800513927reflection_pad1d_out_kernelIdEEvPKT_PS3_lll --------------------------
	.section	.nv.info._ZN2at6native49_GLOBAL__N__cfa43aba_16_ReflectionPad_cu_f800513927reflection_pad1d_out_kernelIdEEvPKT_PS3_lll,"",@"SHT_CUDA_INFO"
	.sectionflags	@""
	.align	4


	//----- nvinfo : EIATTR_CUDA_API_VERSION
	.align		4
        /*0000*/ 	.byte	0x04, 0x37
        /*0002*/ 	.short	(.L_1391 - .L_1390)
.L_1390:
        /*0004*/ 	.word	0x00000082


	//----- nvinfo : EIATTR_KPARAM_INFO
	.align		4
.L_1391:
        /*0008*/ 	.byte	0x04, 0x17
        /*000a*/ 	.short	(.L_1393 - .L_1392)
.L_1392:
        /*000c*/ 	.word	0x00000000
        /*0010*/ 	.short	0x0004
        /*0012*/ 	.short	0x0020
        /*0014*/ 	.byte	0x00, 0xf0, 0x21, 0x00


	//----- nvinfo : EIATTR_KPARAM_INFO
	.align		4
.L_1393:
        /*0018*/ 	.byte	0x04, 0x17
        /*001a*/ 	.short	(.L_1395 - .L_1394)
.L_1394:
        /*001c*/ 	.word	0x00000000
        /*0020*/ 	.short	0x0003
        /*0022*/ 	.short	0x0018
        /*0024*/ 	.byte	0x00, 0xf0, 0x21, 0x00


	//----- nvinfo : EIATTR_KPARAM_INFO
	.align		4
.L_1395:
        /*0028*/ 	.byte	0x04, 0x17
        /*002a*/ 	.short	(.L_1397 - .L_1396)
.L_1396:
        /*002c*/ 	.word	0x00000000
        /*0030*/ 	.short	0x0002
        /*0032*/ 	.short	0x0010
        /*0034*/ 	.byte	0x00, 0xf0, 0x21, 0x00


	//----- nvinfo : EIATTR_KPARAM_INFO
	.align		4
.L_1397:
        /*0038*/ 	.byte	0x04, 0x17
        /*003a*/ 	.short	(.L_1399 - .L_1398)
.L_1398:
        /*003c*/ 	.word	0x00000000
        /*0040*/ 	.short	0x0001
        /*0042*/ 	.short	0x0008
        /*0044*/ 	.byte	0x00, 0xf5, 0x21, 0x00


	//----- nvinfo : EIATTR_KPARAM_INFO
	.align		4
.L_1399:
        /*0048*/ 	.byte	0x04, 0x17
        /*004a*/ 	.short	(.L_1401 - .L_1400)
.L_1400:
        /*004c*/ 	.word	0x00000000
        /*0050*/ 	.short	0x0000
        /*0052*/ 	.short	0x0000
        /*0054*/ 	.byte	0x00, 0xf5, 0x21, 0x00


	//----- nvinfo : EIATTR_SPARSE_MMA_MASK
	.align		4
.L_1401:
        /*0058*/ 	.byte	0x03, 0x50
        /*005a*/ 	.short	0x0000


	//----- nvinfo : EIATTR_MAXREG_COUNT
	.align		4
        /*005c*/ 	.byte	0x03, 0x1b
        /*005e*/ 	.short	0x00ff


	//----- nvinfo : EIATTR_MERCURY_ISA_VERSION
	.align		4
        /*0060*/ 	.byte	0x03, 0x5f
        /*0062*/ 	.short	0x0101


	//----- nvinfo : EIATTR_VRC_CTA_INIT_COUNT
	.align		4
        /*0064*/ 	.byte	0x02, 0x4a
	.zero		1
	.zero		1


	//----- nvinfo : EIATTR_EXIT_INSTR_OFFSETS
	.align		4
        /*0068*/ 	.byte	0x04, 0x1c
        /*006a*/ 	.short	(.L_1403 - .L_1402)


	//   ....[0]....
.L_1402:
        /*006c*/ 	.word	0x000000e0


	//   ....[1]....
        /*0070*/ 	.word	0x00000430


	//----- nvinfo : EIATTR_CBANK_PARAM_SIZE
	.align		4
.L_1403:
        /*0074*/ 	.byte	0x03, 0x19
        /*0076*/ 	.short	0x0028


	//----- nvinfo : EIATTR_PARAM_CBANK
	.align		4
        /*0078*/ 	.byte	0x04, 0x0a
        /*007a*/ 	.short	(.L_1405 - .L_1404)
	.align		4
.L_1404:
        /*007c*/ 	.word	index@(.nv.constant0._ZN2at6native49_GLOBAL__N__cfa43aba_16_ReflectionPad_cu_f800513927reflection_pad1d_out_kernelIdEEvPKT_PS3_lll)
        /*0080*/ 	.short	0x0380
        /*0082*/ 	.short	0x0028


	//----- nvinfo : EIATTR_SW_WAR
	.align		4
.L_1405:
        /*0084*/ 	.byte	0x04, 0x36
        /*0086*/ 	.short	(.L_1407 - .L_1406)
.L_1406:
        /*0088*/ 	.word	0x00000008
.L_1407:


//--------------------- .nv.info._ZN2at6native49_GLOBAL__N__cfa43aba_16_ReflectionPad_cu_f800513921reflection_pad1d_flatIsEEvPKT_PS3_lllll --------------------------
	.section	.nv.info._ZN2at6native49_GLOBAL__N__cfa43aba_16_ReflectionPad_cu_f800513921reflection_pad1d_flatIsEEvPKT_PS3_lllll,"",@"SHT_CUDA_INFO"
	.sectionflags	@""
	.align	4


	//----- nvinfo : EIATTR_CUDA_API_VERSION
	.align		4
        /*0000*/ 	.byte	0x04, 0x37
        /*0002*/ 	.short	(.L_1409 - .L_1408)
.L_1408:
        /*0004*/ 	.word	0x00000082


	//----- nvinfo : EIATTR_KPARAM_INFO
	.align		4
.L_1409:
        /*0008*/ 	.byte	0x04, 0x17
        /*000a*/ 	.short	(.L_1411 - .L_1410)
.L_1410:
        /*000c*/ 	.word	0x00000000
        /*0010*/ 	.short	0x0006
        /*0012*/ 	.short	0x0030
        /*0014*/ 	.byte	0x00, 0xf0, 0x21, 0x00


	//----- nvinfo : EIATTR_KPARAM_INFO
	.align		4
.L_1411:
        /*0018*/ 	.byte	0x04, 0x17
        /*001a*/ 	.short	(.L_1413 - .L_1412)
.L_1412:
        /*001c*/ 	.word	0x00000000
        /*0020*/ 	.short	0x0005
        /*0022*/ 	.short	0x0028
        /*0024*/ 	.byte	0x00, 0xf0, 0x21, 0x00


	//----- nvinfo : EIATTR_KPARAM_INFO
	.align		4
.L_1413:
        /*0028*/ 	.byte	0x04, 0x17
        /*002a*/ 	.short	(.L_1415 - .L_1414)
.L_1414:
        /*002c*/ 	.word	0x00000000
        /*0030*/ 	.short	0x0004
        /*0032*/ 	.short	0x0020
        /*0034*/ 	.byte	0x00, 0xf0, 0x21, 0x00


	//----- nvinfo : EIATTR_KPARAM_INFO
	.align		4
.L_1415:
        /*0038*/ 	.byte	0x04, 0x17
        /*003a*/ 	.short	(.L_1417 - .L_1416)
.L_1416:
        /*003c*/ 	.word	0x00000000
        /*0040*/ 	.short	0x0003
        /*0042*/ 	.short	0x0018
        /*0044*/ 	.byte	0x00, 0xf0, 0x21, 0x00


	//----- nvinfo : EIATTR_KPARAM_INFO
	.align		4
.L_1417:
        /*0048*/ 	.byte	0x04, 0x17
        /*004a*/ 	.short	(.L_1419 - .L_1418)
.L_1418:
        /*004c*/ 	.word	0x00000000
        /*0050*/ 	.short	0x0002
        /*0052*/ 	.short	0x0010
        /*0054*/ 	.byte	0x00, 0xf0, 0x21, 0x00


	//----- nvinfo : EIATTR_KPARAM_INFO
	.align		4
.L_1419:
        /*0058*/ 	.byte	0x04, 0x17
        /*005a*/ 	.short	(.L_1421 - .L_1420)
.L_1420:
        /*005c*/ 	.word	0x00000000
        /*0060*/ 	.short	0x0001
        /*0062*/ 	.short	0x0008
        /*0064*/ 	.byte	0x00, 0xf5, 0x21, 0x00


	//----- nvinfo : EIATTR_KPARAM_INFO
	.align		4
.L_1421:
        /*0068*/ 	.byte	0x04, 0x17
        /*006a*/ 	.short	(.L_1423 - .L_1422)
.L_1422:
        /*006c*/ 	.word	0x00000000
        /*0070*/ 	.short	0x0000
        /*0072*/ 	.short	0x0000
        /*0074*/ 	.byte	0x00, 0xf5, 0x21, 0x00


	//----- nvinfo : EIATTR_SPARSE_MMA_MASK
	.align		4
.L_1423:
        /*0078*/ 	.byte	0x03, 0x50
        /*007a*/ 	.short	0x0000


	//----- nvinfo : EIATTR_MAXREG_COUNT
	.align		4
        /*007c*/ 	.byte	0x03, 0x1b
        /*007e*/ 	.short	0x00ff


	//----- nvinfo : EIATTR_MERCURY_ISA_VERSION
	.align		4
        /*0080*/ 	.byte	0x03, 0x5f
        /*0082*/ 	.short	0x0101


	//----- nvinfo : EIATTR_VRC_CTA_INIT_COUNT
	.align		4
        /*0084*/ 	.byte	0x02, 0x4a
	.zero		1
	.zero		1


	//----- nvinfo : EIATTR_EXIT_INSTR_OFFSETS
	.align		4
        /*0088*/ 	.byte	0x04, 0x1c
        /*008a*/ 	.short	(.L_1425 - .L_1424)


	//   ....[0]....
.L_1424:
        /*008c*/ 	.word	0x00000110


	//   ....[1]....
        /*0090*/ 	.word	0x000009e0


	//   ....[2]....
        /*0094*/ 	.word	0x000014d0


	//   ....[3]....
        /*0098*/ 	.word	0x00002090


	//   ....[4]....
        /*009c*/ 	.word	0x00003780


	//----- nvinfo : EIATTR_CRS_STACK_SIZE
	.align		4
.L_1425:
        /*00a0*/ 	.byte	0x04, 0x1e
        /*00a2*/ 	.short	(.L_1427 - .L_1426)
.L_1426:
        /*00a4*/ 	.word	0x00000000


	//----- nvinfo : EIATTR_CBANK_PARAM_SIZE
	.align		4
.L_1427:
        /*00a8*/ 	.byte	0x03, 0x19
        /*00aa*/ 	.short	0x0038


	//----- nvinfo : EIATTR_PARAM_CBANK
	.align		4
        /*00ac*/ 	.byte	0x04, 0x0a
        /*00ae*/ 	.short	(.L_1429 - .L_1428)
	.align		4
.L_1428:
        /*00b0*/ 	.word	index@(.nv.constant0._ZN2at6native49_GLOBAL__N__cfa43aba_16_ReflectionPad_cu_f800513921reflection_pad1d_flatIsEEvPKT_PS3_lllll)
        /*00b4*/ 	.short	0x0380
        /*00b6*/ 	.short	0x0038


	//----- nvinfo : EIATTR_SW_WAR
	.align		4
.L_1429:
        /*00b8*/ 	.byte	0x04, 0x36
        /*00ba*/ 	.short	(.L_1431 - .L_1430)
.L_1430:
        /*00bc*/ 	.word	0x00000008
.L_1431:


//--------------------- .nv.info._ZN2at6native49_GLOBAL__N__cfa43aba_16_ReflectionPad_cu_f800513927reflection_pad1d_out_kernelIsEEvPKT_PS3_lll --------------------------
	.section	.nv.info._ZN2at6native49_GLOBAL__N__cfa43aba_16_ReflectionPad_cu_f800513927reflection_pad1d_out_kernelIsEEvPKT_PS3_lll,"",@"SHT_CUDA_INFO"
	.sectionflags	@""
	.align	4


	//----- nvinfo : EIATTR_CUDA_API_VERSION
	.align		4
        /*0000*/ 	.byte	0x04, 0x37
        /*0002*/ 	.short	(.L_1433 - .L_1432)
.L_1432:
        /*0004*/ 	.word	0x00000082


	//----- nvinfo : EIATTR_KPARAM_INFO
	.align		4
.L_1433:
        /*0008*/ 	.byte	0x04, 0x17
        /*000a*/ 	.short	(.L_1435 - .L_1434)
.L_1434:
        /*000c*/ 	.word	0x00000000
        /*0010*/ 	.short	0x0004
        /*0012*/ 	.short	0x0020
        /*0014*/ 	.byte	0x00, 0xf0, 0x21, 0x00


	//----- nvinfo : EIATTR_KPARAM_INFO
	.align		4
.L_1435:
        /*0018*/ 	.byte	0x04, 0x17
        /*001a*/ 	.short	(.L_1437 - .L_1436)
.L_1436:
        /*001c*/ 	.word	0x00000000
        /*0020*/ 	.short	0x0003
        /*0022*/ 	.short	0x0018
        /*0024*/ 	.byte	0x00, 0xf0, 0x21, 0x00


	//----- nvinfo : EIATTR_KPARAM_INFO
	.align		4
.L_1437:
        /*0028*/ 	.byte	0x04, 0x17
        /*002a*/ 	.short	(.L_1439 - .L_1438)
.L_1438:
        /*002c*/ 	.word	0x00000000
        /*0030*/ 	.short	0x0002
        /*0032*/ 	.short	0x0010
        /*0034*/ 	.byte	0x00, 0xf0, 0x21, 0x00


	//----- nvinfo : EIATTR_KPARAM_INFO
	.align		4
.L_1439:
        /*0038*/ 	.byte	0x04, 0x17
        /*003a*/ 	.short	(.L_1441 - .L_1440)
.L_1440:
        /*003c*/ 	.word	0x00000000
        /*0040*/ 	.short	0x0001
        /*0042*/ 	.short	0x0008
        /*0044*/ 	.byte	0x00, 0xf5, 0x21, 0x00


	//----- nvinfo : EIATTR_KPARAM_INFO
	.align		4
.L_1441:
        /*0048*/ 	.byte	0x04, 0x17
        /*004a*/ 	.short	(.L_1443 - .L_1442)
.L_1442:
        /*004c*/ 	.word	0x00000000
        /*0050*/ 	.short	0x0000
        /*0052*/ 	.short	0x0000
        /*0054*/ 	.byte	0x00, 0xf5, 0x21, 0x00


	//----- nvinfo : EIATTR_SPARSE_MMA_MASK
	.align		4
.L_1443:
        /*0058*/ 	.byte	0x03, 0x50
        /*005a*/ 	.short	0x0000


	//----- nvinfo : EIATTR_MAXREG_COUNT
	.align		4
        /*005c*/ 	.byte	0x03, 0x1b
        /*005e*/ 	.short	0x00ff


	//----- nvinfo : EIATTR_MERCURY_ISA_VERSION
	.align		4
        /*0060*/ 	.byte	0x03, 0x5f
        /*0062*/ 	.short	0x0101


	//----- nvinfo : EIATTR_VRC_CTA_INIT_COUNT
	.align		4
        /*0064*/ 	.byte	0x02, 0x4a
	.zero		1
	.zero		1


	//----- nvinfo : EIATTR_EXIT_INSTR_OFFSETS
	.align		4
        /*0068*/ 	.byte	0x04, 0x1c
        /*006a*/ 	.short	(.L_1445 - .L_1444)


	//   ....[0]....
.L_1444:
        /*006c*/ 	.word	0x000000e0


	//   ....[1]....
        /*0070*/ 	.word	0x00000430


	//----- nvinfo : EIATTR_CBANK_PARAM_SIZE
	.align		4
.L_1445:
        /*0074*/ 	.byte	0x03, 0x19
        /*0076*/ 	.short	0x0028


	//----- nvinfo : EIATTR_PARAM_CBANK
	.align		4
        /*0078*/ 	.byte	0x04, 0x0a
        /*007a*/ 	.short	(.L_1447 - .L_1446)
	.align		4
.L_1446:
        /*007c*/ 	.word	index@(.nv.constant0._ZN2at6native49_GLOBAL__N__cfa43aba_16_ReflectionPad_cu_f800513927reflection_pad1d_out_kernelIsEEvPKT_PS3_lll)
        /*0080*/ 	.short	0x0380
        /*0082*/ 	.short	0x0028


	//----- nvinfo : EIATTR_SW_WAR
	.align		4
.L_1447:
        /*0084*/ 	.byte	0x04, 0x36
        /*0086*/ 	.short	(.L_1449 - .L_1448)
.L_1448:
        /*0088*/ 	.word	0x00000008
.L_1449:


//--------------------- .nv.info._ZN2at6native49_GLOBAL__N__cfa43aba_16_ReflectionPad_cu_f800513921reflection_pad1d_flatIlEEvPKT_PS3_lllll --------------------------
	.section	.nv.info._ZN2at6native49_GLOBAL__N__cfa43aba_16_ReflectionPad_cu_f800513921reflection_pad1d_flatIlEEvPKT_PS3_lllll,"",@"SHT_CUDA_INFO"
	.sectionflags	@""
	.align	4


	//----- nvinfo : EIATTR_CUDA_API_VERSION
	.align		4
        /*0000*/ 	.byte	0x04, 0x37
        /*0002*/ 	.short	(.L_1451 - .L_1450)
.L_1450:
        /*0004*/ 	.word	0x00000082


	//----- nvinfo : EIATTR_KPARAM_INFO
	.align		4
.L_1451:
        /*0008*/ 	.byte	0x04, 0x17
        /*000a*/ 	.short	(.L_1453 - .L_1452)
.L_1452:
        /*000c*/ 	.word	0x00000000
        /*0010*/ 	.short	0x0006
        /*0012*/ 	.short	0x0030
        /*0014*/ 	.byte	0x00, 0xf0, 0x21, 0x00


	//----- nvinfo : EIATTR_KPARAM_INFO
	.align		4
.L_1453:
        /*0018*/ 	.byte	0x04, 0x17
        /*001a*/ 	.short	(.L_1455 - .L_1454)
.L_1454:
        /*001c*/ 	.word	0x00000000
        /*0020*/ 	.short	0x0005
        /*0022*/ 	.short	0x0028
        /*0024*/ 	.byte	0x00, 0xf0, 0x21, 0x00


	//----- nvinfo : EIATTR_KPARAM_INFO
	.align		4
.L_1455:
        /*0028*/ 	.byte	0x04, 0x17
        /*002a*/ 	.short	(.L_1457 - .L_1456)
.L_1456:
        /*002c*/ 	.word	0x00000000
        /*0030*/ 	.short	0x0004
        /*0032*/ 	.short	0x0020
        /*0034*/ 	.byte	0x00, 0xf0, 0x21, 0x00


	//----- nvinfo : EIATTR_KPARAM_INFO
	.align		4
.L_1457:
        /*0038*/ 	.byte	0x04, 0x17
        /*003a*/ 	.short	(.L_1459 - .L_1458)
.L_1458:
        /*003c*/ 	.word	0x00000000
        /*0040*/ 	.short	0x0003
        /*0042*/ 	.short	0x0018
        /*0044*/ 	.byte	0x00, 0xf0, 0x21, 0x00


	//----- nvinfo : EIATTR_KPARAM_INFO
	.align		4
.L_1459:
        /*0048*/ 	.byte	0x04, 0x17
        /*004a*/ 	.short	(.L_1461 - .L_1460)
.L_1460:
        /*004c*/ 	.word	0x00000000
        /*0050*/ 	.short	0x0002
        /*0052*/ 	.short	0x0010
        /*0054*/ 	.byte	0x00, 0xf0, 0x21, 0x00


	//----- nvinfo : EIATTR_KPARAM_INFO
	.align		4
.L_1461:
        /*0058*/ 	.byte	0x04, 0x17
        /*005a*/ 	.short	(.L_1463 - .L_1462)
.L_1462:
        /*005c*/ 	.word	0x00000000
        /*0060*/ 	.short	0x0001
        /*0062*/ 	.short	0x0008
        /*0064*/ 	.byte	0x00, 0xf5, 0x21, 0x00


	//----- nvinfo : EIATTR_KPARAM_INFO
	.align		4
.L_1463:
        /*0068*/ 	.byte	0x04, 0x17
        /*006a*/ 	.short	(.L_1465 - .L_1464)
.L_1464:
        /*006c*/ 	.word	0x00000000
        /*0070*/ 	.short	0x0000
        /*0072*/ 	.short	0x0000
        /*0074*/ 	.byte	0x00, 0xf5, 0x21, 0x00


	//----- nvinfo : EIATTR_SPARSE_MMA_MASK
	.align		4
.L_1465:
        /*0078*/ 	.byte	0x03, 0x50
        /*007a*/ 	.short	0x0000


	//----- nvinfo : EIATTR_MAXREG_COUNT
	.align		4
        /*007c*/ 	.byte	0x03, 0x1b
        /*007e*/ 	.short	0x00ff


	//----- nvinfo : EIATTR_MERCURY_ISA_VERSION
	.align		4
        /*0080*/ 	.byte	0x03, 0x5f
        /*0082*/ 	.short	0x0101


	//----- nvinfo : EIATTR_VRC_CTA_INIT_COUNT
	.align		4
        /*0084*/ 	.byte	0x02, 0x4a
	.zero		1
	.zero		1


	//----- nvinfo : EIATTR_EXIT_INSTR_OFFSETS
	.align		4
        /*0088*/ 	.byte	0x04, 0x1c
        /*008a*/ 	.short	(.L_1467 - .L_1466)


	//   ....[0]....
.L_1466:
        /*008c*/ 	.word	0x00000110


	//   ....[1]....
        /*0090*/ 	.word	0x000009e0


	//   ....[2]....
        /*0094*/ 	.word	0x000014d0


	//   ....[3]....
        /*0098*/ 	.word	0x00002090


	//   ....[4]....
        /*009c*/ 	.word	0x00003780


	//----- nvinfo : EIATTR_CRS_STACK_SIZE
	.align		4
.L_1467:
        /*00a0*/ 	.byte	0x04, 0x1e
        /*00a2*/ 	.short	(.L_1469 - .L_1468)
.L_1468:
        /*00a4*/ 	.word	0x00000000


	//----- nvinfo : EIATTR_CBANK_PARAM_SIZE
	.align		4
.L_1469:
        /*00a8*/ 	.byte	0x03, 0x19
        /*00aa*/ 	.short	0x0038


	//----- nvinfo : EIATTR_PARAM_CBANK
	.align		4
        /*00ac*/ 	.byte	0x04, 0x0a
        /*00ae*/ 	.short	(.L_1471 - .L_1470)
	.align		4
.L_1470:
        /*00b0*/ 	.word	index@(.nv.constant0._ZN2at6native49_GLOBAL__N__cfa43aba_16_ReflectionPad_cu_f800513921reflection_pad1d_flatIlEEvPKT_PS3_lllll)
        /*00b4*/ 	.short	0x0380
        /*00b6*/ 	.short	0x0038


	//----- nvinfo : EIATTR_SW_WAR
	.align		4
.L_1471:
        /*00b8*/ 	.byte	0x04, 0x36
        /*00ba*/ 	.short	(.L_1473 - .L_1472)
.L_1472:
        /*00bc*/ 	.word	0x00000008
.L_1473:


//--------------------- .nv.info._ZN2at6native49_GLOBAL__N__cfa43aba_16_ReflectionPad_cu_f800513927reflection_pad1d_out_kernelIlEEvPKT_PS3_lll --------------------------
	.section	.nv.info._ZN2at6native49_GLOBAL__N__cfa43aba_16_ReflectionPad_cu_f800513927reflection_pad1d_out_kernelIlEEvPKT_PS3_lll,"",@"SHT_CUDA_INFO"
	.sectionflags	@""
	.align	4


	//----- nvinfo : EIATTR_CUDA_API_VERSION
	.align		4
        /*0000*/ 	.byte	0x04, 0x37
        /*0002*/ 	.short	(.L_1475 - .L_1474)
.L_1474:
        /*0004*/ 	.word	0x00000082


	//----- nvinfo : EIATTR_KPARAM_INFO
	.align		4
.L_1475:
        /*0008*/ 	.byte	0x04, 0x17
        /*000a*/ 	.short	(.L_1477 - .L_1476)
.L_1476:
        /*000c*/ 	.word	0x00000000
        /*0010*/ 	.short	0x0004
        /*0012*/ 	.short	0x0020
        /*0014*/ 	.byte	0x00, 0xf0, 0x21, 0x00


	//----- nvinfo : EIATTR_KPARAM_INFO
	.align		4
.L_1477:
        /*0018*/ 	.byte	0x04, 0x17
        /*001a*/ 	.short	(.L_1479 - .L_1478)
.L_1478:
        /*001c*/ 	.word	0x00000000
        /*0020*/ 	.short	0x0003
        /*0022*/ 	.short	0x0018
        /*0024*/ 	.byte	0x00, 0xf0, 0x21, 0x00


	//----- nvinfo : EIATTR_KPARAM_INFO
	.align		4
.L_1479:
        /*0028*/ 	.byte	0x04, 0x17
        /*002a*/ 	.short	(.L_1481 - .L_1480)
.L_1480:
        /*002c*/ 	.word	0x00000000
        /*0030*/ 	.short	0x0002
        /*0032*/ 	.short	0x0010
        /*0034*/ 	.byte	0x00, 0xf0, 0x21, 0x00


	//----- nvinfo : EIATTR_KPARAM_INFO
	.align		4
.L_1481:
        /*0038*/ 	.byte	0x04, 0x17
        /*003a*/ 	.short	(.L_1483 - .L_1482)
.L_1482:
        /*003c*/ 	.word	0x00000000
        /*0040*/ 	.short	0x0001
        /*0042*/ 	.short	0x0008
        /*0044*/ 	.byte	0x00, 0xf5, 0x21, 0x00


	//----- nvinfo : EIATTR_KPARAM_INFO
	.align		4
.L_1483:
        /*0048*/ 	.byte	0x04, 0x17
        /*004a*/ 	.short	(.L_1485 - .L_1484)
.L_1484:
        /*004c*/ 	.word	0x00000000
        /*0050*/ 	.short	0x0000
        /*0052*/ 	.short	0x0000
        /*0054*/ 	.byte	0x00, 0xf5, 0x21, 0x00


	//----- nvinfo : EIATTR_SPARSE_MMA_MASK
	.align		4
.L_1485:
        /*0058*/ 	.byte	0x03, 0x50
        /*005a*/ 	.short	0x0000


	//----- nvinfo : EIATTR_MAXREG_COUNT
	.align		4
        /*005c*/ 	.byte	0x03, 0x1b
        /*005e*/ 	.short	0x00ff


	//----- nvinfo : EIATTR_MERCURY_ISA_VERSION
	.align		4
        /*0060*/ 	.byte	0x03, 0x5f
        /*0062*/ 	.short	0x0101


	//----- nvinfo : EIATTR_VRC_CTA_INIT_COUNT
	.align		4
        /*0064*/ 	.byte	0x02, 0x4a
	.zero		1
	.zero		1


	//----- nvinfo : EIATTR_EXIT_INSTR_OFFSETS
	.align		4
        /*0068*/ 	.byte	0x04, 0x1c
        /*006a*/ 	.short	(.L_1487 - .L_1486)


	//   ....[0]....
.L_1486:
        /*006c*/ 	.word	0x000000e0


	//   ....[1]....
        /*0070*/ 	.word	0x00000430


	//----- nvinfo : EIATTR_CBANK_PARAM_SIZE
	.align		4
.L_1487:
        /*0074*/ 	.byte	0x03, 0x19
        /*0076*/ 	.short	0x0028


	//----- nvinfo : EIATTR_PARAM_CBANK
	.align		4
        /*0078*/ 	.byte	0x04, 0x0a
        /*007a*/ 	.short	(.L_1489 - .L_1488)
	.align		4
.L_1488:
        /*007c*/ 	.word	index@(.nv.constant0._ZN2at6native49_GLOBAL__N__cfa43aba_16_ReflectionPad_cu_f800513927reflection_pad1d_out_kernelIlEEvPKT_PS3_lll)
        /*0080*/ 	.short	0x0380
        /*0082*/ 	.short	0x0028


	//----- nvinfo : EIATTR_SW_WAR
	.align		4
.L_1489:
        /*0084*/ 	.byte	0x04, 0x36
        /*0086*/ 	.short	(.L_1491 - .L_1490)
.L_1490:
        /*0088*/ 	.word	0x00000008
.L_1491:


//--------------------- .nv.info._ZN2at6native49_GLOBAL__N__cfa43aba_16_ReflectionPad_cu_f800513921reflection_pad1d_flatIiEEvPKT_PS3_lllll --------------------------
	.section	.nv.info._ZN2at6native49_GLOBAL__N__cfa43aba_16_ReflectionPad_cu_f800513921reflection_pad1d_flatIiEEvPKT_PS3_lllll,"",@"SHT_CUDA_INFO"
	.sectionflags	@""
	.align	4


	//----- nvinfo : EIATTR_CUDA_API_VERSION
	.align		4
        /*0000*/ 	.byte	0x04, 0x37
        /*0002*/ 	.short	(.L_1493 - .L_1492)
.L_1492:
        /*0004*/ 	.word	0x00000082


	//----- nvinfo : EIATTR_KPARAM_INFO
	.align		4
.L_1493:
        /*0008*/ 	.byte	0x04, 0x17
        /*000a*/ 	.short	(.L_1495 - .L_1494)
.L_1494:
        /*000c*/ 	.word	0x00000000
        /*0010*/ 	.short	0x0006
        /*0012*/ 	.short	0x0030
        /*0014*/ 	.byte	0x00, 0xf0, 0x21, 0x00


	//----- nvinfo : EIATTR_KPARAM_INFO
	.align		4
.L_1495:
        /*0018*/ 	.byte	0x04, 0x17
        /*001a*/ 	.short	(.L_1497 - .L_1496)
.L_1496:
        /*001c*/ 	.word	0x00000000
        /*0020*/ 	.short	0x0005
        /*0022*/ 	.short	0x0028
        /*0024*/ 	.byte	0x00, 0xf0, 0x21, 0x00


	//----- nvinfo : EIATTR_KPARAM_INFO
	.align		4
.L_1497:
        /*0028*/ 	.byte	0x04, 0x17
        /*002a*/ 	.short	(.L_1499 - .L_1498)
.L_1498:
        /*002c*/ 	.word	0x00000000
        /*0030*/ 	.short	0x0004
        /*0032*/ 	.short	0x0020
        /*0034*/ 	.byte	0x00, 0xf0, 0x21, 0x00


	//----- nvinfo : EIATTR_KPARAM_INFO
	.align		4
.L_1499:
        /*0038*/ 	.byte	0x04, 0x17
        /*003a*/ 	.short	(.L_1501 - .L_1500)
.L_1500:
        /*003c*/ 	.word	0x00000000
        /*0040*/ 	.short	0x0003
        /*0042*/ 	.short	0x0018
        /*0044*/ 	.byte	0x00, 0xf0, 0x21, 0x00


	//----- nvinfo : EIATTR_KPARAM_INFO
	.align		4
.L_1501:
        /*0048*/ 	.byte	0x04, 0x17
        /*004a*/ 	.short	(.L_1503 - .L_1502)
.L_1502:
        /*004c*/ 	.word	0x00000000
        /*0050*/ 	.short	0x0002
        /*0052*/ 	.short	0x0010
        /*0054*/ 	.byte	0x00, 0xf0, 0x21, 0x00


	//----- nvinfo : EIATTR_KPARAM_INFO
	.align		4
.L_1503:
        /*0058*/ 	.byte	0x04, 0x17
        /*005a*/ 	.short	(.L_1505 - .L_1504)
.L_1504:
        /*005c*/ 	.word	0x00000000
        /*0060*/ 	.short	0x0001
        /*0062*/ 	.short	0x0008
        /*0064*/ 	.byte	0x00, 0xf5, 0x21, 0x00


	//----- nvinfo : EIATTR_KPARAM_INFO
	.align		4
.L_1505:
        /*0068*/ 	.byte	0x04, 0x17
        /*006a*/ 	.short	(.L_1507 - .L_1506)
.L_1506:
        /*006c*/ 	.word	0x00000000
        /*0070*/ 	.short	0x0000
        /*0072*/ 	.short	0x0000
        /*0074*/ 	.byte	0x00, 0xf5, 0x21, 0x00


	//----- nvinfo : EIATTR_SPARSE_MMA_MASK
	.align		4
.L_1507:
        /*0078*/ 	.byte	0x03, 0x50
        /*007a*/ 	.short	0x0000


	//----- nvinfo : EIATTR_MAXREG_COUNT
	.align		4
        /*007c*/ 	.byte	0x03, 0x1b
        /*007e*/ 	.short	0x00ff


	//----- nvinfo : EIATTR_MERCURY_ISA_VERSION
	.align		4
        /*0080*/ 	.byte	0x03, 0x5f
        /*0082*/ 	.short	0x0101


	//----- nvinfo : EIATTR_VRC_CTA_INIT_COUNT
	.align		4
        /*0084*/ 	.byte	0x02, 0x4a
	.zero		1
	.zero		1


	//----- nvinfo : EIATTR_EXIT_INSTR_OFFSETS
	.align		4
        /*0088*/ 	.byte	0x04, 0x1c
        /*008a*/ 	.short	(.L_1509 - .L_1508)


	//   ....[0]....
.L_1508:
        /*008c*/ 	.word	0x00000110


	//   ....[1]....
        /*0090*/ 	.word	0x000009e0


	//   ....[2]....
        /*0094*/ 	.word	0x000014d0


	//   ....[3]....
        /*0098*/ 	.word	0x00002090


	//   ....[4]....
        /*009c*/ 	.word	0x00003780


	//----- nvinfo : EIATTR_CRS_STACK_SIZE
	.align		4
.L_1509:
        /*00a0*/ 	.byte	0x04, 0x1e
        /*00a2*/ 	.short	(.L_1511 - .L_1510)
.L_1510:
        /*00a4*/ 	.word	0x00000000


	//----- nvinfo : EIATTR_CBANK_PARAM_SIZE
	.align		4
.L_1511:
        /*00a8*/ 	.byte	0x03, 0x19
        /*00aa*/ 	.short	0x0038


	//----- nvinfo : EIATTR_PARAM_CBANK
	.align		4
        /*00ac*/ 	.byte	0x04, 0x0a
        /*00ae*/ 	.short	(.L_1513 - .L_1512)
	.align		4
.L_1512:
        /*00b0*/ 	.word	index@(.nv.constant0._ZN2at6native49_GLOBAL__N__cfa43aba_16_ReflectionPad_cu_f800513921reflection_pad1d_flatIiEEvPKT_PS3_lllll)
        /*00b4*/ 	.short	0x0380
        /*00b6*/ 	.short	0x0038


	//----- nvinfo : EIATTR_SW_WAR
	.align		4
.L_1513:
        /*00b8*/ 	.byte	0x04, 0x36
        /*00ba*/ 	.short	(.L_1515 - .L_1514)
.L_1514:
        /*00bc*/ 	.word	0x00000008
.L_1515:


//--------------------- .nv.info._ZN2at6native49_GLOBAL__N__cfa43aba_16_ReflectionPad_cu_f800513927reflection_pad1d_out_kernelIiEEvPKT_PS3_lll --------------------------
	.section	.nv.info._ZN2at6native49_GLOBAL__N__cfa43aba_16_ReflectionPad_cu_f800513927reflection_pad1d_out_kernelIiEEvPKT_PS3_lll,"",@"SHT_CUDA_INFO"
	.sectionflags	@""
	.align	4


	//----- nvinfo : EIATTR_CUDA_API_VERSION
	.align		4
        /*0000*/ 	.byte	0x04, 0x37
        /*0002*/ 	.short	(.L_1517 - .L_1516)
.L_1516:
        /*0004*/ 	.word	0x00000082


	//----- nvinfo : EIATTR_KPARAM_INFO
	.align		4
.L_1517:
        /*0008*/ 	.byte	0x04, 0x17
        /*000a*/ 	.short	(.L_1519 - .L_1518)
.L_1518:
        /*000c*/ 	.word	0x00000000
        /*0010*/ 	.short	0x0004
        /*0012*/ 	.short	0x0020
        /*0014*/ 	.byte	0x00, 0xf0, 0x21, 0x00


	//----- nvinfo : EIATTR_KPARAM_INFO
	.align		4
.L_1519:
        /*0018*/ 	.byte	0x04, 0x17
        /*001a*/ 	.short	(.L_1521 - .L_1520)
.L_1520:
        /*001c*/ 	.word	0x00000000
        /*0020*/ 	.short	0x0003
        /*0022*/ 	.short	0x0018
        /*0024*/ 	.byte	0x00, 0xf0, 0x21, 0x00


	//----- nvinfo : EIATTR_KPARAM_INFO
	.align		4
.L_1521:
        /*0028*/ 	.byte	0x04, 0x17
        /*002a*/ 	.short	(.L_1523 - .L_1522)
.L_1522:
        /*002c*/ 	.word	0x00000000
        /*0030*/ 	.short	0x0002
        /*0032*/ 	.short	0x0010
        /*0034*/ 	.byte	0x00, 0xf0, 0x21, 0x00


	//----- nvinfo : EIATTR_KPARAM_INFO
	.align		4
.L_1523:
        /*0038*/ 	.byte	0x04, 0x17
        /*003a*/ 	.short	(.L_1525 - .L_1524)
.L_1524:
        /*003c*/ 	.word	0x00000000
        /*0040*/ 	.short	0x0001
        /*0042*/ 	.short	0x0008
        /*0044*/ 	.byte	0x00, 0xf5, 0x21, 0x00


	//----- nvinfo : EIATTR_KPARAM_INFO
	.align		4
.L_1525:
        /*0048*/ 	.byte	0x04, 0x17
        /*004a*/ 	.short	(.L_1527 - .L_1526)
.L_1526:
        /*004c*/ 	.word	0x00000000
        /*0050*/ 	.short	0x0000
        /*0052*/ 	.short	0x0000
        /*0054*/ 	.byte	0x00, 0xf5, 0x21, 0x00


	//----- nvinfo : EIATTR_SPARSE_MMA_MASK
	.align		4
.L_1527:
        /*0058*/ 	.byte	0x03, 0x50
        /*005a*/ 	.short	0x0000


	//----- nvinfo : EIATTR_MAXREG_COUNT
	.align		4
        /*005c*/ 	.byte	0x03, 0x1b
        /*005e*/ 	.short	0x00ff


	//----- nvinfo : EIATTR_MERCURY_ISA_VERSION
	.align		4
        /*0060*/ 	.byte	0x03, 0x5f
        /*0062*/ 	.short	0x0101


	//----- nvinfo : EIATTR_VRC_CTA_INIT_COUNT
	.align		4
        /*0064*/ 	.byte	0x02, 0x4a
	.zero		1
	.zero		1


	//----- nvinfo : EIATTR_EXIT_INSTR_OFFSETS
	.align		4
        /*0068*/ 	.byte	0x04, 0x1c
        /*006a*/ 	.short	(.L_1529 - .L_1528)


	//   ....[0]....
.L_1528:
        /*006c*/ 	.word	0x000000e0


	//   ....[1]....
        /*0070*/ 	.word	0x00000430


	//----- nvinfo : EIATTR_CBANK_PARAM_SIZE
	.align		4
.L_1529:
        /*0074*/ 	.byte	0x03, 0x19
        /*0076*/ 	.short	0x0028


	//----- nvinfo : EIATTR_PARAM_CBANK
	.align		4
        /*0078*/ 	.byte	0x04, 0x0a
        /*007a*/ 	.short	(.L_1531 - .L_1530)
	.align		4
.L_1530:
        /*007c*/ 	.word	index@(.nv.constant0._ZN2at6native49_GLOBAL__N__cfa43aba_16_ReflectionPad_cu_f800513927reflection_pad1d_out_kernelIiEEvPKT_PS3_lll)
        /*0080*/ 	.short	0x0380
        /*0082*/ 	.short	0x0028


	//----- nvinfo : EIATTR_SW_WAR
	.align		4
.L_1531:
        /*0084*/ 	.byte	0x04, 0x36
        /*0086*/ 	.short	(.L_1533 - .L_1532)
.L_1532:
        /*0088*/ 	.word	0x00000008
.L_1533:


//--------------------- .nv.info._ZN2at6native49_GLOBAL__N__cfa43aba_16_ReflectionPad_cu_f800513921reflection_pad1d_flatIaEEvPKT_PS3_lllll --------------------------
	.section	.nv.info._ZN2at6native49_GLOBAL__N__cfa43aba_16_ReflectionPad_cu_f800513921reflection_pad1d_flatIaEEvPKT_PS3_lllll,"",@"SHT_CUDA_INFO"
	.sectionflags	@""
	.align	4


	//----- nvinfo : EIATTR_CUDA_API_VERSION
	.align		4
        /*0000*/ 	.byte	0x04, 0x37
        /*0002*/ 	.short	(.L_1535 - .L_1534)
.L_1534:
        /*0004*/ 	.word	0x00000082


	//----- nvinfo : EIATTR_KPARAM_INFO
	.align		4
.L_1535:
        /*0008*/ 	.byte	0x04, 0x17
        /*000a*/ 	.short	(.L_1537 - .L_1536)
.L_1536:
        /*000c*/ 	.word	0x00000000
        /*0010*/ 	.short	0x0006
        /*0012*/ 	.short	0x0030
        /*0014*/ 	.byte	0x00, 0xf0, 0x21, 0x00


	//----- nvinfo : EIATTR_KPARAM_INFO
	.align		4
.L_1537:
        /*0018*/ 	.byte	0x04, 0x17
        /*001a*/ 	.short	(.L_1539 - .L_1538)
.L_1538:
        /*001c*/ 	.word	0x00000000
        /*0020*/ 	.short	0x0005
        /*0022*/ 	.short	0x0028
        /*0024*/ 	.byte	0x00, 0xf0, 0x21, 0x00


	//----- nvinfo : EIATTR_KPARAM_INFO
	.align		4
.L_1539:
        /*0028*/ 	.byte	0x04, 0x17
        /*002a*/ 	.short	(.L_1541 - .L_1540)
.L_1540:
        /*002c*/ 	.word	0x00000000
        /*0030*/ 	.short	0x0004
        /*0032*/ 	.short	0x0020
        /*0034*/ 	.byte	0x00, 0xf0, 0x21, 0x00


	//----- nvinfo : EIATTR_KPARAM_INFO
	.align		4
.L_1541:
        /*0038*/ 	.byte	0x04, 0x17
        /*003a*/ 	.short	(.L_1543 - .L_1542)
.L_1542:
        /*003c*/ 	.word	0x00000000
        /*0040*/ 	.short	0x0003
        /*0042*/ 	.short	0x0018
        /*0044*/ 	.byte	0x00, 0xf0, 0x21, 0x00


	//----- nvinfo : EIATTR_KPARAM_INFO
	.align		4
.L_1543:
        /*0048*/ 	.byte	0x04, 0x17
        /*004a*/ 	.short	(.L_1545 - .L_1544)
.L_1544:
        /*004c*/ 	.word	0x00000000
        /*0050*/ 	.short	0x0002
        /*0052*/ 	.short	0x0010
        /*0054*/ 	.byte	0x00, 0xf0, 0x21, 0x00


	//----- nvinfo : EIATTR_KPARAM_INFO
	.align		4
.L_1545:
        /*0058*/ 	.byte	0x04, 0x17
        /*005a*/ 	.short	(.L_1547 - .L_1546)
.L_1546:
        /*005c*/ 	.word	0x00000000
        /*0060*/ 	.short	0x0001
        /*0062*/ 	.short	0x0008
        /*0064*/ 	.byte	0x00, 0xf5, 0x21, 0x00


	//----- nvinfo : EIATTR_KPARAM_INFO
	.align		4
.L_1547:
        /*0068*/ 	.byte	0x04, 0x17
        /*006a*/ 	.short	(.L_1549 - .L_1548)
.L_1548:
        /*006c*/ 	.word	0x00000000
        /*0070*/ 	.short	0x0000
        /*0072*/ 	.short	0x0000
        /*0074*/ 	.byte	0x00, 0xf5, 0x21, 0x00


	//----- nvinfo : EIATTR_SPARSE_MMA_MASK
	.align		4
.L_1549:
        /*0078*/ 	.byte	0x03, 0x50
        /*007a*/ 	.short	0x0000


	//----- nvinfo : EIATTR_MAXREG_COUNT
	.align		4
        /*007c*/ 	.byte	0x03, 0x1b
        /*007e*/ 	.short	0x00ff


	//----- nvinfo : EIATTR_MERCURY_ISA_VERSION
	.align		4
        /*0080*/ 	.byte	0x03, 0x5f
        /*0082*/ 	.short	0x0101


	//----- nvinfo : EIATTR_VRC_CTA_INIT_COUNT
	.align		4
        /*0084*/ 	.byte	0x02, 0x4a
	.zero		1
	.zero		1


	//----- nvinfo : EIATTR_EXIT_INSTR_OFFSETS
	.align		4
        /*0088*/ 	.byte	0x04, 0x1c
        /*008a*/ 	.short	(.L_1551 - .L_1550)


	//   ....[0]....
.L_1550:
        /*008c*/ 	.word	0x00000110


	//   ....[1]....
        /*0090*/ 	.word	0x00000930


	//   ....[2]....
        /*0094*/ 	.word	0x000012f0


	//   ....[3]....
        /*0098*/ 	.word	0x00001e10


	//   ....[4]....
        /*009c*/ 	.word	0x00003430


	//----- nvinfo : EIATTR_CRS_STACK_SIZE
	.align		4
.L_1551:
        /*00a0*/ 	.byte	0x04, 0x1e
        /*00a2*/ 	.short	(.L_1553 - .L_1552)
.L_1552:
        /*00a4*/ 	.word	0x00000000


	//----- nvinfo : EIATTR_CBANK_PARAM_SIZE
	.align		4
.L_1553:
        /*00a8*/ 	.byte	0x03, 0x19
        /*00aa*/ 	.short	0x0038


	//----- nvinfo : EIATTR_PARAM_CBANK
	.align		4
        /*00ac*/ 	.byte	0x04, 0x0a
        /*00ae*/ 	.short	(.L_1555 - .L_1554)
	.align		4
.L_1554:
        /*00b0*/ 	.word	index@(.nv.constant0._ZN2at6native49_GLOBAL__N__cfa43aba_16_ReflectionPad_cu_f800513921reflection_pad1d_flatIaEEvPKT_PS3_lllll)
        /*00b4*/ 	.short	0x0380
        /*00b6*/ 	.short	0x0038


	//----- nvinfo : EIATTR_SW_WAR
	.align		4
.L_1555:
        /*00b8*/ 	.byte	0x04, 0x36
        /*00ba*/ 	.short	(.L_1557 - .L_1556)
.L_1556:
        /*00bc*/ 	.word	0x00000008
.L_1557:


//--------------------- .nv.info._ZN2at6native49_GLOBAL__N__cfa43aba_16_ReflectionPad_cu_f800513927reflection_pad1d_out_kernelIaEEvPKT_PS3_lll --------------------------
	.section	.nv.info._ZN2at6native49_GLOBAL__N__cfa43aba_16_ReflectionPad_cu_f800513927reflection_pad1d_out_kernelIaEEvPKT_PS3_lll,"",@"SHT_CUDA_INFO"
	.sectionflags	@""
	.align	4


	//----- nvinfo : EIATTR_CUDA_API_VERSION
	.align		4
        /*0000*/ 	.byte	0x04, 0x37
        /*0002*/ 	.short	(.L_1559 - .L_1558)
.L_1558:
        /*0004*/ 	.word	0x00000082


	//----- nvinfo : EIATTR_KPARAM_INFO
	.align		4
.L_1559:
        /*0008*/ 	.byte	0x04, 0x17
        /*000a*/ 	.short	(.L_1561 - .L_1560)
.L_1560:
        /*000c*/ 	.word	0x00000000
        /*0010*/ 	.short	0x0004
        /*0012*/ 	.short	0x0020
        /*0014*/ 	.byte	0x00, 0xf0, 0x21, 0x00


	//----- nvinfo : EIATTR_KPARAM_INFO
	.align		4
.L_1561:
        /*0018*/ 	.byte	0x04, 0x17
        /*001a*/ 	.short	(.L_1563 - .L_1562)
.L_1562:
        /*001c*/ 	.word	0x00000000
        /*0020*/ 	.short	0x0003
        /*0022*/ 	.short	0x0018
        /*0024*/ 	.byte	0x00, 0xf0, 0x21, 0x00


	//----- nvinfo : EIATTR_KPARAM_INFO
	.align		4
.L_1563:
        /*0028*/ 	.byte	0x04, 0x17
        /*002a*/ 	.short	(.L_1565 - .L_1564)
.L_1564:
        /*002c*/ 	.word	0x00000000
        /*0030*/ 	.short	0x0002
        /*0032*/ 	.short	0x0010
        /*0034*/ 	.byte	0x00, 0xf0, 0x21, 0x00


	//----- nvinfo : EIATTR_KPARAM_INFO
	.align		4
.L_1565:
        /*0038*/ 	.byte	0x04, 0x17
        /*003a*/ 	.short	(.L_1567 - .L_1566)
.L_1566:
        /*003c*/ 	.word	0x00000000
        /*0040*/ 	.short	0x0001
        /*0042*/ 	.short	0x0008
        /*0044*/ 	.byte	0x00, 0xf5, 0x21, 0x00


	//----- nvinfo : EIATTR_KPARAM_INFO
	.align		4
.L_1567:
        /*0048*/ 	.byte	0x04, 0x17
        /*004a*/ 	.short	(.L_1569 - .L_1568)
.L_1568:
        /*004c*/ 	.word	0x00000000
        /*0050*/ 	.short	0x0000
        /*0052*/ 	.short	0x0000
        /*0054*/ 	.byte	0x00, 0xf5, 0x21, 0x00


	//----- nvinfo : EIATTR_SPARSE_MMA_MASK
	.align		4
.L_1569:
        /*0058*/ 	.byte	0x03, 0x50
        /*005a*/ 	.short	0x0000


	//----- nvinfo : EIATTR_MAXREG_COUNT
	.align		4
        /*005c*/ 	.byte	0x03, 0x1b
        /*005e*/ 	.short	0x00ff


	//----- nvinfo : EIATTR_MERCURY_ISA_VERSION
	.align		4
        /*0060*/ 	.byte	0x03, 0x5f
        /*0062*/ 	.short	0x0101


	//----- nvinfo : EIATTR_VRC_CTA_INIT_COUNT
	.align		4
        /*0064*/ 	.byte	0x02, 0x4a
	.zero		1
	.zero		1


	//----- nvinfo : EIATTR_EXIT_INSTR_OFFSETS
	.align		4
        /*0068*/ 	.byte	0x04, 0x1c
        /*006a*/ 	.short	(.L_1571 - .L_1570)


	//   ....[0]....
.L_1570:
        /*006c*/ 	.word	0x000000e0


	//   ....[1]....
        /*0070*/ 	.word	0x00000420


	//----- nvinfo : EIATTR_CBANK_PARAM_SIZE
	.align		4
.L_1571:
        /*0074*/ 	.byte	0x03, 0x19
        /*0076*/ 	.short	0x0028


	//----- nvinfo : EIATTR_PARAM_CBANK
	.align		4
        /*0078*/ 	.byte	0x04, 0x0a
        /*007a*/ 	.short	(.L_1573 - .L_1572)
	.align		4
.L_1572:
        /*007c*/ 	.word	index@(.nv.constant0._ZN2at6native49_GLOBAL__N__cfa43aba_16_ReflectionPad_cu_f800513927reflection_pad1d_out_kernelIaEEvPKT_PS3_lll)
        /*0080*/ 	.short	0x0380
        /*0082*/ 	.short	0x0028


	//----- nvinfo : EIATTR_SW_WAR
	.align		4
.L_1573:
        /*0084*/ 	.byte	0x04, 0x36
        /*0086*/ 	.short	(.L_1575 - .L_1574)
.L_1574:
        /*0088*/ 	.word	0x00000008
.L_1575:


//--------------------- .nv.info._ZN2at6native49_GLOBAL__N__cfa43aba_16_ReflectionPad_cu_f800513921reflection_pad1d_flatIhEEvPKT_PS3_lllll --------------------------
	.section	.nv.info._ZN2at6native49_GLOBAL__N__cfa43aba_16_ReflectionPad_cu_f800513921reflection_pad1d_flatIhEEvPKT_PS3_lllll,"",@"SHT_CUDA_INFO"
	.sectionflags	@""
	.align	4


	//----- nvinfo : EIATTR_CUDA_API_VERSION
	.align		4
        /*0000*/ 	.byte	0x04, 0x37
        /*0002*/ 	.short	(.L_1577 - .L_1576)
.L_1576:
        /*0004*/ 	.word	0x00000082


	//----- nvinfo : EIATTR_KPARAM_INFO
	.align		4
.L_1577:
        /*0008*/ 	.byte	0x04, 0x17
        /*000a*/ 	.short	(.L_1579 - .L_1578)
.L_1578:
        /*000c*/ 	.word	0x00000000
        /*0010*/ 	.short	0x0006
        /*0012*/ 	.short	0x0030
        /*0014*/ 	.byte	0x00, 0xf0, 0x21, 0x00


	//----- nvinfo : EIATTR_KPARAM_INFO
	.align		4
.L_1579:
        /*0018*/ 	.byte	0x04, 0x17
        /*001a*/ 	.short	(.L_1581 - .L_1580)
.L_1580:
        /*001c*/ 	.word	0x00000000
        /*0020*/ 	.short	0x0005
        /*0022*/ 	.short	0x0028
        /*0024*/ 	.byte	0x00, 0xf0, 0x21, 0x00


	//----- nvinfo : EIATTR_KPARAM_INFO
	.align		4
.L_1581:
        /*0028*/ 	.byte	0x04, 0x17
        /*002a*/ 	.short	(.L_1583 - .L_1582)
.L_1582:
        /*002c*/ 	.word	0x00000000
        /*0030*/ 	.short	0x0004
        /*0032*/ 	.short	0x0020
        /*0034*/ 	.byte	0x00, 0xf0, 0x21, 0x00


	//----- nvinfo : EIATTR_KPARAM_INFO
	.align		4
.L_1583:
        /*0038*/ 	.byte	0x04, 0x17
        /*003a*/ 	.short	(.L_1585 - .L_1584)
.L_1584:
        /*003c*/ 	.word	0x00000000
        /*0040*/ 	.short	0x0003
        /*0042*/ 	.short	0x0018
        /*0044*/ 	.byte	0x00, 0xf0, 0x21, 0x00


	//----- nvinfo : EIATTR_KPARAM_INFO
	.align		4
.L_1585:
        /*0048*/ 	.byte	0x04, 0x17
        /*004a*/ 	.short	(.L_1587 - .L_1586)
.L_1586:
        /*004c*/ 	.word	0x00000000
        /*0050*/ 	.short	0x0002
        /*0052*/ 	.short	0x0010
        /*0054*/ 	.byte	0x00, 0xf0, 0x21, 0x00


	//----- nvinfo : EIATTR_KPARAM_INFO
	.align		4
.L_1587:
        /*0058*/ 	.byte	0x04, 0x17
        /*005a*/ 	.short	(.L_1589 - .L_1588)
.L_1588:
        /*005c*/ 	.word	0x00000000
        /*0060*/ 	.short	0x0001
        /*0062*/ 	.short	0x0008
        /*0064*/ 	.byte	0x00, 0xf5, 0x21, 0x00


	//----- nvinfo : EIATTR_KPARAM_INFO
	.align		4
.L_1589:
        /*0068*/ 	.byte	0x04, 0x17
        /*006a*/ 	.short	(.L_1591 - .L_1590)
.L_1590:
        /*006c*/ 	.word	0x00000000
        /*0070*/ 	.short	0x0000
        /*0072*/ 	.short	0x0000
        /*0074*/ 	.byte	0x00, 0xf5, 0x21, 0x00


	//----- nvinfo : EIATTR_SPARSE_MMA_MASK
	.align		4
.L_1591:
        /*0078*/ 	.byte	0x03, 0x50
        /*007a*/ 	.short	0x0000


	//----- nvinfo : EIATTR_MAXREG_COUNT
	.align		4
        /*007c*/ 	.byte	0x03, 0x1b
        /*007e*/ 	.short	0x00ff


	//----- nvinfo : EIATTR_MERCURY_ISA_VERSION
	.align		4
        /*0080*/ 	.byte	0x03, 0x5f
        /*0082*/ 	.short	0x0101


	//----- nvinfo : EIATTR_VRC_CTA_INIT_COUNT
	.align		4
        /*0084*/ 	.byte	0x02, 0x4a
	.zero		1
	.zero		1


	//----- nvinfo : EIATTR_EXIT_INSTR_OFFSETS
	.align		4
        /*0088*/ 	.byte	0x04, 0x1c
        /*008a*/ 	.short	(.L_1593 - .L_1592)


	//   ....[0]....
.L_1592:
        /*008c*/ 	.word	0x00000110


	//   ....[1]....
        /*0090*/ 	.word	0x00000930


	//   ....[2]....
        /*0094*/ 	.word	0x000012f0


	//   ....[3]....
        /*0098*/ 	.word	0x00001e10


	//   ....[4]....
        /*009c*/ 	.word	0x00003430


	//----- nvinfo : EIATTR_CRS_STACK_SIZE
	.align		4
.L_1593:
        /*00a0*/ 	.byte	0x04, 0x1e
        /*00a2*/ 	.short	(.L_1595 - .L_1594)
.L_1594:
        /*00a4*/ 	.word	0x00000000


	//----- nvinfo : EIATTR_CBANK_PARAM_SIZE
	.align		4
.L_1595:
        /*00a8*/ 	.byte	0x03, 0x19
        /*00aa*/ 	.short	0x0038


	//----- nvinfo : EIATTR_PARAM_CBANK
	.align		4
        /*00ac*/ 	.byte	0x04, 0x0a
        /*00ae*/ 	.short	(.L_1597 - .L_1596)
	.align		4
.L_1596:
        /*00b0*/ 	.word	index@(.nv.constant0._ZN2at6native49_GLOBAL__N__cfa43aba_16_ReflectionPad_cu_f800513921reflection_pad1d_flatIhEEvPKT_PS3_lllll)
        /*00b4*/ 	.short	0x0380
        /*00b6*/ 	.short	0x0038


	//----- nvinfo : EIATTR_SW_WAR
	.align		4
.L_1597:
        /*00b8*/ 	.byte	0x04, 0x36
        /*00ba*/ 	.short	(.L_1599 - .L_1598)
.L_1598:
        /*00bc*/ 	.word	0x00000008
.L_1599:


//--------------------- .nv.info._ZN2at6native49_GLOBAL__N__cfa43aba_16_ReflectionPad_cu_f800513927reflection_pad1d_out_kernelIhEEvPKT_PS3_lll --------------------------
	.section	.nv.info._ZN2at6native49_GLOBAL__N__cfa43aba_16_ReflectionPad_cu_f800513927reflection_pad1d_out_kernelIhEEvPKT_PS3_lll,"",@"SHT_CUDA_INFO"
	.sectionflags	@""
	.align	4


	//----- nvinfo : EIATTR_CUDA_API_VERSION
	.align		4
        /*0000*/ 	.byte	0x04, 0x37
        /*0002*/ 	.short	(.L_1601 - .L_1600)
.L_1600:
        /*0004*/ 	.word	0x00000082


	//----- nvinfo : EIATTR_KPARAM_INFO
	.align		4
.L_1601:
        /*0008*/ 	.byte	0x04, 0x17
        /*000a*/ 	.short	(.L_1603 - .L_1602)
.L_1602:
        /*000c*/ 	.word	0x00000000
        /*0010*/ 	.short	0x0004
        /*0012*/ 	.short	0x0020
        /*0014*/ 	.byte	0x00, 0xf0, 0x21, 0x00


	//----- nvinfo : EIATTR_KPARAM_INFO
	.align		4
.L_1603:
        /*0018*/ 	.byte	0x04, 0x17
        /*001a*/ 	.short	(.L_1605 - .L_1604)
.L_1604:
        /*001c*/ 	.word	0x00000000
        /*0020*/ 	.short	0x0003
        /*0022*/ 	.short	0x0018
        /*0024*/ 	.byte	0x00, 0xf0, 0x21, 0x00


	//----- nvinfo : EIATTR_KPARAM_INFO
	.align		4
.L_1605:
        /*0028*/ 	.byte	0x04, 0x17
        /*002a*/ 	.short	(.L_1607 - .L_1606)
.L_1606:
        /*002c*/ 	.word	0x00000000
        /*0030*/ 	.short	0x0002
        /*0032*/ 	.short	0x0010
        /*0034*/ 	.byte	0x00, 0xf0, 0x21, 0x00


	//----- nvinfo : EIATTR_KPARAM_INFO
	.align		4
.L_1607:
        /*0038*/ 	.byte	0x04, 0x17
        /*003a*/ 	.short	(.L_1609 - .L_1608)
.L_1608:
        /*003c*/ 	.word	0x00000000
        /*0040*/ 	.short	0x0001
        /*0042*/ 	.short	0x0008
        /*0044*/ 	.byte	0x00, 0xf5, 0x21, 0x00


	//----- nvinfo : EIATTR_KPARAM_INFO
	.align		4
.L_1609:
        /*0048*/ 	.byte	0x04, 0x17
        /*004a*/ 	.short	(.L_1611 - .L_1610)
.L_1610:
        /*004c*/ 	.word	0x00000000
        /*0050*/ 	.short	0x0000
        /*0052*/ 	.short	0x0000
        /*0054*/ 	.byte	0x00, 0xf5, 0x21, 0x00


	//----- nvinfo : EIATTR_SPARSE_MMA_MASK
	.align		4
.L_1611:
        /*0058*/ 	.byte	0x03, 0x50
        /*005a*/ 	.short	0x0000


	//----- nvinfo : EIATTR_MAXREG_COUNT
	.align		4
        /*005c*/ 	.byte	0x03, 0x1b
        /*005e*/ 	.short	0x00ff


	//----- nvinfo : EIATTR_MERCURY_ISA_VERSION
	.align		4
        /*0060*/ 	.byte	0x03, 0x5f
        /*0062*/ 	.short	0x0101


	//----- nvinfo : EIATTR_VRC_CTA_INIT_COUNT
	.align		4
        /*0064*/ 	.byte	0x02, 0x4a
	.zero		1
	.zero		1


	//----- nvinfo : EIATTR_EXIT_INSTR_OFFSETS
	.align		4
        /*0068*/ 	.byte	0x04, 0x1c
        /*006a*/ 	.short	(.L_1613 - .L_1612)


	//   ....[0]....
.L_1612:
        /*006c*/ 	.word	0x000000e0


	//   ....[1]....
        /*0070*/ 	.word	0x00000420


	//----- nvinfo : EIATTR_CBANK_PARAM_SIZE
	.align		4
.L_1613:
        /*0074*/ 	.byte	0x03, 0x19
        /*0076*/ 	.short	0x0028


	//----- nvinfo : EIATTR_PARAM_CBANK
	.align		4
        /*0078*/ 	.byte	0x04, 0x0a
        /*007a*/ 	.short	(.L_1615 - .L_1614)
	.align		4
.L_1614:
        /*007c*/ 	.word	index@(.nv.constant0._ZN2at6native49_GLOBAL__N__cfa43aba_16_ReflectionPad_cu_f800513927reflection_pad1d_out_kernelIhEEvPKT_PS3_lll)
        /*0080*/ 	.short	0x0380
        /*0082*/ 	.short	0x0028


	//----- nvinfo : EIATTR_SW_WAR
	.align		4
.L_1615:
        /*0084*/ 	.byte	0x04, 0x36
        /*0086*/ 	.short	(.L_1617 - .L_1616)
.L_1616:
        /*0088*/ 	.word	0x00000008
.L_1617:


//--------------------- .nv.info._ZN2at6native49_GLOBAL__N__cfa43aba_16_ReflectionPad_cu_f800513936reflection_pad2d_backward_out_kernelIN3c108BFloat16EEEvPT_PKS5_lliiiiiii --------------------------
	.section	.nv.info._ZN2at6native49_GLOBAL__N__cfa43aba_16_ReflectionPad_cu_f800513936reflection_pad2d_backward_out_kernelIN3c108BFloat16EEEvPT_PKS5_lliiiiiii,"",@"SHT_CUDA_INFO"
	.sectionflags	@""
	.align	4


	//----- nvinfo : EIATTR_CUDA_API_VERSION
	.align		4
        /*0000*/ 	.byte	0x04, 0x37
        /*0002*/ 	.short	(.L_1619 - .L_1618)
.L_1618:
        /*0004*/ 	.word	0x00000082


	//----- nvinfo : EIATTR_KPARAM_INFO
	.align		4
.L_1619:
        /*0008*/ 	.byte	0x04, 0x17
        /*000a*/ 	.short	(.L_1621 - .L_1620)
.L_1620:
        /*000c*/ 	.word	0x00000000
        /*0010*/ 	.short	0x000a
        /*0012*/ 	.short	0x0038
        /*0014*/ 	.byte	0x00, 0xf0, 0x11, 0x00


	//----- nvinfo : EIATTR_KPARAM_INFO
	.align		4
.L_1621:
        /*0018*/ 	.byte	0x04, 0x17
        /*001a*/ 	.short	(.L_1623 - .L_1622)
.L_1622:
        /*001c*/ 	.word	0x00000000
        /*0020*/ 	.short	0x0009
        /*0022*/ 	.short	0x0034
        /*0024*/ 	.byte	0x00, 0xf0, 0x11, 0x00


	//----- nvinfo : EIATTR_KPARAM_INFO
	.align		4
.L_1623:
        /*0028*/ 	.byte	0x04, 0x17
        /*002a*/ 	.short	(.L_1625 - .L_1624)
.L_1624:
        /*002c*/ 	.word	0x00000000
        /*0030*/ 	.short	0x0008
        /*0032*/ 	.short	0x0030
        /*0034*/ 	.byte	0x00, 0xf0, 0x11, 0x00


	//----- nvinfo : EIATTR_KPARAM_INFO
	.align		4
.L_1625:
        /*0038*/ 	.byte	0x04, 0x17
        /*003a*/ 	.short	(.L_1627 - .L_1626)
.L_1626:
        /*003c*/ 	.word	0x00000000
        /*0040*/ 	.short	0x0007
        /*0042*/ 	.short	0x002c
        /*0044*/ 	.byte	0x00, 0xf0, 0x11, 0x00


	//----- nvinfo : EIATTR_KPARAM_INFO
	.align		4
.L_1627:
        /*0048*/ 	.byte	0x04, 0x17
        /*004a*/ 	.short	(.L_1629 - .L_1628)
.L_1628:
        /*004c*/ 	.word	0x00000000
        /*0050*/ 	.short	0x0006
        /*0052*/ 	.short	0x0028
        /*0054*/ 	.byte	0x00, 0xf0, 0x11, 0x00


	//----- nvinfo : EIATTR_KPARAM_INFO
	.align		4
.L_1629:
        /*0058*/ 	.byte	0x04, 0x17
        /*005a*/ 	.short	(.L_1631 - .L_1630)
.L_1630:
        /*005c*/ 	.word	0x00000000
        /*0060*/ 	.short	0x0005
        /*0062*/ 	.short	0x0024
        /*0064*/ 	.byte	0x00, 0xf0, 0x11, 0x00


	//----- nvinfo : EIATTR_KPARAM_INFO
	.align		4
.L_1631:
        /*0068*/ 	.byte	0x04, 0x17
        /*006a*/ 	.short	(.L_1633 - .L_1632)
.L_1632:
        /*006c*/ 	.word	0x00000000
        /*0070*/ 	.short	0x0004
        /*0072*/ 	.short	0x0020
        /*0074*/ 	.byte	0x00, 0xf0, 0x11, 0x00


	//----- nvinfo : EIATTR_KPARAM_INFO
	.align		4
.L_1633:
        /*0078*/ 	.byte	0x04, 0x17
        /*007a*/ 	.short	(.L_1635 - .L_1634)
.L_1634:
        /*007c*/ 	.word	0x00000000
        /*0080*/ 	.short	0x0003
        /*0082*/ 	.short	0x0018
        /*0084*/ 	.byte	0x00, 0xf0, 0x21, 0x00


	//----- nvinfo : EIATTR_KPARAM_INFO
	.align		4
.L_1635:
        /*0088*/ 	.byte	0x04, 0x17
        /*008a*/ 	.short	(.L_1637 - .L_1636)
.L_1636:
        /*008c*/ 	.word	0x00000000
        /*0090*/ 	.short	0x0002
        /*0092*/ 	.short	0x0010
        /*0094*/ 	.byte	0x00, 0xf0, 0x21, 0x00


	//----- nvinfo : EIATTR_KPARAM_INFO
	.align		4
.L_1637:
        /*0098*/ 	.byte	0x04, 0x17
        /*009a*/ 	.short	(.L_1639 - .L_1638)
.L_1638:
        /*009c*/ 	.word	0x00000000
        /*00a0*/ 	.short	0x0001
        /*00a2*/ 	.short	0x0008
        /*00a4*/ 	.byte	0x00, 0xf5, 0x21, 0x00


	//----- nvinfo : EIATTR_KPARAM_INFO
	.align		4
.L_1639:
        /*00a8*/ 	.byte	0x04, 0x17
        /*00aa*/ 	.short	(.L_1641 - .L_1640)
.L_1640:
        /*00ac*/ 	.word	0x00000000
        /*00b0*/ 	.short	0x0000
        /*00b2*/ 	.short	0x0000
        /*00b4*/ 	.byte	0x00, 0xf5, 0x21, 0x00


	//----- nvinfo : EIATTR_SPARSE_MMA_MASK
	.align		4
.L_1641:
        /*00b8*/ 	.byte	0x03, 0x50
        /*00ba*/ 	.short	0x0000


	//----- nvinfo : EIATTR_MAXREG_COUNT
	.align		4
        /*00bc*/ 	.byte	0x03, 0x1b
        /*00be*/ 	.short	0x00ff


	//----- nvinfo : EIATTR_MERCURY_ISA_VERSION
	.align		4
        /*00c0*/ 	.byte	0x03, 0x5f
        /*00c2*/ 	.short	0x0101


	//----- nvinfo : EIATTR_VRC_CTA_INIT_COUNT
	.align		4
        /*00c4*/ 	.byte	0x02, 0x4a
	.zero		1
	.zero		1


	//----- nvinfo : EIATTR_ATOM16_EMUL_INSTR_REG_MAP
	.align		4
        /*00c8*/ 	.byte	0x04, 0x2e
        /*00ca*/ 	.short	(.L_1643 - .L_1642)


	//   ....[0]....
.L_1642:
        /*00cc*/ 	.word	0x00000a60
        /*00d0*/ 	.short	0x0009
        /*00d2*/ 	.short	0x0000


	//   ....[1]....
        /*00d4*/ 	.word	0x00000ac0
        /*00d8*/ 	.short	0x0009
        /*00da*/ 	.short	0x0000


	//----- nvinfo : EIATTR_EXIT_INSTR_OFFSETS
	.align		4
.L_1643:
        /*00dc*/ 	.byte	0x04, 0x1c
        /*00de*/ 	.short	(.L_1645 - .L_1644)


	//   ....[0]....
.L_1644:
        /*00e0*/ 	.word	0x00000180


	//   ....[1]....
        /*00e4*/ 	.word	0x00000b00


	//----- nvinfo : EIATTR_CRS_STACK_SIZE
	.align		4
.L_1645:
        /*00e8*/ 	.byte	0x04, 0x1e
        /*00ea*/ 	.short	(.L_1647 - .L_1646)
.L_1646:
        /*00ec*/ 	.word	0x00000000


	//----- nvinfo : EIATTR_CBANK_PARAM_SIZE
	.align		4
.L_1647:
        /*00f0*/ 	.byte	0x03, 0x19
        /*00f2*/ 	.short	0x003c


	//----- nvinfo : EIATTR_PARAM_CBANK
	.align		4
        /*00f4*/ 	.byte	0x04, 0x0a
        /*00f6*/ 	.short	(.L_1649 - .L_1648)
	.align		4
.L_1648:
        /*00f8*/ 	.word	index@(.nv.constant0._ZN2at6native49_GLOBAL__N__cfa43aba_16_ReflectionPad_cu_f800513936reflection_pad2d_backward_out_kernelIN3c108BFloat16EEEvPT_PKS5_lliiiiiii)
        /*00fc*/ 	.short	0x0380
        /*00fe*/ 	.short	0x003c


	//----- nvinfo : EIATTR_SW_WAR
	.align		4
.L_1649:
        /*0100*/ 	.byte	0x04, 0x36
        /*0102*/ 	.short	(.L_1651 - .L_1650)
.L_1650:
        /*0104*/ 	.word	0x00000008
.L_1651:


//--------------------- .nv.info._ZN2at6native49_GLOBAL__N__cfa43aba_16_ReflectionPad_cu_f800513940reflection_pad2d_backward_det_out_kernelIN3c108BFloat16EEEvPT_PKS5_lliiiiiii --------------------------
	.section	.nv.info._ZN2at6native49_GLOBAL__N__cfa43aba_16_ReflectionPad_cu_f800513940reflection_pad2d_backward_det_out_kernelIN3c108BFloat16EEEvPT_PKS5_lliiiiiii,"",@"SHT_CUDA_INFO"
	.sectionflags	@""
	.align	4


	//----- nvinfo : EIATTR_CUDA_API_VERSION
	.align		4
        /*0000*/ 	.byte	0x04, 0x37
        /*0002*/ 	.short	(.L_1653 - .L_1652)
.L_1652:
        /*0004*/ 	.word	0x00000082


	//----- nvinfo : EIATTR_KPARAM_INFO
	.align		4
.L_1653:
        /*0008*/ 	.byte	0x04, 0x17
        /*000a*/ 	.short	(.L_1655 - .L_1654)
.L_1654:
        /*000c*/ 	.word	0x00000000
        /*0010*/ 	.short	0x000a
        /*0012*/ 	.short	0x0038
        /*0014*/ 	.byte	0x00, 0xf0, 0x11, 0x00


	//----- nvinfo : EIATTR_KPARAM_INFO
	.align		4
.L_1655:
        /*0018*/ 	.byte	0x04, 0x17
        /*001a*/ 	.short	(.L_1657 - .L_1656)
.L_1656:
        /*001c*/ 	.word	0x00000000
        /*0020*/ 	.short	0x0009
        /*0022*/ 	.short	0x0034
        /*0024*/ 	.byte	0x00, 0xf0, 0x11, 0x00


	//----- nvinfo : EIATTR_KPARAM_INFO
	.align		4
.L_1657:
        /*0028*/ 	.byte	0x04, 0x17
        /*002a*/ 	.short	(.L_1659 - .L_1658)
.L_1658:
        /*002c*/ 	.word	0x00000000
        /*0030*/ 	.short	0x0008
        /*0032*/ 	.short	0x0030
        /*0034*/ 	.byte	0x00, 0xf0, 0x11, 0x00


	//----- nvinfo : EIATTR_KPARAM_INFO
	.align		4
.L_1659:
        /*0038*/ 	.byte	0x04, 0x17
        /*003a*/ 	.short	(.L_1661 - .L_1660)
.L_1660:
        /*003c*/ 	.word	0x00000000
        /*0040*/ 	.short	0x0007
        /*0042*/ 	.short	0x002c
        /*0044*/ 	.byte	0x00, 0xf0, 0x11, 0x00


	//----- nvinfo : EIATTR_KPARAM_INFO
	.align		4
.L_1661:
        /*0048*/ 	.byte	0x04, 0x17
        /*004a*/ 	.short	(.L_1663 - .L_1662)
.L_1662:
        /*004c*/ 	.word	0x00000000
        /*0050*/ 	.short	0x0006
        /*0052*/ 	.short	0x0028
        /*0054*/ 	.byte	0x00, 0xf0, 0x11, 0x00


	//----- nvinfo : EIATTR_KPARAM_INFO
	.align		4
.L_1663:
        /*0058*/ 	.byte	0x04, 0x17
        /*005a*/ 	.short	(.L_1665 - .L_1664)
.L_1664:
        /*005c*/ 	.word	0x00000000
        /*0060*/ 	.short	0x0005
        /*0062*/ 	.short	0x0024
        /*0064*/ 	.byte	0x00, 0xf0, 0x11, 0x00


	//----- nvinfo : EIATTR_KPARAM_INFO
	.align		4
.L_1665:
        /*0068*/ 	.byte	0x04, 0x17
        /*006a*/ 	.short	(.L_1667 - .L_1666)
.L_1666:
        /*006c*/ 	.word	0x00000000
        /*0070*/ 	.short	0x0004
        /*0072*/ 	.short	0x0020
        /*0074*/ 	.byte	0x00, 0xf0, 0x11, 0x00


	//----- nvinfo : EIATTR_KPARAM_INFO
	.align		4
.L_1667:
        /*0078*/ 	.byte	0x04, 0x17
        /*007a*/ 	.short	(.L_1669 - .L_1668)
.L_1668:
        /*007c*/ 	.word	0x00000000
        /*0080*/ 	.short	0x0003
        /*0082*/ 	.short	0x0018
        /*0084*/ 	.byte	0x00, 0xf0, 0x21, 0x00


	//----- nvinfo : EIATTR_KPARAM_INFO
	.align		4
.L_1669:
        /*0088*/ 	.byte	0x04, 0x17
        /*008a*/ 	.short	(.L_1671 - .L_1670)
.L_1670:
        /*008c*/ 	.word	0x00000000
        /*0090*/ 	.short	0x0002
        /*0092*/ 	.short	0x0010
        /*0094*/ 	.byte	0x00, 0xf0, 0x21, 0x00


	//----- nvinfo : EIATTR_KPARAM_INFO
	.align		4
.L_1671:
        /*0098*/ 	.byte	0x04, 0x17
        /*009a*/ 	.short	(.L_1673 - .L_1672)
.L_1672:
        /*009c*/ 	.word	0x00000000
        /*00a0*/ 	.short	0x0001
        /*00a2*/ 	.short	0x0008
        /*00a4*/ 	.byte	0x00, 0xf5, 0x21, 0x00


	//----- nvinfo : EIATTR_KPARAM_INFO
	.align		4
.L_1673:
        /*00a8*/ 	.byte	0x04, 0x17
        /*00aa*/ 	.short	(.L_1675 - .L_1674)
.L_1674:
        /*00ac*/ 	.word	0x00000000
        /*00b0*/ 	.short	0x0000
        /*00b2*/ 	.short	0x0000
        /*00b4*/ 	.byte	0x00, 0xf5, 0x21, 0x00


	//----- nvinfo : EIATTR_SPARSE_MMA_MASK
	.align		4
.L_1675:
        /*00b8*/ 	.byte	0x03, 0x50
        /*00ba*/ 	.short	0x0000


	//----- nvinfo : EIATTR_MAXREG_COUNT
	.align		4
        /*00bc*/ 	.byte	0x03, 0x1b
        /*00be*/ 	.short	0x00ff


	//----- nvinfo : EIATTR_MERCURY_ISA_VERSION
	.align		4
        /*00c0*/ 	.byte	0x03, 0x5f
        /*00c2*/ 	.short	0x0101


	//----- nvinfo : EIATTR_VRC_CTA_INIT_COUNT
	.align		4
        /*00c4*/ 	.byte	0x02, 0x4a
	.zero		1
	.zero		1


	//----- nvinfo : EIATTR_EXIT_INSTR_OFFSETS
	.align		4
        /*00c8*/ 	.byte	0x04, 0x1c
        /*00ca*/ 	.short	(.L_1677 - .L_1676)


	//   ....[0]....
.L_1676:
        /*00cc*/ 	.word	0x000001f0


	//   ....[1]....
        /*00d0*/ 	.word	0x00002120


	//----- nvinfo : EIATTR_CRS_STACK_SIZE
	.align		4
.L_1677:
        /*00d4*/ 	.byte	0x04, 0x1e
        /*00d6*/ 	.short	(.L_1679 - .L_1678)
.L_1678:
        /*00d8*/ 	.word	0x00000000


	//----- nvinfo : EIATTR_CBANK_PARAM_SIZE
	.align		4
.L_1679:
        /*00dc*/ 	.byte	0x03, 0x19
        /*00de*/ 	.short	0x003c


	//----- nvinfo : EIATTR_PARAM_CBANK
	.align		4
        /*00e0*/ 	.byte	0x04, 0x0a
        /*00e2*/ 	.short	(.L_1681 - .L_1680)
	.align		4
.L_1680:
        /*00e4*/ 	.word	index@(.nv.constant0._ZN2at6native49_GLOBAL__N__cfa43aba_16_ReflectionPad_cu_f800513940reflection_pad2d_backward_det_out_kernelIN3c108BFloat16EEEvPT_PKS5_lliiiiiii)
        /*00e8*/ 	.short	0x0380
        /*00ea*/ 	.short	0x003c


	//----- nvinfo : EIATTR_SW_WAR
	.align		4
.L_1681:
        /*00ec*/ 	.byte	0x04, 0x36
        /*00ee*/ 	.short	(.L_1683 - .L_1682)
.L_1682:
        /*00f0*/ 	.word	0x00000008
.L_1683:


//--------------------- .nv.info._ZN2at6native49_GLOBAL__N__cfa43aba_16_ReflectionPad_cu_f800513936reflection_pad2d_backward_out_kernelIN3c104HalfEEEvPT_PKS5_lliiiiiii --------------------------
	.section	.nv.info._ZN2at6native49_GLOBAL__N__cfa43aba_16_ReflectionPad_cu_f800513936reflection_pad2d_backward_out_kernelIN3c104HalfEEEvPT_PKS5_lliiiiiii,"",@"SHT_CUDA_INFO"
	.sectionflags	@""
	.align	4


	//----- nvinfo : EIATTR_CUDA_API_VERSION
	.align		4
        /*0000*/ 	.byte	0x04, 0x37
        /*0002*/ 	.short	(.L_1685 - .L_1684)
.L_1684:
        /*0004*/ 	.word	0x00000082


	//----- nvinfo : EIATTR_KPARAM_INFO
	.align		4
.L_1685:
        /*0008*/ 	.byte	0x04, 0x17
        /*000a*/ 	.short	(.L_1687 - .L_1686)
.L_1686:
        /*000c*/ 	.word	0x00000000
        /*0010*/ 	.short	0x000a
        /*0012*/ 	.short	0x0038
        /*0014*/ 	.byte	0x00, 0xf0, 0x11, 0x00


	//----- nvinfo : EIATTR_KPARAM_INFO
	.align		4
.L_1687:
        /*0018*/ 	.byte	0x04, 0x17
        /*001a*/ 	.short	(.L_1689 - .L_1688)
.L_1688:
        /*001c*/ 	.word	0x00000000
        /*0020*/ 	.short	0x0009
        /*0022*/ 	.short	0x0034
        /*0024*/ 	.byte	0x00, 0xf0, 0x11, 0x00


	//----- nvinfo : EIATTR_KPARAM_INFO
	.align		4
.L_1689:
        /*0028*/ 	.byte	0x04, 0x17
        /*002a*/ 	.short	(.L_1691 - .L_1690)
.L_1690:
        /*002c*/ 	.word	0x00000000
        /*0030*/ 	.short	0x0008
        /*0032*/ 	.short	0x0030
        /*0034*/ 	.byte	0x00, 0xf0, 0x11, 0x00


	//----- nvinfo : EIATTR_KPARAM_INFO
	.align		4
.L_1691:
        /*0038*/ 	.byte	0x04, 0x17
        /*003a*/ 	.short	(.L_1693 - .L_1692)
.L_1692:
        /*003c*/ 	.word	0x00000000
        /*0040*/ 	.short	0x0007
        /*0042*/ 	.short	0x002c
        /*0044*/ 	.byte	0x00, 0xf0, 0x11, 0x00


	//----- nvinfo : EIATTR_KPARAM_INFO
	.align		4
.L_1693:
        /*0048*/ 	.byte	0x04, 0x17
        /*004a*/ 	.short	(.L_1695 - .L_1694)
.L_1694:
        /*004c*/ 	.word	0x00000000
        /*0050*/ 	.short	0x0006
        /*0052*/ 	.short	0x0028
        /*0054*/ 	.byte	0x00, 0xf0, 0x11, 0x00


	//----- nvinfo : EIATTR_KPARAM_INFO
	.align		4
.L_1695:
        /*0058*/ 	.byte	0x04, 0x17
        /*005a*/ 	.short	(.L_1697 - .L_1696)
.L_1696:
        /*005c*/ 	.word	0x00000000
        /*0060*/ 	.short	0x0005
        /*0062*/ 	.short	0x0024
        /*0064*/ 	.byte	0x00, 0xf0, 0x11, 0x00


	//----- nvinfo : EIATTR_KPARAM_INFO
	.align		4
.L_1697:
        /*0068*/ 	.byte	0x04, 0x17
        /*006a*/ 	.short	(.L_1699 - .L_1698)
.L_1698:
        /*006c*/ 	.word	0x00000000
        /*0070*/ 	.short	0x0004
        /*0072*/ 	.short	0x0020
        /*0074*/ 	.byte	0x00, 0xf0, 0x11, 0x00


	//----- nvinfo : EIATTR_KPARAM_INFO
	.align		4
.L_1699:
        /*0078*/ 	.byte	0x04, 0x17
        /*007a*/ 	.short	(.L_1701 - .L_1700)
.L_1700:
        /*007c*/ 	.word	0x00000000
        /*0080*/ 	.short	0x0003
        /*0082*/ 	.short	0x0018
        /*0084*/ 	.byte	0x00, 0xf0, 0x21, 0x00


	//----- nvinfo : EIATTR_KPARAM_INFO
	.align		4
.L_1701:
        /*0088*/ 	.byte	0x04, 0x17
        /*008a*/ 	.short	(.L_1703 - .L_1702)
.L_1702:
        /*008c*/ 	.word	0x00000000
        /*0090*/ 	.short	0x0002
        /*0092*/ 	.short	0x0010
        /*0094*/ 	.byte	0x00, 0xf0, 0x21, 0x00


	//----- nvinfo : EIATTR_KPARAM_INFO
	.align		4
.L_1703:
        /*0098*/ 	.byte	0x04, 0x17
        /*009a*/ 	.short	(.L_1705 - .L_1704)
.L_1704:
        /*009c*/ 	.word	0x00000000
        /*00a0*/ 	.short	0x0001
        /*00a2*/ 	.short	0x0008
        /*00a4*/ 	.byte	0x00, 0xf5, 0x21, 0x00


	//----- nvinfo : EIATTR_KPARAM_INFO
	.align		4
.L_1705:
        /*00a8*/ 	.byte	0x04, 0x17
        /*00aa*/ 	.short	(.L_1707 - .L_1706)
.L_1706:
        /*00ac*/ 	.word	0x00000000
        /*00b0*/ 	.short	0x0000
        /*00b2*/ 	.short	0x0000
        /*00b4*/ 	.byte	0x00, 0xf5, 0x21, 0x00


	//----- nvinfo : EIATTR_SPARSE_MMA_MASK
	.align		4
.L_1707:
        /*00b8*/ 	.byte	0x03, 0x50
        /*00ba*/ 	.short	0x0000


	//----- nvinfo : EIATTR_MAXREG_COUNT
	.align		4
        /*00bc*/ 	.byte	0x03, 0x1b
        /*00be*/ 	.short	0x00ff


	//----- nvinfo : EIATTR_MERCURY_ISA_VERSION
	.align		4
        /*00c0*/ 	.byte	0x03, 0x5f
        /*00c2*/ 	.short	0x0101


	//----- nvinfo : EIATTR_VRC_CTA_INIT_COUNT
	.align		4
        /*00c4*/ 	.byte	0x02, 0x4a
	.zero		1
	.zero		1


	//----- nvinfo : EIATTR_ATOM16_EMUL_INSTR_REG_MAP
	.align		4
        /*00c8*/ 	.byte	0x04, 0x2e
        /*00ca*/ 	.short	(.L_1709 - .L_1708)


	//   ....[0]....
.L_1708:
        /*00cc*/ 	.word	0x00000a60
        /*00d0*/ 	.short	0x0009
        /*00d2*/ 	.short	0x0000


	//   ....[1]....
        /*00d4*/ 	.word	0x00000ac0
        /*00d8*/ 	.short	0x0009
        /*00da*/ 	.short	0x0000


	//----- nvinfo : EIATTR_EXIT_INSTR_OFFSETS
	.align		4
.L_1709:
        /*00dc*/ 	.byte	0x04, 0x1c
        /*00de*/ 	.short	(.L_1711 - .L_1710)


	//   ....[0]....
.L_1710:
        /*00e0*/ 	.word	0x00000180


	//   ....[1]....
        /*00e4*/ 	.word	0x00000b00


	//----- nvinfo : EIATTR_CRS_STACK_SIZE
	.align		4
.L_1711:
        /*00e8*/ 	.byte	0x04, 0x1e
        /*00ea*/ 	.short	(.L_1713 - .L_1712)
.L_1712:
        /*00ec*/ 	.word	0x00000000


	//----- nvinfo : EIATTR_CBANK_PARAM_SIZE
	.align		4
.L_1713:
        /*00f0*/ 	.byte	0x03, 0x19
        /*00f2*/ 	.short	0x003c


	//----- nvinfo : EIATTR_PARAM_CBANK
	.align		4
        /*00f4*/ 	.byte	0x04, 0x0a
        /*00f6*/ 	.short	(.L_1715 - .L_1714)
	.align		4
.L_1714:
        /*00f8*/ 	.word	index@(.nv.constant0._ZN2at6native49_GLOBAL__N__cfa43aba_16_ReflectionPad_cu_f800513936reflection_pad2d_backward_out_kernelIN3c104HalfEEEvPT_PKS5_lliiiiiii)
        /*00fc*/ 	.short	0x0380
        /*00fe*/ 	.short	0x003c


	//----- nvinfo : EIATTR_SW_WAR
	.align		4
.L_1715:
        /*0100*/ 	.byte	0x04, 0x36
        /*0102*/ 	.short	(.L_1717 - .L_1716)
.L_1716:
        /*0104*/ 	.word	0x00000008
.L_1717:


//--------------------- .nv.info._ZN2at6native49_GLOBAL__N__cfa43aba_16_ReflectionPad_cu_f800513940reflection_pad2d_backward_det_out_kernelIN3c104HalfEEEvPT_PKS5_lliiiiiii --------------------------
	.section	.nv.info._ZN2at6native49_GLOBAL__N__cfa43aba_16_ReflectionPad_cu_f800513940reflection_pad2d_backward_det_out_kernelIN3c104HalfEEEvPT_PKS5_lliiiiiii,"",@"SHT_CUDA_INFO"
	.sectionflags	@""
	.align	4


	//----- nvinfo : EIATTR_CUDA_API_VERSION
	.align		4
        /*0000*/ 	.byte	0x04, 0x37
        /*0002*/ 	.short	(.L_1719 - .L_1718)
.L_1718:
        /*0004*/ 	.word	0x00000082


	//----- nvinfo : EIATTR_KPARAM_INFO
	.align		4
.L_1719:
        /*0008*/ 	.byte	0x04, 0x17
        /*000a*/ 	.short	(.L_1721 - .L_1720)
.L_1720:
        /*000c*/ 	.word	0x00000000
        /*0010*/ 	.short	0x000a
        /*0012*/ 	.short	0x0038
        /*0014*/ 	.byte	0x00, 0xf0, 0x11, 0x00


	//----- nvinfo : EIATTR_KPARAM_INFO
	.align		4
.L_1721:
        /*0018*/ 	.byte	0x04, 0x17
        /*001a*/ 	.short	(.L_1723 - .L_1722)
.L_1722:
        /*001c*/ 	.word	0x00000000
        /*0020*/ 	.short	0x0009
        /*0022*/ 	.short	0x0034
        /*0024*/ 	.byte	0x00, 0xf0, 0x11, 0x00


	//----- nvinfo : EIATTR_KPARAM_INFO
	.align		4
.L_1723:
        /*0028*/ 	.byte	0x04, 0x17
        /*002a*/ 	.short	(.L_1725 - .L_1724)
.L_1724:
        /*002c*/ 	.word	0x00000000
        /*0030*/ 	.short	0x0008
        /*0032*/ 	.short	0x0030
        /*0034*/ 	.byte	0x00, 0xf0, 0x11, 0x00


	//----- nvinfo : EIATTR_KPARAM_INFO
	.align		4
.L_1725:
        /*0038*/ 	.byte	0x04, 0x17
        /*003a*/ 	.short	(.L_1727 - .L_1726)
.L_1726:
        /*003c*/ 	.word	0x00000000
        /*0040*/ 	.short	0x0007
        /*0042*/ 	.short	0x002c
        /*0044*/ 	.byte	0x00, 0xf0, 0x11, 0x00


	//----- nvinfo : EIATTR_KPARAM_INFO
	.align		4
.L_1727:
        /*0048*/ 	.byte	0x04, 0x17
        /*004a*/ 	.short	(.L_1729 - .L_1728)
.L_1728:
        /*004c*/ 	.word	0x00000000
        /*0050*/ 	.short	0x0006
        /*0052*/ 	.short	0x0028
        /*0054*/ 	.byte	0x00, 0xf0, 0x11, 0x00


	//----- nvinfo : EIATTR_KPARAM_INFO
	.align		4
.L_1729:
        /*0058*/ 	.byte	0x04, 0x17
        /*005a*/ 	.short	(.L_1731 - .L_1730)
.L_1730:
        /*005c*/ 	.word	0x00000000
        /*0060*/ 	.short	0x0005
        /*0062*/ 	.short	0x0024
        /*0064*/ 	.byte	0x00, 0xf0, 0x11, 0x00


	//----- nvinfo : EIATTR_KPARAM_INFO
	.align		4
.L_1731:
        /*0068*/ 	.byte	0x04, 0x17
        /*006a*/ 	.short	(.L_1733 - .L_1732)
.L_1732:
        /*006c*/ 	.word	0x00000000
        /*0070*/ 	.short	0x0004
        /*0072*/ 	.short	0x0020
        /*0074*/ 	.byte	0x00, 0xf0, 0x11, 0x00


	//----- nvinfo : EIATTR_KPARAM_INFO
	.align		4
.L_1733:
        /*0078*/ 	.byte	0x04, 0x17
        /*007a*/ 	.short	(.L_1735 - .L_1734)
.L_1734:
        /*007c*/ 	.word	0x00000000
        /*0080*/ 	.short	0x0003
        /*0082*/ 	.short	0x0018
        /*0084*/ 	.byte	0x00, 0xf0, 0x21, 0x00


	//----- nvinfo : EIATTR_KPARAM_INFO
	.align		4
.L_1735:
        /*0088*/ 	.byte	0x04, 0x17
        /*008a*/ 	.short	(.L_1737 - .L_1736)
.L_1736:
        /*008c*/ 	.word	0x00000000
        /*0090*/ 	.short	0x0002
        /*0092*/ 	.short	0x0010
        /*0094*/ 	.byte	0x00, 0xf0, 0x21, 0x00


	//----- nvinfo : EIATTR_KPARAM_INFO
	.align		4
.L_1737:
        /*0098*/ 	.byte	0x04, 0x17
        /*009a*/ 	.short	(.L_1739 - .L_1738)
.L_1738:
        /*009c*/ 	.word	0x00000000
        /*00a0*/ 	.short	0x0001
        /*00a2*/ 	.short	0x0008
        /*00a4*/ 	.byte	0x00, 0xf5, 0x21, 0x00


	//----- nvinfo : EIATTR_KPARAM_INFO
	.align		4
.L_1739:
        /*00a8*/ 	.byte	0x04, 0x17
        /*00aa*/ 	.short	(.L_1741 - .L_1740)
.L_1740:
        /*00ac*/ 	.word	0x00000000
        /*00b0*/ 	.short	0x0000
        /*00b2*/ 	.short	0x0000
        /*00b4*/ 	.byte	0x00, 0xf5, 0x21, 0x00


	//----- nvinfo : EIATTR_SPARSE_MMA_MASK
	.align		4
.L_1741:
        /*00b8*/ 	.byte	0x03, 0x50
        /*00ba*/ 	.short	0x0000


	//----- nvinfo : EIATTR_MAXREG_COUNT
	.align		4
        /*00bc*/ 	.byte	0x03, 0x1b
        /*00be*/ 	.short	0x00ff


	//----- nvinfo : EIATTR_MERCURY_ISA_VERSION
	.align		4
        /*00c0*/ 	.byte	0x03, 0x5f
        /*00c2*/ 	.short	0x0101


	//----- nvinfo : EIATTR_VRC_CTA_INIT_COUNT
	.align		4
        /*00c4*/ 	.byte	0x02, 0x4a
	.zero		1
	.zero		1


	//----- nvinfo : EIATTR_EXIT_INSTR_OFFSETS
	.align		4
        /*00c8*/ 	.byte	0x04, 0x1c
        /*00ca*/ 	.short	(.L_1743 - .L_1742)


	//   ....[0]....
.L_1742:
        /*00cc*/ 	.word	0x000001f0


	//   ....[1]....
        /*00d0*/ 	.word	0x000020c0


	//----- nvinfo : EIATTR_CRS_STACK_SIZE
	.align		4
.L_1743:
        /*00d4*/ 	.byte	0x04, 0x1e
        /*00d6*/ 	.short	(.L_1745 - .L_1744)
.L_1744:
        /*00d8*/ 	.word	0x00000000


	//----- nvinfo : EIATTR_CBANK_PARAM_SIZE
	.align		4
.L_1745:
        /*00dc*/ 	.byte	0x03, 0x19
        /*00de*/ 	.short	0x003c


	//----- nvinfo : EIATTR_PARAM_CBANK
	.align		4
        /*00e0*/ 	.byte	0x04, 0x0a
        /*00e2*/ 	.short	(.L_1747 - .L_1746)
	.align		4
.L_1746:
        /*00e4*/ 	.word	index@(.nv.constant0._ZN2at6native49_GLOBAL__N__cfa43aba_16_ReflectionPad_cu_f800513940reflection_pad2d_backward_det_out_kernelIN3c104HalfEEEvPT_PKS5_lliiiiiii)
        /*00e8*/ 	.short	0x0380
        /*00ea*/ 	.short	0x003c


	//----- nvinfo : EIATTR_SW_WAR
	.align		4
.L_1747:
        /*00ec*/ 	.byte	0x04, 0x36
        /*00ee*/ 	.short	(.L_1749 - .L_1748)
.L_1748:
        /*00f0*/ 	.word	0x00000008
.L_1749:


//--------------------- .nv.info._ZN2at6native49_GLOBAL__N__cfa43aba_16_ReflectionPad_cu_f800513936reflection_pad2d_backward_out_kernelIN3c107complexIfEEEEvPT_PKS6_lliiiiiii --------------------------
	.section	.nv.info._ZN2at6native49_GLOBAL__N__cfa43aba_16_ReflectionPad_cu_f800513936reflection_pad2d_backward_out_kernelIN3c107complexIfEEEEvPT_PKS6_lliiiiiii,"",@"SHT_CUDA_INFO"
	.sectionflags	@""
	.align	4


	//----- nvinfo : EIATTR_CUDA_API_VERSION
	.align		4
        /*0000*/ 	.byte	0x04, 0x37
        /*0002*/ 	.short	(.L_1751 - .L_1750)
.L_1750:
        /*0004*/ 	.word	0x00000082


	//----- nvinfo : EIATTR_KPARAM_INFO
	.align		4
.L_1751:
        /*0008*/ 	.byte	0x04, 0x17
        /*000a*/ 	.short	(.L_1753 - .L_1752)
.L_1752:
        /*000c*/ 	.word	0x00000000
        /*0010*/ 	.short	0x000a
        /*0012*/ 	.short	0x0038
        /*0014*/ 	.byte	0x00, 0xf0, 0x11, 0x00


	//----- nvinfo : EIATTR_KPARAM_INFO
	.align		4
.L_1753:
        /*0018*/ 	.byte	0x04, 0x17
        /*001a*/ 	.short	(.L_1755 - .L_1754)
.L_1754:
        /*001c*/ 	.word	0x00000000
        /*0020*/ 	.short	0x0009
        /*0022*/ 	.short	0x0034
        /*0024*/ 	.byte	0x00, 0xf0, 0x11, 0x00


	//----- nvinfo : EIATTR_KPARAM_INFO
	.align		4
.L_1755:
        /*0028*/ 	.byte	0x04, 0x17
        /*002a*/ 	.short	(.L_1757 - .L_1756)
.L_1756:
        /*002c*/ 	.word	0x00000000
        /*0030*/ 	.short	0x0008
        /*0032*/ 	.short	0x0030
        /*0034*/ 	.byte	0x00, 0xf0, 0x11, 0x00


	//----- nvinfo : EIATTR_KPARAM_INFO
	.align		4
.L_1757:
        /*0038*/ 	.byte	0x04, 0x17
        /*003a*/ 	.short	(.L_1759 - .L_1758)
.L_1758:
        /*003c*/ 	.word	0x00000000
        /*0040*/ 	.short	0x0007
        /*0042*/ 	.short	0x002c
        /*0044*/ 	.byte	0x00, 0xf0, 0x11, 0x00


	//----- nvinfo : EIATTR_KPARAM_INFO
	.align		4
.L_1759:
        /*0048*/ 	.byte	0x04, 0x17
        /*004a*/ 	.short	(.L_1761 - .L_1760)
.L_1760:
        /*004c*/ 	.word	0x00000000
        /*0050*/ 	.short	0x0006
        /*0052*/ 	.short	0x0028
        /*0054*/ 	.byte	0x00, 0xf0, 0x11, 0x00


	//----- nvinfo : EIATTR_KPARAM_INFO
	.align		4
.L_1761:
        /*0058*/ 	.byte	0x04, 0x17
        /*005a*/ 	.short	(.L_1763 - .L_1762)
.L_1762:
        /*005c*/ 	.word	0x00000000
        /*0060*/ 	.short	0x0005
        /*0062*/ 	.short	0x0024
        /*0064*/ 	.byte	0x00, 0xf0, 0x11, 0x00


	//----- nvinfo : EIATTR_KPARAM_INFO
	.align		4
.L_1763:
        /*0068*/ 	.byte	0x04, 0x17
        /*006a*/ 	.short	(.L_1765 - .L_1764)
.L_1764:
        /*006c*/ 	.word	0x00000000
        /*0070*/ 	.short	0x0004
        /*0072*/ 	.short	0x0020
        /*0074*/ 	.byte	0x00, 0xf0, 0x11, 0x00


	//----- nvinfo : EIATTR_KPARAM_INFO
	.align		4
.L_1765:
        /*0078*/ 	.byte	0x04, 0x17
        /*007a*/ 	.short	(.L_1767 - .L_1766)
.L_1766:
        /*007c*/ 	.word	0x00000000
        /*0080*/ 	.short	0x0003
        /*0082*/ 	.short	0x0018
        /*0084*/ 	.byte	0x00, 0xf0, 0x21, 0x00


	//----- nvinfo : EIATTR_KPARAM_INFO
	.align		4
.L_1767:
        /*0088*/ 	.byte	0x04, 0x17
        /*008a*/ 	.short	(.L_1769 - .L_1768)
.L_1768:
        /*008c*/ 	.word	0x00000000
        /*0090*/ 	.short	0x0002
        /*0092*/ 	.short	0x0010
        /*0094*/ 	.byte	0x00, 0xf0, 0x21, 0x00


	//----- nvinfo : EIATTR_KPARAM_INFO
	.align		4
.L_1769:
        /*0098*/ 	.byte	0x04, 0x17
        /*009a*/ 	.short	(.L_1771 - .L_1770)
.L_1770:
        /*009c*/ 	.word	0x00000000
        /*00a0*/ 	.short	0x0001
        /*00a2*/ 	.short	0x0008
        /*00a4*/ 	.byte	0x00, 0xf5, 0x21, 0x00


	//----- nvinfo : EIATTR_KPARAM_INFO
	.align		4
.L_1771:
        /*00a8*/ 	.byte	0x04, 0x17
        /*00aa*/ 	.short	(.L_1773 - .L_1772)
.L_1772:
        /*00ac*/ 	.word	0x00000000
        /*00b0*/ 	.short	0x0000
        /*00b2*/ 	.short	0x0000
        /*00b4*/ 	.byte	0x00, 0xf5, 0x21, 0x00


	//----- nvinfo : EIATTR_SPARSE_MMA_MASK
	.align		4
.L_1773:
        /*00b8*/ 	.byte	0x03, 0x50
        /*00ba*/ 	.short	0x0000


	//----- nvinfo : EIATTR_MAXREG_COUNT
	.align		4
        /*00bc*/ 	.byte	0x03, 0x1b
        /*00be*/ 	.short	0x00ff


	//----- nvinfo : EIATTR_MERCURY_ISA_VERSION
	.align		4
        /*00c0*/ 	.byte	0x03, 0x5f
        /*00c2*/ 	.short	0x0101


	//----- nvinfo : EIATTR_VRC_CTA_INIT_COUNT
	.align		4
        /*00c4*/ 	.byte	0x02, 0x4a
	.zero		1
	.zero		1


	//----- nvinfo : EIATTR_EXIT_INSTR_OFFSETS
	.align		4
        /*00c8*/ 	.byte	0x04, 0x1c
        /*00ca*/ 	.short	(.L_1775 - .L_1774)


	//   ....[0]....
.L_1774:
        /*00cc*/ 	.word	0x00000180


	//   ....[1]....
        /*00d0*/ 	.word	0x00000a60


	//----- nvinfo : EIATTR_CRS_STACK_SIZE
	.align		4
.L_1775:
        /*00d4*/ 	.byte	0x04, 0x1e
        /*00d6*/ 	.short	(.L_1777 - .L_1776)
.L_1776:
        /*00d8*/ 	.word	0x00000000


	//----- nvinfo : EIATTR_CBANK_PARAM_SIZE
	.align		4
.L_1777:
        /*00dc*/ 	.byte	0x03, 0x19
        /*00de*/ 	.short	0x003c


	//----- nvinfo : EIATTR_PARAM_CBANK
	.align		4
        /*00e0*/ 	.byte	0x04, 0x0a
        /*00e2*/ 	.short	(.L_1779 - .L_1778)
	.align		4
.L_1778:
        /*00e4*/ 	.word	index@(.nv.constant0._ZN2at6native49_GLOBAL__N__cfa43aba_16_ReflectionPad_cu_f800513936reflection_pad2d_backward_out_kernelIN3c107complexIfEEEEvPT_PKS6_lliiiiiii)
        /*00e8*/ 	.short	0x0380
        /*00ea*/ 	.short	0x003c


	//----- nvinfo : EIATTR_SW_WAR
	.align		4
.L_1779:
        /*00ec*/ 	.byte	0x04, 0x36
        /*00ee*/ 	.short	(.L_1781 - .L_1780)
.L_1780:
        /*00f0*/ 	.word	0x00000008
.L_1781:


//--------------------- .nv.info._ZN2at6native49_GLOBAL__N__cfa43aba_16_ReflectionPad_cu_f800513940reflection_pad2d_backward_det_out_kernelIN3c107complexIfEEEEvPT_PKS6_lliiiiiii --------------------------
	.section	.nv.info._ZN2at6native49_GLOBAL__N__cfa43aba_16_ReflectionPad_cu_f800513940reflection_pad2d_backward_det_out_kernelIN3c107complexIfEEEEvPT_PKS6_lliiiiiii,"",@"SHT_CUDA_INFO"
	.sectionflags	@""
	.align	4


	//----- nvinfo : EIATTR_CUDA_API_VERSION
	.align		4
        /*0000*/ 	.byte	0x04, 0x37
        /*0002*/ 	.short	(.L_1783 - .L_1782)
.L_1782:
        /*0004*/ 	.word	0x00000082


	//----- nvinfo : EIATTR_KPARAM_INFO
	.align		4
.L_1783:
        /*0008*/ 	.byte	0x04, 0x17
        /*000a*/ 	.short	(.L_1785 - .L_1784)
.L_1784:
        /*000c*/ 	.word	0x00000000
        /*0010*/ 	.short	0x000a
        /*0012*/ 	.short	0x0038
        /*0014*/ 	.byte	0x00, 0xf0, 0x11, 0x00


	//----- nvinfo : EIATTR_KPARAM_INFO
	.align		4
.L_1785:
        /*0018*/ 	.byte	0x04, 0x17
        /*001a*/ 	.short	(.L_1787 - .L_1786)
.L_1786:
        /*001c*/ 	.word	0x00000000
        /*0020*/ 	.short	0x0009
        /*0022*/ 	.short	0x0034
        /*0024*/ 	.byte	0x00, 0xf0, 0x11, 0x00


	//----- nvinfo : EIATTR_KPARAM_INFO
	.align		4
.L_1787:
        /*0028*/ 	.byte	0x04, 0x17
        /*002a*/ 	.short	(.L_1789 - .L_1788)
.L_1788:
        /*002c*/ 	.word	0x00000000
        /*0030*/ 	.short	0x0008
        /*0032*/ 	.short	0x0030
        /*0034*/ 	.byte	0x00, 0xf0, 0x11, 0x00


	//----- nvinfo : EIATTR_KPARAM_INFO
	.align		4
.L_1789:
        /*0038*/ 	.byte	0x04, 0x17
        /*003a*/ 	.short	(.L_1791 - .L_1790)
.L_1790:
        /*003c*/ 	.word	0x00000000
        /*0040*/ 	.short	0x0007
        /*0042*/ 	.short	0x002c
        /*0044*/ 	.byte	0x00, 0xf0, 0x11, 0x00


	//----- nvinfo : EIATTR_KPARAM_INFO
	.align		4
.L_1791:
        /*0048*/ 	.byte	0x04, 0x17
        /*004a*/ 	.short	(.L_1793 - .L_1792)
.L_1792:
        /*004c*/ 	.word	0x00000000
        /*0050*/ 	.short	0x0006
        /*0052*/ 	.short	0x0028
        /*0054*/ 	.byte	0x00, 0xf0, 0x11, 0x00


	//----- nvinfo : EIATTR_KPARAM_INFO
	.align		4
.L_1793:
        /*0058*/ 	.byte	0x04, 0x17
        /*005a*/ 	.short	(.L_1795 - .L_1794)
.L_1794:
        /*005c*/ 	.word	0x00000000
        /*0060*/ 	.short	0x0005
        /*0062*/ 	.short	0x0024
        /*0064*/ 	.byte	0x00, 0xf0, 0x11, 0x00


	//----- nvinfo : EIATTR_KPARAM_INFO
	.align		4
.L_1795:
        /*0068*/ 	.byte	0x04, 0x17
        /*006a*/ 	.short	(.L_1797 - .L_1796)
.L_1796:
        /*006c*/ 	.word	0x00000000
        /*0070*/ 	.short	0x0004
        /*0072*/ 	.short	0x0020
        /*0074*/ 	.byte	0x00, 0xf0, 0x11, 0x00


	//----- nvinfo : EIATTR_KPARAM_INFO
	.align		4
.L_1797:
        /*0078*/ 	.byte	0x04, 0x17
        /*007a*/ 	.short	(.L_1799 - .L_1798)
.L_1798:
        /*007c*/ 	.word	0x00000000
        /*0080*/ 	.short	0x0003
        /*0082*/ 	.short	0x0018
        /*0084*/ 	.byte	0x00, 0xf0, 0x21, 0x00


	//----- nvinfo : EIATTR_KPARAM_INFO
	.align		4
.L_1799:
        /*0088*/ 	.byte	0x04, 0x17
        /*008a*/ 	.short	(.L_1801 - .L_1800)
.L_1800:
        /*008c*/ 	.word	0x00000000
        /*0090*/ 	.short	0x0002
        /*0092*/ 	.short	0x0010
        /*0094*/ 	.byte	0x00, 0xf0, 0x21, 0x00


	//----- nvinfo : EIATTR_KPARAM_INFO
	.align		4
.L_1801:
        /*0098*/ 	.byte	0x04, 0x17
        /*009a*/ 	.short	(.L_1803 - .L_1802)
.L_1802:
        /*009c*/ 	.word	0x00000000
        /*00a0*/ 	.short	0x0001
        /*00a2*/ 	.short	0x0008
        /*00a4*/ 	.byte	0x00, 0xf5, 0x21, 0x00


	//----- nvinfo : EIATTR_KPARAM_INFO
	.align		4
.L_1803:
        /*00a8*/ 	.byte	0x04, 0x17
        /*00aa*/ 	.short	(.L_1805 - .L_1804)
.L_1804:
        /*00ac*/ 	.word	0x00000000
        /*00b0*/ 	.short	0x0000
        /*00b2*/ 	.short	0x0000
        /*00b4*/ 	.byte	0x00, 0xf5, 0x21, 0x00


	//----- nvinfo : EIATTR_SPARSE_MMA_MASK
	.align		4
.L_1805:
        /*00b8*/ 	.byte	0x03, 0x50
        /*00ba*/ 	.short	0x0000


	//----- nvinfo : EIATTR_MAXREG_COUNT
	.align		4
        /*00bc*/ 	.byte	0x03, 0x1b
        /*00be*/ 	.short	0x00ff


	//----- nvinfo : EIATTR_MERCURY_ISA_VERSION
	.align		4
        /*00c0*/ 	.byte	0x03, 0x5f
        /*00c2*/ 	.short	0x0101


	//----- nvinfo : EIATTR_VRC_CTA_INIT_COUNT
	.align		4
        /*00c4*/ 	.byte	0x02, 0x4a
	.zero		1
	.zero		1


	//----- nvinfo : EIATTR_EXIT_INSTR_OFFSETS
	.align		4
        /*00c8*/ 	.byte	0x04, 0x1c
        /*00ca*/ 	.short	(.L_1807 - .L_1806)


	//   ....[0]....
.L_1806:
        /*00cc*/ 	.word	0x000001f0


	//   ....[1]....
        /*00d0*/ 	.word	0x00001fa0


	//----- nvinfo : EIATTR_CRS_STACK_SIZE
	.align		4
.L_1807:
        /*00d4*/ 	.byte	0x04, 0x1e
        /*00d6*/ 	.short	(.L_1809 - .L_1808)
.L_1808:
        /*00d8*/ 	.word	0x00000000


	//----- nvinfo : EIATTR_CBANK_PARAM_SIZE
	.align		4
.L_1809:
        /*00dc*/ 	.byte	0x03, 0x19
        /*00de*/ 	.short	0x003c


	//----- nvinfo : EIATTR_PARAM_CBANK
	.align		4
        /*00e0*/ 	.byte	0x04, 0x0a
        /*00e2*/ 	.short	(.L_1811 - .L_1810)
	.align		4
.L_1810:
        /*00e4*/ 	.word	index@(.nv.constant0._ZN2at6native49_GLOBAL__N__cfa43aba_16_ReflectionPad_cu_f800513940reflection_pad2d_backward_det_out_kernelIN3c107complexIfEEEEvPT_PKS6_lliiiiiii)
        /*00e8*/ 	.short	0x0380
        /*00ea*/ 	.short	0x003c


	//----- nvinfo : EIATTR_SW_WAR
	.align		4
.L_1811:
        /*00ec*/ 	.byte	0x04, 0x36
        /*00ee*/ 	.short	(.L_1813 - .L_1812)
.L_1812:
        /*00f0*/ 	.word	0x00000008
.L_1813:


//--------------------- .nv.info._ZN2at6native49_GLOBAL__N__cfa43aba_16_ReflectionPad_cu_f800513936reflection_pad2d_backward_out_kernelIN3c107complexIdEEEEvPT_PKS6_lliiiiiii --------------------------
	.section	.nv.info._ZN2at6native49_GLOBAL__N__cfa43aba_16_ReflectionPad_cu_f800513936reflection_pad2d_backward_out_kernelIN3c107complexIdEEEEvPT_PKS6_lliiiiiii,"",@"SHT_CUDA_INFO"
	.sectionflags	@""
	.align	4


	//----- nvinfo : EIATTR_CUDA_API_VERSION
	.align		4
        /*0000*/ 	.byte	0x04, 0x37
        /*0002*/ 	.short	(.L_1815 - .L_1814)
.L_1814:
        /*0004*/ 	.word	0x00000082


	//----- nvinfo : EIATTR_KPARAM_INFO
	.align		4
.L_1815:
        /*0008*/ 	.byte	0x04, 0x17
        /*000a*/ 	.short	(.L_1817 - .L_1816)
.L_1816:
        /*000c*/ 	.word	0x00000000
        /*0010*/ 	.short	0x000a
        /*0012*/ 	.short	0x0038
        /*0014*/ 	.byte	0x00, 0xf0, 0x11, 0x00


	//----- nvinfo : EIATTR_KPARAM_INFO
	.align		4
.L_1817:
        /*0018*/ 	.byte	0x04, 0x17
        /*001a*/ 	.short	(.L_1819 - .L_1818)
.L_1818:
        /*001c*/ 	.word	0x00000000
        /*0020*/ 	.short	0x0009
        /*0022*/ 	.short	0x0034
        /*0024*/ 	.byte	0x00, 0xf0, 0x11, 0x00


	//----- nvinfo : EIATTR_KPARAM_INFO
	.align		4
.L_1819:
        /*0028*/ 	.byte	0x04, 0x17
        /*002a*/ 	.short	(.L_1821 - .L_1820)
.L_1820:
        /*002c*/ 	.word	0x00000000
        /*0030*/ 	.short	0x0008
        /*0032*/ 	.short	0x0030
        /*0034*/ 	.byte	0x00, 0xf0, 0x11, 0x00


	//----- nvinfo : EIATTR_KPARAM_INFO
	.align		4
.L_1821:
        /*0038*/ 	.byte	0x04, 0x17
        /*003a*/ 	.short	(.L_1823 - .L_1822)
.L_1822:
        /*003c*/ 	.word	0x00000000
        /*0040*/ 	.short	0x0007
        /*0042*/ 	.short	0x002c
        /*0044*/ 	.byte	0x00, 0xf0, 0x11, 0x00


	//----- nvinfo : EIATTR_KPARAM_INFO
	.align		4
.L_1823:
        /*0048*/ 	.byte	0x04, 0x17
        /*004a*/ 	.short	(.L_1825 - .L_1824)
.L_1824:
        /*004c*/ 	.word	0x00000000
        /*0050*/ 	.short	0x0006
        /*0052*/ 	.short	0x0028
        /*0054*/ 	.byte	0x00, 0xf0, 0x11, 0x00


	//----- nvinfo : EIATTR_KPARAM_INFO
	.align		4
.L_1825:
        /*0058*/ 	.byte	0x04, 0x17
        /*005a*/ 	.short	(.L_1827 - .L_1826)
.L_1826:
        /*005c*/ 	.word	0x00000000
        /*0060*/ 	.short	0x0005
        /*0062*/ 	.short	0x0024
        /*0064*/ 	.byte	0x00, 0xf0, 0x11, 0x00


	//----- nvinfo : EIATTR_KPARAM_INFO
	.align		4
.L_1827:
        /*0068*/ 	.byte	0x04, 0x17
        /*006a*/ 	.short	(.L_1829 - .L_1828)
.L_1828:
        /*006c*/ 	.word	0x00000000
        /*0070*/ 	.short	0x0004
        /*0072*/ 	.short	0x0020
        /*0074*/ 	.byte	0x00, 0xf0, 0x11, 0x00


	//----- nvinfo : EIATTR_KPARAM_INFO
	.align		4
.L_1829:
        /*0078*/ 	.byte	0x04, 0x17
        /*007a*/ 	.short	(.L_1831 - .L_1830)
.L_1830:
        /*007c*/ 	.word	0x00000000
        /*0080*/ 	.short	0x0003
        /*0082*/ 	.short	0x0018
        /*0084*/ 	.byte	0x00, 0xf0, 0x21, 0x00


	//----- nvinfo : EIATTR_KPARAM_INFO
	.align		4
.L_1831:
        /*0088*/ 	.byte	0x04, 0x17
        /*008a*/ 	.short	(.L_1833 - .L_1832)
.L_1832:
        /*008c*/ 	.word	0x00000000
        /*0090*/ 	.short	0x0002
        /*0092*/ 	.short	0x0010
        /*0094*/ 	.byte	0x00, 0xf0, 0x21, 0x00


	//----- nvinfo : EIATTR_KPARAM_INFO
	.align		4
.L_1833:
        /*0098*/ 	.byte	0x04, 0x17
        /*009a*/ 	.short	(.L_1835 - .L_1834)
.L_1834:
        /*009c*/ 	.word	0x00000000
        /*00a0*/ 	.short	0x0001
        /*00a2*/ 	.short	0x0008
        /*00a4*/ 	.byte	0x00, 0xf5, 0x21, 0x00


	//----- nvinfo : EIATTR_KPARAM_INFO
	.align		4
.L_1835:
        /*00a8*/ 	.byte	0x04, 0x17
        /*00aa*/ 	.short	(.L_1837 - .L_1836)
.L_1836:
        /*00ac*/ 	.word	0x00000000
        /*00b0*/ 	.short	0x0000
        /*00b2*/ 	.short	0x0000
        /*00b4*/ 	.byte	0x00, 0xf5, 0x21, 0x00


	//----- nvinfo : EIATTR_SPARSE_MMA_MASK
	.align		4
.L_1837:
        /*00b8*/ 	.byte	0x03, 0x50
        /*00ba*/ 	.short	0x0000


	//----- nvinfo : EIATTR_MAXREG_COUNT
	.align		4
        /*00bc*/ 	.byte	0x03, 0x1b
        /*00be*/ 	.short	0x00ff


	//----- nvinfo : EIATTR_MERCURY_ISA_VERSION
	.align		4
        /*00c0*/ 	.byte	0x03, 0x5f
        /*00c2*/ 	.short	0x0101


	//----- nvinfo : EIATTR_VRC_CTA_INIT_COUNT
	.align		4
        /*00c4*/ 	.byte	0x02, 0x4a
	.zero		1
	.zero		1


	//----- nvinfo : EIATTR_EXIT_INSTR_OFFSETS
	.align		4
        /*00c8*/ 	.byte	0x04, 0x1c
        /*00ca*/ 	.short	(.L_1839 - .L_1838)


	//   ....[0]....
.L_1838:
        /*00cc*/ 	.word	0x00000180


	//   ....[1]....
        /*00d0*/ 	.word	0x00000a60


	//----- nvinfo : EIATTR_CRS_STACK_SIZE
	.align		4
.L_1839:
        /*00d4*/ 	.byte	0x04, 0x1e
        /*00d6*/ 	.short	(.L_1841 - .L_1840)
.L_1840:
        /*00d8*/ 	.word	0x00000000


	//----- nvinfo : EIATTR_CBANK_PARAM_SIZE
	.align		4
.L_1841:
        /*00dc*/ 	.byte	0x03, 0x19
        /*00de*/ 	.short	0x003c


	//----- nvinfo : EIATTR_PARAM_CBANK
	.align		4
        /*00e0*/ 	.byte	0x04, 0x0a
        /*00e2*/ 	.short	(.L_1843 - .L_1842)
	.align		4
.L_1842:
        /*00e4*/ 	.word	index@(.nv.constant0._ZN2at6native49_GLOBAL__N__cfa43aba_16_ReflectionPad_cu_f800513936reflection_pad2d_backward_out_kernelIN3c107complexIdEEEEvPT_PKS6_lliiiiiii)
        /*00e8*/ 	.short	0x0380
        /*00ea*/ 	.short	0x003c


	//----- nvinfo : EIATTR_SW_WAR
	.align		4
.L_1843:
        /*00ec*/ 	.byte	0x04, 0x36
        /*00ee*/ 	.short	(.L_1845 - .L_1844)
.L_1844:
        /*00f0*/ 	.word	0x00000008
.L_1845:


//--------------------- .nv.info._ZN2at6native49_GLOBAL__N__cfa43aba_16_ReflectionPad_cu_f800513940reflection_pad2d_backward_det_out_kernelIN3c107complexIdEEEEvPT_PKS6_lliiiiiii --------------------------
	.section	.nv.info._ZN2at6native49_GLOBAL__N__cfa43aba_16_ReflectionPad_cu_f800513940reflection_pad2d_backward_det_out_kernelIN3c107complexIdEEEEvPT_PKS6_lliiiiiii,"",@"SHT_CUDA_INFO"
	.sectionflags	@""
	.align	4


	//----- nvinfo : EIATTR_CUDA_API_VERSION
	.align		4
        /*0000*/ 	.byte	0x04, 0x37
        /*0002*/ 	.short	(.L_1847 - .L_1846)
.L_1846:
        /*0004*/ 	.word	0x00000082


	//----- nvinfo : EIATTR_KPARAM_INFO
	.align		4
.L_1847:
        /*0008*/ 	.byte	0x04, 0x17
        /*000a*/ 	.short	(.L_1849 - .L_1848)
.L_1848:
        /*000c*/ 	.word	0x00000000
        /*0010*/ 	.short	0x000a
        /*0012*/ 	.short	0x0038
        /*0014*/ 	.byte	0x00, 0xf0, 0x11, 0x00


	//----- nvinfo : EIATTR_KPARAM_INFO
	.align		4
.L_1849:
        /*0018*/ 	.byte	0x04, 0x17
        /*001a*/ 	.short	(.L_1851 - .L_1850)
.L_1850:
        /*001c*/ 	.word	0x00000000
        /*0020*/ 	.short	0x0009
        /*0022*/ 	.short	0x0034
        /*0024*/ 	.byte	0x00, 0xf0, 0x11, 0x00


	//----- nvinfo : EIATTR_KPARAM_INFO
	.align		4
.L_1851:
        /*0028*/ 	.byte	0x04, 0x17
        /*002a*/ 	.short	(.L_1853 - .L_1852)
.L_1852:
        /*002c*/ 	.word	0x00000000
        /*0030*/ 	.short	0x0008
        /*0032*/ 	.short	0x0030
        /*0034*/ 	.byte	0x00, 0xf0, 0x11, 0x00


	//----- nvinfo : EIATTR_KPARAM_INFO
	.align		4
.L_1853:
        /*0038*/ 	.byte	0x04, 0x17
        /*003a*/ 	.short	(.L_1855 - .L_1854)
.L_1854:
        /*003c*/ 	.word	0x00000000
        /*0040*/ 	.short	0x0007
        /*0042*/ 	.short	0x002c
        /*0044*/ 	.byte	0x00, 0xf0, 0x11, 0x00


	//----- nvinfo : EIATTR_KPARAM_INFO
	.align		4
.L_1855:
        /*0048*/ 	.byte	0x04, 0x17
        /*004a*/ 	.short	(.L_1857 - .L_1856)
.L_1856:
        /*004c*/ 	.word	0x00000000
        /*0050*/ 	.short	0x0006
        /*0052*/ 	.short	0x0028
        /*0054*/ 	.byte	0x00, 0xf0, 0x11, 0x00


	//----- nvinfo : EIATTR_KPARAM_INFO
	.align		4
.L_1857:
        /*0058*/ 	.byte	0x04, 0x17
        /*005a*/ 	.short	(.L_1859 - .L_1858)
.L_1858:
        /*005c*/ 	.word	0x00000000
        /*0060*/ 	.short	0x0005
        /*0062*/ 	.short	0x0024
        /*0064*/ 	.byte	0x00, 0xf0, 0x11, 0x00


	//----- nvinfo : EIATTR_KPARAM_INFO
	.align		4
.L_1859:
        /*0068*/ 	.byte	0x04, 0x17
        /*006a*/ 	.short	(.L_1861 - .L_1860)
.L_1860:
        /*006c*/ 	.word	0x00000000
        /*0070*/ 	.short	0x0004
        /*0072*/ 	.short	0x0020
        /*0074*/ 	.byte	0x00, 0xf0, 0x11, 0x00


	//----- nvinfo : EIATTR_KPARAM_INFO
	.align		4
.L_1861:
        /*0078*/ 	.byte	0x04, 0x17
        /*007a*/ 	.short	(.L_1863 - .L_1862)
.L_1862:
        /*007c*/ 	.word	0x00000000
        /*0080*/ 	.short	0x0003
        /*0082*/ 	.short	0x0018
        /*0084*/ 	.byte	0x00, 0xf0, 0x21, 0x00


	//----- nvinfo : EIATTR_KPARAM_INFO
	.align		4
.L_1863:
        /*0088*/ 	.byte	0x04, 0x17
        /*008a*/ 	.short	(.L_1865 - .L_1864)
.L_1864:
        /*008c*/ 	.word	0x00000000
        /*0090*/ 	.short	0x0002
        /*0092*/ 	.short	0x0010
        /*0094*/ 	.byte	0x00, 0xf0, 0x21, 0x00


	//----- nvinfo : EIATTR_KPARAM_INFO
	.align		4
.L_1865:
        /*0098*/ 	.byte	0x04, 0x17
        /*009a*/ 	.short	(.L_1867 - .L_1866)
.L_1866:
        /*009c*/ 	.word	0x00000000
        /*00a0*/ 	.short	0x0001
        /*00a2*/ 	.short	0x0008
        /*00a4*/ 	.byte	0x00, 0xf5, 0x21, 0x00


	//----- nvinfo : EIATTR_KPARAM_INFO
	.align		4
.L_1867:
        /*00a8*/ 	.byte	0x04, 0x17
        /*00aa*/ 	.short	(.L_1869 - .L_1868)
.L_1868:
        /*00ac*/ 	.word	0x00000000
        /*00b0*/ 	.short	0x0000
        /*00b2*/ 	.short	0x0000
        /*00b4*/ 	.byte	0x00, 0xf5, 0x21, 0x00


	//----- nvinfo : EIATTR_SPARSE_MMA_MASK
	.align		4
.L_1869:
        /*00b8*/ 	.byte	0x03, 0x50
        /*00ba*/ 	.short	0x0000


	//----- nvinfo : EIATTR_MAXREG_COUNT
	.align		4
        /*00bc*/ 	.byte	0x03, 0x1b
        /*00be*/ 	.short	0x00ff


	//----- nvinfo : EIATTR_MERCURY_ISA_VERSION
	.align		4
        /*00c0*/ 	.byte	0x03, 0x5f
        /*00c2*/ 	.short	0x0101


	//----- nvinfo : EIATTR_VRC_CTA_INIT_COUNT
	.align		4
        /*00c4*/ 	.byte	0x02, 0x4a
	.zero		1
	.zero		1


	//----- nvinfo : EIATTR_EXIT_INSTR_OFFSETS
	.align		4
        /*00c8*/ 	.byte	0x04, 0x1c
        /*00ca*/ 	.short	(.L_1871 - .L_1870)


	//   ....[0]....
.L_1870:
        /*00cc*/ 	.word	0x000001f0


	//   ....[1]....
        /*00d0*/ 	.word	0x00002230


	//----- nvinfo : EIATTR_CRS_STACK_SIZE
	.align		4
.L_1871:
        /*00d4*/ 	.byte	0x04, 0x1e
        /*00d6*/ 	.short	(.L_1873 - .L_1872)
.L_1872:
        /*00d8*/ 	.word	0x00000000


	//----- nvinfo : EIATTR_CBANK_PARAM_SIZE
	.align		4
.L_1873:
        /*00dc*/ 	.byte	0x03, 0x19
        /*00de*/ 	.short	0x003c


	//----- nvinfo : EIATTR_PARAM_CBANK
	.align		4
        /*00e0*/ 	.byte	0x04, 0x0a
        /*00e2*/ 	.short	(.L_1875 - .L_1874)
	.align		4
.L_1874:
        /*00e4*/ 	.word	index@(.nv.constant0._ZN2at6native49_GLOBAL__N__cfa43aba_16_ReflectionPad_cu_f800513940reflection_pad2d_backward_det_out_kernelIN3c107complexIdEEEEvPT_PKS6_lliiiiiii)
        /*00e8*/ 	.short	0x0380
        /*00ea*/ 	.short	0x003c


	//----- nvinfo : EIATTR_SW_WAR
	.align		4
.L_1875:
        /*00ec*/ 	.byte	0x04, 0x36
        /*00ee*/ 	.short	(.L_1877 - .L_1876)
.L_1876:
        /*00f0*/ 	.word	0x00000008
.L_1877:


//--------------------- .nv.info._ZN2at6native49_GLOBAL__N__cfa43aba_16_ReflectionPad_cu_f800513936reflection_pad2d_backward_out_kernelIfEEvPT_PKS3_lliiiiiii --------------------------
	.section	.nv.info._ZN2at6native49_GLOBAL__N__cfa43aba_16_ReflectionPad_cu_f800513936reflection_pad2d_backward_out_kernelIfEEvPT_PKS3_lliiiiiii,"",@"SHT_CUDA_INFO"
	.sectionflags	@""
	.align	4


	//----- nvinfo : EIATTR_CUDA_API_VERSION
	.align		4
        /*0000*/ 	.byte	0x04, 0x37
        /*0002*/ 	.short	(.L_1879 - .L_1878)
.L_1878:
        /*0004*/ 	.word	0x00000082


	//----- nvinfo : EIATTR_KPARAM_INFO
	.align		4
.L_1879:
        /*0008*/ 	.byte	0x04, 0x17
        /*000a*/ 	.short	(.L_1881 - .L_1880)
.L_1880:
        /*000c*/ 	.word	0x00000000
        /*0010*/ 	.short	0x000a
        /*0012*/ 	.short	0x0038
        /*0014*/ 	.byte	0x00, 0xf0, 0x11, 0x00


	//----- nvinfo : EIATTR_KPARAM_INFO
	.align		4
.L_1881:
        /*0018*/ 	.byte	0x04, 0x17
        /*001a*/ 	.short	(.L_1883 - .L_1882)
.L_1882:
        /*001c*/ 	.word	0x00000000
        /*0020*/ 	.short	0x0009
        /*0022*/ 	.short	0x0034
        /*0024*/ 	.byte	0x00, 0xf0, 0x11, 0x00


	//----- nvinfo : EIATTR_KPARAM_INFO
	.align		4
.L_1883:
        /*0028*/ 	.byte	0x04, 0x17
        /*002a*/ 	.short	(.L_1885 - .L_1884)
.L_1884:
        /*002c*/ 	.word	0x00000000
        /*0030*/ 	.short	0x0008
        /*0032*/ 	.short	0x0030
        /*0034*/ 	.byte	0x00, 0xf0, 0x11, 0x00


	//----- nvinfo : EIATTR_KPARAM_INFO
	.align		4
.L_1885:
        /*0038*/ 	.byte	0x04, 0x17
        /*003a*/ 	.short	(.L_1887 - .L_1886)
.L_1886:
        /*003c*/ 	.word	0x00000000
        /*0040*/ 	.short	0x0007
        /*0042*/ 	.short	0x002c
        /*0044*/ 	.byte	0x00, 0xf0, 0x11, 0x00


	//----- nvinfo : EIATTR_KPARAM_INFO
	.align		4
.L_1887:
        /*0048*/ 	.byte	0x04, 0x17
        /*004a*/ 	.short	(.L_1889 - .L_1888)
.L_1888:
        /*004c*/ 	.word	0x00000000
        /*0050*/ 	.short	0x0006
        /*0052*/ 	.short	0x0028
        /*0054*/ 	.byte	0x00, 0xf0, 0x11, 0x00


	//----- nvinfo : EIATTR_KPARAM_INFO
	.align		4
.L_1889:
        /*0058*/ 	.byte	0x04, 0x17
        /*005a*/ 	.short	(.L_1891 - .L_1890)
.L_1890:
        /*005c*/ 	.word	0x00000000
        /*0060*/ 	.short	0x0005
        /*0062*/ 	.short	0x0024
        /*0064*/ 	.byte	0x00, 0xf0, 0x11, 0x00


	//----- nvinfo : EIATTR_KPARAM_INFO
	.align		4
.L_1891:
        /*0068*/ 	.byte	0x04, 0x17
        /*006a*/ 	.short	(.L_1893 - .L_1892)
.L_1892:
        /*006c*/ 	.word	0x00000000
        /*0070*/ 	.short	0x0004
        /*0072*/ 	.short	0x0020
        /*0074*/ 	.byte	0x00, 0xf0, 0x11, 0x00


	//----- nvinfo : EIATTR_KPARAM_INFO
	.align		4
.L_1893:
        /*0078*/ 	.byte	0x04, 0x17
        /*007a*/ 	.short	(.L_1895 - .L_1894)
.L_1894:
        /*007c*/ 	.word	0x00000000
        /*0080*/ 	.short	0x0003
        /*0082*/ 	.short	0x0018
        /*0084*/ 	.byte	0x00, 0xf0, 0x21, 0x00


	//----- nvinfo : EIATTR_KPARAM_INFO
	.align		4
.L_1895:
        /*0088*/ 	.byte	0x04, 0x17
        /*008a*/ 	.short	(.L_1897 - .L_1896)
.L_1896:
        /*008c*/ 	.word	0x00000000
        /*0090*/ 	.short	0x0002
        /*0092*/ 	.short	0x0010
        /*0094*/ 	.byte	0x00, 0xf0, 0x21, 0x00


	//----- nvinfo : EIATTR_KPARAM_INFO
	.align		4
.L_1897:
        /*0098*/ 	.byte	0x04, 0x17
        /*009a*/ 	.short	(.L_1899 - .L_1898)
.L_1898:
        /*009c*/ 	.word	0x00000000
        /*00a0*/ 	.short	0x0001
        /*00a2*/ 	.short	0x0008
        /*00a4*/ 	.byte	0x00, 0xf5, 0x21, 0x00


	//----- nvinfo : EIATTR_KPARAM_INFO
	.align		4
.L_1899:
        /*00a8*/ 	.byte	0x04, 0x17
        /*00aa*/ 	.short	(.L_1901 - .L_1900)
.L_1900:
        /*00ac*/ 	.word	0x00000000
        /*00b0*/ 	.short	0x0000
        /*00b2*/ 	.short	0x0000
        /*00b4*/ 	.byte	0x00, 0xf5, 0x21, 0x00


	//----- nvinfo : EIATTR_SPARSE_MMA_MASK
	.align		4
.L_1901:
        /*00b8*/ 	.byte	0x03, 0x50
        /*00ba*/ 	.short	0x0000


	//----- nvinfo : EIATTR_MAXREG_COUNT
	.align		4
        /*00bc*/ 	.byte	0x03, 0x1b
        /*00be*/ 	.short	0x00ff


	//----- nvinfo : EIATTR_MERCURY_ISA_VERSION
	.align		4
        /*00c0*/ 	.byte	0x03, 0x5f
        /*00c2*/ 	.short	0x0101


	//----- nvinfo : EIATTR_VRC_CTA_INIT_COUNT
	.align		4
        /*00c4*/ 	.byte	0x02, 0x4a
	.zero		1
	.zero		1


	//----- nvinfo : EIATTR_EXIT_INSTR_OFFSETS
	.align		4
        /*00c8*/ 	.byte	0x04, 0x1c
        /*00ca*/ 	.short	(.L_1903 - .L_1902)


	//   ....[0]....
.L_1902:
        /*00cc*/ 	.word	0x00000180


	//   ....[1]....
        /*00d0*/ 	.word	0x00000a50


	//----- nvinfo : EIATTR_CRS_STACK_SIZE
	.align		4
.L_1903:
        /*00d4*/ 	.byte	0x04, 0x1e
        /*00d6*/ 	.short	(.L_1905 - .L_1904)
.L_1904:
        /*00d8*/ 	.word	0x00000000


	//----- nvinfo : EIATTR_CBANK_PARAM_SIZE
	.align		4
.L_1905:
        /*00dc*/ 	.byte	0x03, 0x19
        /*00de*/ 	.short	0x003c


	//----- nvinfo : EIATTR_PARAM_CBANK
	.align		4
        /*00e0*/ 	.byte	0x04, 0x0a
        /*00e2*/ 	.short	(.L_1907 - .L_1906)
	.align		4
.L_1906:
        /*00e4*/ 	.word	index@(.nv.constant0._ZN2at6native49_GLOBAL__N__cfa43aba_16_ReflectionPad_cu_f800513936reflection_pad2d_backward_out_kernelIfEEvPT_PKS3_lliiiiiii)
        /*00e8*/ 	.short	0x0380
        /*00ea*/ 	.short	0x003c


	//----- nvinfo : EIATTR_SW_WAR
	.align		4
.L_1907:
        /*00ec*/ 	.byte	0x04, 0x36
        /*00ee*/ 	.short	(.L_1909 - .L_1908)
.L_1908:
        /*00f0*/ 	.word	0x00000008
.L_1909:


//--------------------- .nv.info._ZN2at6native49_GLOBAL__N__cfa43aba_16_ReflectionPad_cu_f800513940reflection_pad2d_backward_det_out_kernelIfEEvPT_PKS3_lliiiiiii --------------------------
	.section	.nv.info._ZN2at6native49_GLOBAL__N__cfa43aba_16_ReflectionPad_cu_f800513940reflection_pad2d_backward_det_out_kernelIfEEvPT_PKS3_lliiiiiii,"",@"SHT_CUDA_INFO"
	.sectionflags	@""
	.align	4


	//----- nvinfo : EIATTR_CUDA_API_VERSION
	.align		4
        /*0000*/ 	.byte	0x04, 0x37
        /*0002*/ 	.short	(.L_1911 - .L_1910)
.L_1910:
        /*0004*/ 	.word	0x00000082


	//----- nvinfo : EIATTR_KPARAM_INFO
	.align		4
.L_1911:
        /*0008*/ 	.byte	0x04, 0x17
        /*000a*/ 	.short	(.L_1913 - .L_1912)
.L_1912:
        /*000c*/ 	.word	0x00000000
        /*0010*/ 	.short	0x000a
        /*0012*/ 	.short	0x0038
        /*0014*/ 	.byte	0x00, 0xf0, 0x11, 0x00


	//----- nvinfo : EIATTR_KPARAM_INFO
	.align		4
.L_1913:
        /*0018*/ 	.byte	0x04, 0x17
        /*001a*/ 	.short	(.L_1915 - .L_1914)
.L_1914:
        /*001c*/ 	.word	0x00000000
        /*0020*/ 	.short	0x0009
        /*0022*/ 	.short	0x0034
        /*0024*/ 	.byte	0x00, 0xf0, 0x11, 0x00


	//----- nvinfo : EIATTR_KPARAM_INFO
	.align		4
.L_1915:
        /*0028*/ 	.byte	0x04, 0x17
        /*002a*/ 	.short	(.L_1917 - .L_1916)
.L_1916:
        /*002c*/ 	.word	0x00000000
        /*0030*/ 	.short	0x0008
        /*0032*/ 	.short	0x0030
        /*0034*/ 	.byte	0x00, 0xf0, 0x11, 0x00


	//----- nvinfo : EIATTR_KPARAM_INFO
	.align		4
.L_1917:
        /*0038*/ 	.byte	0x04, 0x17
        /*003a*/ 	.short	(.L_1919 - .L_1918)
.L_1918:
        /*003c*/ 	.word	0x00000000
        /*0040*/ 	.short	0x0007
        /*0042*/ 	.short	0x002c
        /*0044*/ 	.byte	0x00, 0xf0, 0x11, 0x00


	//----- nvinfo : EIATTR_KPARAM_INFO
	.align		4
.L_1919:
        /*0048*/ 	.byte	0x04, 0x17
        /*004a*/ 	.short	(.L_1921 - .L_1920)
.L_1920:
        /*004c*/ 	.word	0x00000000
        /*0050*/ 	.short	0x0006
        /*0052*/ 	.short	0x0028
        /*0054*/ 	.byte	0x00, 0xf0, 0x11, 0x00


	//----- nvinfo : EIATTR_KPARAM_INFO
	.align		4
.L_1921:
        /*0058*/ 	.byte	0x04, 0x17
        /*005a*/ 	.short	(.L_1923 - .L_1922)
.L_1922:
        /*005c*/ 	.word	0x00000000
        /*0060*/ 	.short	0x0005
        /*0062*/ 	.short	0x0024
        /*0064*/ 	.byte	0x00, 0xf0, 0x11, 0x00


	//----- nvinfo : EIATTR_KPARAM_INFO
	.align		4
.L_1923:
        /*0068*/ 	.byte	0x04, 0x17
        /*006a*/ 	.short	(.L_1925 - .L_1924)
.L_1924:
        /*006c*/ 	.word	0x00000000
        /*0070*/ 	.short	0x0004
        /*0072*/ 	.short	0x0020
        /*0074*/ 	.byte	0x00, 0xf0, 0x11, 0x00


	//----- nvinfo : EIATTR_KPARAM_INFO
	.align		4
.L_1925:
        /*0078*/ 	.byte	0x04, 0x17
        /*007a*/ 	.short	(.L_1927 - .L_1926)
.L_1926:
        /*007c*/ 	.word	0x00000000
        /*0080*/ 	.short	0x0003
        /*0082*/ 	.short	0x0018
        /*0084*/ 	.byte	0x00, 0xf0, 0x21, 0x00


	//----- nvinfo : EIATTR_KPARAM_INFO
	.align		4
.L_1927:
        /*0088*/ 	.byte	0x04, 0x17
        /*008a*/ 	.short	(.L_1929 - .L_1928)
.L_1928:
        /*008c*/ 	.word	0x00000000
        /*0090*/ 	.short	0x0002
        /*0092*/ 	.short	0x0010
        /*0094*/ 	.byte	0x00, 0xf0, 0x21, 0x00


	//----- nvinfo : EIATTR_KPARAM_INFO
	.align		4
.L_1929:
        /*0098*/ 	.byte	0x04, 0x17
        /*009a*/ 	.short	(.L_1931 - .L_1930)
.L_1930:
        /*009c*/ 	.word	0x00000000
        /*00a0*/ 	.short	0x0001
        /*00a2*/ 	.short	0x0008
        /*00a4*/ 	.byte	0x00, 0xf5, 0x21, 0x00


	//----- nvinfo : EIATTR_KPARAM_INFO
	.align		4
.L_1931:
        /*00a8*/ 	.byte	0x04, 0x17
        /*00aa*/ 	.short	(.L_1933 - .L_1932)
.L_1932:
        /*00ac*/ 	.word	0x00000000
        /*00b0*/ 	.short	0x0000
        /*00b2*/ 	.short	0x0000
        /*00b4*/ 	.byte	0x00, 0xf5, 0x21, 0x00


	//----- nvinfo : EIATTR_SPARSE_MMA_MASK
	.align		4
.L_1933:
        /*00b8*/ 	.byte	0x03, 0x50
        /*00ba*/ 	.short	0x0000


	//----- nvinfo : EIATTR_MAXREG_COUNT
	.align		4
        /*00bc*/ 	.byte	0x03, 0x1b
        /*00be*/ 	.short	0x00ff


	//----- nvinfo : EIATTR_MERCURY_ISA_VERSION
	.align		4
        /*00c0*/ 	.byte	0x03, 0x5f
        /*00c2*/ 	.short	0x0101


	//----- nvinfo : EIATTR_VRC_CTA_INIT_COUNT
	.align		4
        /*00c4*/ 	.byte	0x02, 0x4a
	.zero		1
	.zero		1


	//----- nvinfo : EIATTR_EXIT_INSTR_OFFSETS
	.align		4
        /*00c8*/ 	.byte	0x04, 0x1c
        /*00ca*/ 	.short	(.L_1935 - .L_1934)


	//   ....[0]....
.L_1934:
        /*00cc*/ 	.word	0x00000260


	//   ....[1]....
        /*00d0*/ 	.word	0x00002100


	//----- nvinfo : EIATTR_CRS_STACK_SIZE
	.align		4
.L_1935:
        /*00d4*/ 	.byte	0x04, 0x1e
        /*00d6*/ 	.short	(.L_1937 - .L_1936)
.L_1936:
        /*00d8*/ 	.word	0x00000000


	//----- nvinfo : EIATTR_CBANK_PARAM_SIZE
	.align		4
.L_1937:
        /*00dc*/ 	.byte	0x03, 0x19
        /*00de*/ 	.short	0x003c


	//----- nvinfo : EIATTR_PARAM_CBANK
	.align		4
        /*00e0*/ 	.byte	0x04, 0x0a
        /*00e2*/ 	.short	(.L_1939 - .L_1938)
	.align		4
.L_1938:
        /*00e4*/ 	.word	index@(.nv.constant0._ZN2at6native49_GLOBAL__N__cfa43aba_16_ReflectionPad_cu_f800513940reflection_pad2d_backward_det_out_kernelIfEEvPT_PKS3_lliiiiiii)
        /*00e8*/ 	.short	0x0380
        /*00ea*/ 	.short	0x003c


	//----- nvinfo : EIATTR_SW_WAR
	.align		4
.L_1939:
        /*00ec*/ 	.byte	0x04, 0x36
        /*00ee*/ 	.short	(.L_1941 - .L_1940)
.L_1940:
        /*00f0*/ 	.word	0x00000008
.L_1941:


//--------------------- .nv.info._ZN2at6native49_GLOBAL__N__cfa43aba_16_ReflectionPad_cu_f800513936reflection_pad2d_backward_out_kernelIdEEvPT_PKS3_lliiiiiii --------------------------
	.section	.nv.info._ZN2at6native49_GLOBAL__N__cfa43aba_16_ReflectionPad_cu_f800513936reflection_pad2d_backward_out_kernelIdEEvPT_PKS3_lliiiiiii,"",@"SHT_CUDA_INFO"
	.sectionflags	@""
	.align	4


	//----- nvinfo : EIATTR_CUDA_API_VERSION
	.align		4
        /*0000*/ 	.byte	0x04, 0x37
        /*0002*/ 	.short	(.L_1943 - .L_1942)
.L_1942:
        /*0004*/ 	.word	0x00000082


	//----- nvinfo : EIATTR_KPARAM_INFO
	.align		4
.L_1943:
        /*0008*/ 	.byte	0x04, 0x17
        /*000a*/ 	.short	(.L_1945 - .L_1944)
.L_1944:
        /*000c*/ 	.word	0x00000000
        /*0010*/ 	.short	0x000a
        /*0012*/ 	.short	0x0038
        /*0014*/ 	.byte	0x00, 0xf0, 0x11, 0x00


	//----- nvinfo : EIATTR_KPARAM_INFO
	.align		4
.L_1945:
        /*0018*/ 	.byte	0x04, 0x17
        /*001a*/ 	.short	(.L_1947 - .L_1946)
.L_1946:
        /*001c*/ 	.word	0x00000000
        /*0020*/ 	.short	0x0009
        /*0022*/ 	.short	0x0034
        /*0024*/ 	.byte	0x00, 0xf0, 0x11, 0x00


	//----- nvinfo : EIATTR_KPARAM_INFO
	.align		4
.L_1947:
        /*0028*/ 	.byte	0x04, 0x17
        /*002a*/ 	.short	(.L_1949 - .L_1948)
.L_1948:
        /*002c*/ 	.word	0x00000000
        /*0030*/ 	.short	0x0008
        /*0032*/ 	.short	0x0030
        /*0034*/ 	.byte	0x00, 0xf0, 0x11, 0x00


	//----- nvinfo : EIATTR_KPARAM_INFO
	.align		4
.L_1949:
        /*0038*/ 	.byte	0x04, 0x17
        /*003a*/ 	.short	(.L_1951 - .L_1950)
.L_1950:
        /*003c*/ 	.word	0x00000000
        /*0040*/ 	.short	0x0007
        /*0042*/ 	.short	0x002c
        /*0044*/ 	.byte	0x00, 0xf0, 0x11, 0x00


	//----- nvinfo : EIATTR_KPARAM_INFO
	.align		4
.L_1951:
        /*0048*/ 	.byte	0x04, 0x17
        /*004a*/ 	.short	(.L_1953 - .L_1952)
.L_1952:
        /*004c*/ 	.word	0x00000000
        /*0050*/ 	.short	0x0006
        /*0052*/ 	.short	0x0028
        /*0054*/ 	.byte	0x00, 0xf0, 0x11, 0x00


	//----- nvinfo : EIATTR_KPARAM_INFO
	.align		4
.L_1953:
        /*0058*/ 	.byte	0x04, 0x17
        /*005a*/ 	.short	(.L_1955 - .L_1954)
.L_1954:
        /*005c*/ 	.word	0x00000000
        /*0060*/ 	.short	0x0005
        /*0062*/ 	.short	0x0024
        /*0064*/ 	.byte	0x00, 0xf0, 0x11, 0x00


	//----- nvinfo : EIATTR_KPARAM_INFO
	.align		4
.L_1955:
        /*0068*/ 	.byte	0x04, 0x17
        /*006a*/ 	.short	(.L_1957 - .L_1956)
.L_1956:
        /*006c*/ 	.word	0x00000000
        /*0070*/ 	.short	0x0004
        /*0072*/ 	.short	0x0020
        /*0074*/ 	.byte	0x00, 0xf0, 0x11, 0x00


	//----- nvinfo : EIATTR_KPARAM_INFO
	.align		4
.L_1957:
        /*0078*/ 	.byte	0x04, 0x17
        /*007a*/ 	.short	(.L_1959 - .L_1958)
.L_1958:
        /*007c*/ 	.word	0x00000000
        /*0080*/ 	.short	0x0003
        /*0082*/ 	.short	0x0018
        /*0084*/ 	.byte	0x00, 0xf0, 0x21, 0x00


	//----- nvinfo : EIATTR_KPARAM_INFO
	.align		4
.L_1959:
        /*0088*/ 	.byte	0x04, 0x17
        /*008a*/ 	.short	(.L_1961 - .L_1960)
.L_1960:
        /*008c*/ 	.word	0x00000000
        /*0090*/ 	.short	0x0002
        /*0092*/ 	.short	0x0010
        /*0094*/ 	.byte	0x00, 0xf0, 0x21, 0x00


	//----- nvinfo : EIATTR_KPARAM_INFO
	.align		4
.L_1961:
        /*0098*/ 	.byte	0x04, 0x17
        /*009a*/ 	.short	(.L_1963 - .L_1962)
.L_1962:
        /*009c*/ 	.word	0x00000000
        /*00a0*/ 	.short	0x0001
        /*00a2*/ 	.short	0x0008
        /*00a4*/ 	.byte	0x00, 0xf5, 0x21, 0x00


	//----- nvinfo : EIATTR_KPARAM_INFO
	.align		4
.L_1963:
        /*00a8*/ 	.byte	0x04, 0x17
        /*00aa*/ 	.short	(.L_1965 - .L_1964)
.L_1964:
        /*00ac*/ 	.word	0x00000000
        /*00b0*/ 	.short	0x0000
        /*00b2*/ 	.short	0x0000
        /*00b4*/ 	.byte	0x00, 0xf5, 0x21, 0x00


	//----- nvinfo : EIATTR_SPARSE_MMA_MASK
	.align		4
.L_1965:
        /*00b8*/ 	.byte	0x03, 0x50
        /*00ba*/ 	.short	0x0000


	//----- nvinfo : EIATTR_MAXREG_COUNT
	.align		4
        /*00bc*/ 	.byte	0x03, 0x1b
        /*00be*/ 	.short	0x00ff


	//----- nvinfo : EIATTR_MERCURY_ISA_VERSION
	.align		4
        /*00c0*/ 	.byte	0x03, 0x5f
        /*00c2*/ 	.short	0x0101


	//----- nvinfo : EIATTR_VRC_CTA_INIT_COUNT
	.align		4
        /*00c4*/ 	.byte	0x02, 0x4a
	.zero		1
	.zero		1


	//----- nvinfo : EIATTR_EXIT_INSTR_OFFSETS
	.align		4
        /*00c8*/ 	.byte	0x04, 0x1c
        /*00ca*/ 	.short	(.L_1967 - .L_1966)


	//   ....[0]....
.L_1966:
        /*00cc*/ 	.word	0x00000180


	//   ....[1]....
        /*00d0*/ 	.word	0x00000a50


	//----- nvinfo : EIATTR_CRS_STACK_SIZE
	.align		4
.L_1967:
        /*00d4*/ 	.byte	0x04, 0x1e
        /*00d6*/ 	.short	(.L_1969 - .L_1968)
.L_1968:
        /*00d8*/ 	.word	0x00000000


	//----- nvinfo : EIATTR_CBANK_PARAM_SIZE
	.align		4
.L_1969:
        /*00dc*/ 	.byte	0x03, 0x19
        /*00de*/ 	.short	0x003c


	//----- nvinfo : EIATTR_PARAM_CBANK
	.align		4
        /*00e0*/ 	.byte	0x04, 0x0a
        /*00e2*/ 	.short	(.L_1971 - .L_1970)
	.align		4
.L_1970:
        /*00e4*/ 	.word	index@(.nv.constant0._ZN2at6native49_GLOBAL__N__cfa43aba_16_ReflectionPad_cu_f800513936reflection_pad2d_backward_out_kernelIdEEvPT_PKS3_lliiiiiii)
        /*00e8*/ 	.short	0x0380
        /*00ea*/ 	.short	0x003c


	//----- nvinfo : EIATTR_SW_WAR
	.align		4
.L_1971:
        /*00ec*/ 	.byte	0x04, 0x36
        /*00ee*/ 	.short	(.L_1973 - .L_1972)
.L_1972:
        /*00f0*/ 	.word	0x00000008
.L_1973:


//--------------------- .nv.info._ZN2at6native49_GLOBAL__N__cfa43aba_16_ReflectionPad_cu_f800513940reflection_pad2d_backward_det_out_kernelIdEEvPT_PKS3_lliiiiiii --------------------------
	.section	.nv.info._ZN2at6native49_GLOBAL__N__cfa43aba_16_ReflectionPad_cu_f800513940reflection_pad2d_backward_det_out_kernelIdEEvPT_PKS3_lliiiiiii,"",@"SHT_CUDA_INFO"
	.sectionflags	@""
	.align	4


	//----- nvinfo : EIATTR_CUDA_API_VERSION
	.align		4
        /*0000*/ 	.byte	0x04, 0x37
        /*0002*/ 	.short	(.L_1975 - .L_1974)
.L_1974:
        /*0004*/ 	.word	0x00000082


	//----- nvinfo : EIATTR_KPARAM_INFO
	.align		4
.L_1975:
        /*0008*/ 	.byte	0x04, 0x17
        /*000a*/ 	.short	(.L_1977 - .L_1976)
.L_1976:
        /*000c*/ 	.word	0x00000000
        /*0010*/ 	.short	0x000a
        /*0012*/ 	.short	0x0038
        /*0014*/ 	.byte	0x00, 0xf0, 0x11, 0x00


	//----- nvinfo : EIATTR_KPARAM_INFO
	.align		4
.L_1977:
        /*0018*/ 	.byte	0x04, 0x17
        /*001a*/ 	.short	(.L_1979 - .L_1978)
.L_1978:
        /*001c*/ 	.word	0x00000000
        /*0020*/ 	.short	0x0009
        /*0022*/ 	.short	0x0034
        /*0024*/ 	.byte	0x00, 0xf0, 0x11, 0x00


	//----- nvinfo : EIATTR_KPARAM_INFO
	.align		4
.L_1979:
        /*0028*/ 	.byte	0x04, 0x17
        /*002a*/ 	.short	(.L_1981 - .L_1980)
.L_1980:
        /*002c*/ 	.word	0x00000000
        /*0030*/ 	.short	0x0008
        /*0032*/ 	.short	0x0030
        /*0034*/ 	.byte	0x00, 0xf0, 0x11, 0x00


	//----- nvinfo : EIATTR_KPARAM_INFO
	.align		4
.L_1981:
        /*0038*/ 	.byte	0x04, 0x17
        /*003a*/ 	.short	(.L_1983 - .L_1982)
.L_1982:
        /*003c*/ 	.word	0x00000000
        /*0040*/ 	.short	0x0007
        /*0042*/ 	.short	0x002c
        /*0044*/ 	.byte	0x00, 0xf0, 0x11, 0x00


	//----- nvinfo : EIATTR_KPARAM_INFO
	.align		4
.L_1983:
        /*0048*/ 	.byte	0x04, 0x17
        /*004a*/ 	.short	(.L_1985 - .L_1984)
.L_1984:
        /*004c*/ 	.word	0x00000000
        /*0050*/ 	.short	0x0006
        /*0052*/ 	.short	0x0028
        /*0054*/ 	.byte	0x00, 0xf0, 0x11, 0x00


	//----- nvinfo : EIATTR_KPARAM_INFO
	.align		4
.L_1985:
        /*0058*/ 	.byte	0x04, 0x17
        /*005a*/ 	.short	(.L_1987 - .L_1986)
.L_1986:
        /*005c*/ 	.word	0x00000000
        /*0060*/ 	.short	0x0005
        /*0062*/ 	.short	0x0024
        /*0064*/ 	.byte	0x00, 0xf0, 0x11, 0x00


	//----- nvinfo : EIATTR_KPARAM_INFO
	.align		4
.L_1987:
        /*0068*/ 	.byte	0x04, 0x17
        /*006a*/ 	.short	(.L_1989 - .L_1988)
.L_1988:
        /*006c*/ 	.word	0x00000000
        /*0070*/ 	.short	0x0004
        /*0072*/ 	.short	0x0020
        /*0074*/ 	.byte	0x00, 0xf0, 0x11, 0x00


	//----- nvinfo : EIATTR_KPARAM_INFO
	.align		4
.L_1989:
        /*0078*/ 	.byte	0x04, 0x17
        /*007a*/ 	.short	(.L_1991 - .L_1990)
.L_1990:
        /*007c*/ 	.word	0x00000000
        /*0080*/ 	.short	0x0003
        /*0082*/ 	.short	0x0018
        /*0084*/ 	.byte	0x00, 0xf0, 0x21, 0x00


	//----- nvinfo : EIATTR_KPARAM_INFO
	.align		4
.L_1991:
        /*0088*/ 	.byte	0x04, 0x17
        /*008a*/ 	.short	(.L_1993 - .L_1992)
.L_1992:
        /*008c*/ 	.word	0x00000000
        /*0090*/ 	.short	0x0002
        /*0092*/ 	.short	0x0010
        /*0094*/ 	.byte	0x00, 0xf0, 0x21, 0x00


	//----- nvinfo : EIATTR_KPARAM_INFO
	.align		4
.L_1993:
        /*0098*/ 	.byte	0x04, 0x17
        /*009a*/ 	.short	(.L_1995 - .L_1994)
.L_1994:
        /*009c*/ 	.word	0x00000000
        /*00a0*/ 	.short	0x0001
        /*00a2*/ 	.short	0x0008
        /*00a4*/ 	.byte	0x00, 0xf5, 0x21, 0x00


	//----- nvinfo : EIATTR_KPARAM_INFO
	.align		4
.L_1995:
        /*00a8*/ 	.byte	0x04, 0x17
        /*00aa*/ 	.short	(.L_1997 - .L_1996)
.L_1996:
        /*00ac*/ 	.word	0x00000000
        /*00b0*/ 	.short	0x0000
        /*00b2*/ 	.short	0x0000
        /*00b4*/ 	.byte	0x00, 0xf5, 0x21, 0x00


	//----- nvinfo : EIATTR_SPARSE_MMA_MASK
	.align		4
.L_1997:
        /*00b8*/ 	.byte	0x03, 0x50
        /*00ba*/ 	.short	0x0000


	//----- nvinfo : EIATTR_MAXREG_COUNT
	.align		4
        /*00bc*/ 	.byte	0x03, 0x1b
        /*00be*/ 	.short	0x00ff


	//----- nvinfo : EIATTR_MERCURY_ISA_VERSION
	.align		4
        /*00c0*/ 	.byte	0x03, 0x5f
        /*00c2*/ 	.short	0x0101


	//----- nvinfo : EIATTR_VRC_CTA_INIT_COUNT
	.align		4
        /*00c4*/ 	.byte	0x02, 0x4a
	.zero		1
	.zero		1


	//----- nvinfo : EIATTR_EXIT_INSTR_OFFSETS
	.align		4
        /*00c8*/ 	.byte	0x04, 0x1c
        /*00ca*/ 	.short	(.L_1999 - .L_1998)


	//   ....[0]....
.L_1998:
        /*00cc*/ 	.word	0x000001f0


	//   ....[1]....
        /*00d0*/ 	.word	0x00001f20


	//----- nvinfo : EIATTR_CRS_STACK_SIZE
	.align		4
.L_1999:
        /*00d4*/ 	.byte	0x04, 0x1e
        /*00d6*/ 	.short	(.L_2001 - .L_2000)
.L_2000:
        /*00d8*/ 	.word	0x00000000


	//----- nvinfo : EIATTR_CBANK_PARAM_SIZE
	.align		4
.L_2001:
        /*00dc*/ 	.byte	0x03, 0x19
        /*00de*/ 	.short	0x003c


	//----- nvinfo : EIATTR_PARAM_CBANK
	.align		4
        /*00e0*/ 	.byte	0x04, 0x0a
        /*00e2*/ 	.short	(.L_2003 - .L_2002)
	.align		4
.L_2002:
        /*00e4*/ 	.word	index@(.nv.constant0._ZN2at6native49_GLOBAL__N__cfa43aba_16_ReflectionPad_cu_f800513940reflection_pad2d_backward_det_out_kernelIdEEvPT_PKS3_lliiiiiii)
        /*00e8*/ 	.short	0x0380
        /*00ea*/ 	.short	0x003c


	//----- nvinfo : EIATTR_SW_WAR
	.align		4
.L_2003:
        /*00ec*/ 	.byte	0x04, 0x36
        /*00ee*/ 	.short	(.L_2005 - .L_2004)
.L_2004:
        /*00f0*/ 	.word	0x00000008
.L_2005:


//--------------------- .nv.info._ZN2at6native49_GLOBAL__N__cfa43aba_16_ReflectionPad_cu_f800513927reflection_pad2d_out_kernelIN3c108BFloat16EEEvPKT_PS5_lliiiiiii --------------------------
	.section	.nv.info._ZN2at6native49_GLOBAL__N__cfa43aba_16_ReflectionPad_cu_f800513927reflection_pad2d_out_kernelIN3c108BFloat16EEEvPKT_PS5_lliiiiiii,"",@"SHT_CUDA_INFO"
	.sectionflags	@""
	.align	4


	//----- nvinfo : EIATTR_CUDA_API_VERSION
	.align		4
        /*0000*/ 	.byte	0x04, 0x37
        /*0002*/ 	.short	(.L_2007 - .L_2006)
.L_2006:
        /*0004*/ 	.word	0x00000082


	//----- nvinfo : EIATTR_KPARAM_INFO
	.align		4
.L_2007:
        /*0008*/ 	.byte	0x04, 0x17
        /*000a*/ 	.short	(.L_2009 - .L_2008)
.L_2008:
        /*000c*/ 	.word	0x00000000
        /*0010*/ 	.short	0x000a
        /*0012*/ 	.short	0x0038
        /*0014*/ 	.byte	0x00, 0xf0, 0x11, 0x00


	//----- nvinfo : EIATTR_KPARAM_INFO
	.align		4
.L_2009:
        /*0018*/ 	.byte	0x04, 0x17
        /*001a*/ 	.short	(.L_2011 - .L_2010)
.L_2010:
        /*001c*/ 	.word	0x00000000
        /*0020*/ 	.short	0x0009
        /*0022*/ 	.short	0x0034
        /*0024*/ 	.byte	0x00, 0xf0, 0x11, 0x00


	//----- nvinfo : EIATTR_KPARAM_INFO
	.align		4
.L_2011:
        /*0028*/ 	.byte	0x04, 0x17
        /*002a*/ 	.short	(.L_2013 - .L_2012)
.L_2012:
        /*002c*/ 	.word	0x00000000
        /*0030*/ 	.short	0x0008
        /*0032*/ 	.short	0x0030
        /*0034*/ 	.byte	0x00, 0xf0, 0x11, 0x00


	//----- nvinfo : EIATTR_KPARAM_INFO
	.align		4
.L_2013:
        /*0038*/ 	.byte	0x04, 0x17
        /*003a*/ 	.short	(.L_2015 - .L_2014)
.L_2014:
        /*003c*/ 	.word	0x00000000
        /*0040*/ 	.short	0x0007
        /*0042*/ 	.short	0x002c
        /*0044*/ 	.byte	0x00, 0xf0, 0x11, 0x00


	//----- nvinfo : EIATTR_KPARAM_INFO
	.align		4
.L_2015:
        /*0048*/ 	.byte	0x04, 0x17
        /*004a*/ 	.short	(.L_2017 - .L_2016)
.L_2016:
        /*004c*/ 	.word	0x00000000
        /*0050*/ 	.short	0x0006
        /*0052*/ 	.short	0x0028
        /*0054*/ 	.byte	0x00, 0xf0, 0x11, 0x00


	//----- nvinfo : EIATTR_KPARAM_INFO
	.align		4
.L_2017:
        /*0058*/ 	.byte	0x04, 0x17
        /*005a*/ 	.short	(.L_2019 - .L_2018)
.L_2018:
        /*005c*/ 	.word	0x00000000
        /*0060*/ 	.short	0x0005
        /*0062*/ 	.short	0x0024
        /*0064*/ 	.byte	0x00, 0xf0, 0x11, 0x00


	//----- nvinfo : EIATTR_KPARAM_INFO
	.align		4
.L_2019:
        /*0068*/ 	.byte	0x04, 0x17
        /*006a*/ 	.short	(.L_2021 - .L_2020)
.L_2020:
        /*006c*/ 	.word	0x00000000
        /*0070*/ 	.short	0x0004
        /*0072*/ 	.short	0x0020
        /*0074*/ 	.byte	0x00, 0xf0, 0x11, 0x00


	//----- nvinfo : EIATTR_KPARAM_INFO
	.align		4
.L_2021:
        /*0078*/ 	.byte	0x04, 0x17
        /*007a*/ 	.short	(.L_2023 - .L_2022)
.L_2022:
        /*007c*/ 	.word	0x00000000
        /*0080*/ 	.short	0x0003
        /*0082*/ 	.short	0x0018
        /*0084*/ 	.byte	0x00, 0xf0, 0x21, 0x00


	//----- nvinfo : EIATTR_KPARAM_INFO
	.align		4
.L_2023:
        /*0088*/ 	.byte	0x04, 0x17
        /*008a*/ 	.short	(.L_2025 - .L_2024)
.L_2024:
        /*008c*/ 	.word	0x00000000
        /*0090*/ 	.short	0x0002
        /*0092*/ 	.short	0x0010
        /*0094*/ 	.byte	0x00, 0xf0, 0x21, 0x00


	//----- nvinfo : EIATTR_KPARAM_INFO
	.align		4
.L_2025:
        /*0098*/ 	.byte	0x04, 0x17
        /*009a*/ 	.short	(.L_2027 - .L_2026)
.L_2026:
        /*009c*/ 	.word	0x00000000
        /*00a0*/ 	.short	0x0001
        /*00a2*/ 	.short	0x0008
        /*00a4*/ 	.byte	0x00, 0xf5, 0x21, 0x00


	//----- nvinfo : EIATTR_KPARAM_INFO
	.align		4
.L_2027:
        /*00a8*/ 	.byte	0x04, 0x17
        /*00aa*/ 	.short	(.L_2029 - .L_2028)
.L_2028:
        /*00ac*/ 	.word	0x00000000
        /*00b0*/ 	.short	0x0000
        /*00b2*/ 	.short	0x0000
        /*00b4*/ 	.byte	0x00, 0xf5, 0x21, 0x00


	//----- nvinfo : EIATTR_SPARSE_MMA_MASK
	.align		4
.L_2029:
        /*00b8*/ 	.byte	0x03, 0x50
        /*00ba*/ 	.short	0x0000


	//----- nvinfo : EIATTR_MAXREG_COUNT
	.align		4
        /*00bc*/ 	.byte	0x03, 0x1b
        /*00be*/ 	.short	0x00ff


	//----- nvinfo : EIATTR_MERCURY_ISA_VERSION
	.align		4
        /*00c0*/ 	.byte	0x03, 0x5f
        /*00c2*/ 	.short	0x0101


	//----- nvinfo : EIATTR_VRC_CTA_INIT_COUNT
	.align		4
        /*00c4*/ 	.byte	0x02, 0x4a
	.zero		1
	.zero		1


	//----- nvinfo : EIATTR_EXIT_INSTR_OFFSETS
	.align		4
        /*00c8*/ 	.byte	0x04, 0x1c
        /*00ca*/ 	.short	(.L_2031 - .L_2030)


	//   ....[0]....
.L_2030:
        /*00cc*/ 	.word	0x00000180


	//   ....[1]....
        /*00d0*/ 	.word	0x00000a70


	//----- nvinfo : EIATTR_CRS_STACK_SIZE
	.align		4
.L_2031:
        /*00d4*/ 	.byte	0x04, 0x1e
        /*00d6*/ 	.short	(.L_2033 - .L_2032)
.L_2032:
        /*00d8*/ 	.word	0x00000000


	//----- nvinfo : EIATTR_CBANK_PARAM_SIZE
	.align		4
.L_2033:
        /*00dc*/ 	.byte	0x03, 0x19
        /*00de*/ 	.short	0x003c


	//----- nvinfo : EIATTR_PARAM_CBANK
	.align		4
        /*00e0*/ 	.byte	0x04, 0x0a
        /*00e2*/ 	.short	(.L_2035 - .L_2034)
	.align		4
.L_2034:
        /*00e4*/ 	.word	index@(.nv.constant0._ZN2at6native49_GLOBAL__N__cfa43aba_16_ReflectionPad_cu_f800513927reflection_pad2d_out_kernelIN3c108BFloat16EEEvPKT_PS5_lliiiiiii)
        /*00e8*/ 	.short	0x0380
        /*00ea*/ 	.short	0x003c


	//----- nvinfo : EIATTR_SW_WAR
	.align		4
.L_2035:
        /*00ec*/ 	.byte	0x04, 0x36
        /*00ee*/ 	.short	(.L_2037 - .L_2036)
.L_2036:
        /*00f0*/ 	.word	0x00000008
.L_2037:


//--------------------- .nv.info._ZN2at6native49_GLOBAL__N__cfa43aba_16_ReflectionPad_cu_f800513927reflection_pad2d_out_kernelIN3c104HalfEEEvPKT_PS5_lliiiiiii --------------------------
	.section	.nv.info._ZN2at6native49_GLOBAL__N__cfa43aba_16_ReflectionPad_cu_f800513927reflection_pad2d_out_kernelIN3c104HalfEEEvPKT_PS5_lliiiiiii,"",@"SHT_CUDA_INFO"
	.sectionflags	@""
	.align	4


	//----- nvinfo : EIATTR_CUDA_API_VERSION
	.align		4
        /*0000*/ 	.byte	0x04, 0x37
        /*0002*/ 	.short	(.L_2039 - .L_2038)
.L_2038:
        /*0004*/ 	.word	0x00000082


	//----- nvinfo : EIATTR_KPARAM_INFO
	.align		4
.L_2039:
        /*0008*/ 	.byte	0x04, 0x17
        /*000a*/ 	.short	(.L_2041 - .L_2040)
.L_2040:
        /*000c*/ 	.word	0x00000000
        /*0010*/ 	.short	0x000a
        /*0012*/ 	.short	0x0038
        /*0014*/ 	.byte	0x00, 0xf0, 0x11, 0x00


	//----- nvinfo : EIATTR_KPARAM_INFO
	.align		4
.L_2041:
        /*0018*/ 	.byte	0x04, 0x17
        /*001a*/ 	.short	(.L_2043 - .L_2042)
.L_2042:
        /*001c*/ 	.word	0x00000000
        /*0020*/ 	.short	0x0009
        /*0022*/ 	.short	0x0034
        /*0024*/ 	.byte	0x00, 0xf0, 0x11, 0x00


	//----- nvinfo : EIATTR_KPARAM_INFO
	.align		4
.L_2043:
        /*0028*/ 	.byte	0x04, 0x17
        /*002a*/ 	.short	(.L_2045 - .L_2044)
.L_2044:
        /*002c*/ 	.word	0x00000000
        /*0030*/ 	.short	0x0008
        /*0032*/ 	.short	0x0030
        /*0034*/ 	.byte	0x00, 0xf0, 0x11, 0x00


	//----- nvinfo : EIATTR_KPARAM_INFO
	.align		4
.L_2045:
        /*0038*/ 	.byte	0x04, 0x17
        /*003a*/ 	.short	(.L_2047 - .L_2046)
.L_2046:
        /*003c*/ 	.word	0x00000000
        /*0040*/ 	.short	0x0007
        /*0042*/ 	.short	0x002c
        /*0044*/ 	.byte	0x00, 0xf0, 0x11, 0x00


	//----- nvinfo : EIATTR_KPARAM_INFO
	.align		4
.L_2047:
        /*0048*/ 	.byte	0x04, 0x17
        /*004a*/ 	.short	(.L_2049 - .L_2048)
.L_2048:
        /*004c*/ 	.word	0x00000000
        /*0050*/ 	.short	0x0006
        /*0052*/ 	.short	0x0028
        /*0054*/ 	.byte	0x00, 0xf0, 0x11, 0x00


	//----- nvinfo : EIATTR_KPARAM_INFO
	.align		4
.L_2049:
        /*0058*/ 	.byte	0x04, 0x17
        /*005a*/ 	.short	(.L_2051 - .L_2050)
.L_2050:
        /*005c*/ 	.word	0x00000000
        /*0060*/ 	.short	0x0005
        /*0062*/ 	.short	0x0024
        /*0064*/ 	.byte	0x00, 0xf0, 0x11, 0x00


	//----- nvinfo : EIATTR_KPARAM_INFO
	.align		4
.L_2051:
        /*0068*/ 	.byte	0x04, 0x17
        /*006a*/ 	.short	(.L_2053 - .L_2052)
.L_2052:
        /*006c*/ 	.word	0x00000000
        /*0070*/ 	.short	0x0004
        /*0072*/ 	.short	0x0020
        /*0074*/ 	.byte	0x00, 0xf0, 0x11, 0x00


	//----- nvinfo : EIATTR_KPARAM_INFO
	.align		4
.L_2053:
        /*0078*/ 	.byte	0x04, 0x17
        /*007a*/ 	.short	(.L_2055 - .L_2054)
.L_2054:
        /*007c*/ 	.word	0x00000000
        /*0080*/ 	.short	0x0003
        /*0082*/ 	.short	0x0018
        /*0084*/ 	.byte	0x00, 0xf0, 0x21, 0x00


	//----- nvinfo : EIATTR_KPARAM_INFO
	.align		4
.L_2055:
        /*0088*/ 	.byte	0x04, 0x17
        /*008a*/ 	.short	(.L_2057 - .L_2056)
.L_2056:
        /*008c*/ 	.word	0x00000000
        /*0090*/ 	.short	0x0002
        /*0092*/ 	.short	0x0010
        /*0094*/ 	.byte	0x00, 0xf0, 0x21, 0x00


	//----- nvinfo : EIATTR_KPARAM_INFO
	.align		4
.L_2057:
        /*0098*/ 	.byte	0x04, 0x17
        /*009a*/ 	.short	(.L_2059 - .L_2058)
.L_2058:
        /*009c*/ 	.word	0x00000000
        /*00a0*/ 	.short	0x0001
        /*00a2*/ 	.short	0x0008
        /*00a4*/ 	.byte	0x00, 0xf5, 0x21, 0x00


	//----- nvinfo : EIATTR_KPARAM_INFO
	.align		4
.L_2059:
        /*00a8*/ 	.byte	0x04, 0x17
        /*00aa*/ 	.short	(.L_2061 - .L_2060)
.L_2060:
        /*00ac*/ 	.word	0x00000000
        /*00b0*/ 	.short	0x0000
        /*00b2*/ 	.short	0x0000
        /*00b4*/ 	.byte	0x00, 0xf5, 0x21, 0x00


	//----- nvinfo : EIATTR_SPARSE_MMA_MASK
	.align		4
.L_2061:
        /*00b8*/ 	.byte	0x03, 0x50
        /*00ba*/ 	.short	0x0000


	//----- nvinfo : EIATTR_MAXREG_COUNT
	.align		4
        /*00bc*/ 	.byte	0x03, 0x1b
        /*00be*/ 	.short	0x00ff


	//----- nvinfo : EIATTR_MERCURY_ISA_VERSION
	.align		4
        /*00c0*/ 	.byte	0x03, 0x5f
        /*00c2*/ 	.short	0x0101


	//----- nvinfo : EIATTR_VRC_CTA_INIT_COUNT
	.align		4
        /*00c4*/ 	.byte	0x02, 0x4a
	.zero		1
	.zero		1


	//----- nvinfo : EIATTR_EXIT_INSTR_OFFSETS
	.align		4
        /*00c8*/ 	.byte	0x04, 0x1c
        /*00ca*/ 	.short	(.L_2063 - .L_2062)


	//   ....[0]....
.L_2062:
        /*00cc*/ 	.word	0x00000180


	//   ....[1]....
        /*00d0*/ 	.word	0x00000a70


	//----- nvinfo : EIATTR_CRS_STACK_SIZE
	.align		4
.L_2063:
        /*00d4*/ 	.byte	0x04, 0x1e
        /*00d6*/ 	.short	(.L_2065 - .L_2064)
.L_2064:
        /*00d8*/ 	.word	0x00000000


	//----- nvinfo : EIATTR_CBANK_PARAM_SIZE
	.align		4
.L_2065:
        /*00dc*/ 	.byte	0x03, 0x19
        /*00de*/ 	.short	0x003c


	//----- nvinfo : EIATTR_PARAM_CBANK
	.align		4
        /*00e0*/ 	.byte	0x04, 0x0a
        /*00e2*/ 	.short	(.L_2067 - .L_2066)
	.align		4
.L_2066:
        /*00e4*/ 	.word	index@(.nv.constant0._ZN2at6native49_GLOBAL__N__cfa43aba_16_ReflectionPad_cu_f800513927reflection_pad2d_out_kernelIN3c104HalfEEEvPKT_PS5_lliiiiiii)
        /*00e8*/ 	.short	0x0380
        /*00ea*/ 	.short	0x003c


	//----- nvinfo : EIATTR_SW_WAR
	.align		4
.L_2067:
        /*00ec*/ 	.byte	0x04, 0x36
        /*00ee*/ 	.short	(.L_2069 - .L_2068)
.L_2068:
        /*00f0*/ 	.word	0x00000008
.L_2069:


//--------------------- .nv.info._ZN2at6native49_GLOBAL__N__cfa43aba_16_ReflectionPad_cu_f800513927reflection_pad2d_out_kernelIN3c107complexIfEEEEvPKT_PS6_lliiiiiii --------------------------
	.section	.nv.info._ZN2at6native49_GLOBAL__N__cfa43aba_16_ReflectionPad_cu_f800513927reflection_pad2d_out_kernelIN3c107complexIfEEEEvPKT_PS6_lliiiiiii,"",@"SHT_CUDA_INFO"
	.sectionflags	@""
	.align	4


	//----- nvinfo : EIATTR_CUDA_API_VERSION
	.align		4
        /*0000*/ 	.byte	0x04, 0x37
        /*0002*/ 	.short	(.L_2071 - .L_2070)
.L_2070:
        /*0004*/ 	.word	0x00000082


	//----- nvinfo : EIATTR_KPARAM_INFO
	.align		4
.L_2071:
        /*0008*/ 	.byte	0x04, 0x17
        /*000a*/ 	.short	(.L_2073 - .L_2072)
.L_2072:
        /*000c*/ 	.word	0x00000000
        /*0010*/ 	.short	0x000a
        /*0012*/ 	.short	0x0038
        /*0014*/ 	.byte	0x00, 0xf0, 0x11, 0x00


	//----- nvinfo : EIATTR_KPARAM_INFO
	.align		4
.L_2073:
        /*0018*/ 	.byte	0x04, 0x17
        /*001a*/ 	.short	(.L_2075 - .L_2074)
.L_2074:
        /*001c*/ 	.word	0x00000000
        /*0020*/ 	.short	0x0009
        /*0022*/ 	.short	0x0034
        /*0024*/ 	.byte	0x00, 0xf0, 0x11, 0x00


	//----- nvinfo : EIATTR_KPARAM_INFO
	.align		4
.L_2075:
        /*0028*/ 	.byte	0x04, 0x17
        /*002a*/ 	.short	(.L_2077 - .L_2076)
.L_2076:
        /*002c*/ 	.word	0x00000000
        /*0030*/ 	.short	0x0008
        /*0032*/ 	.short	0x0030
        /*0034*/ 	.byte	0x00, 0xf0, 0x11, 0x00


	//----- nvinfo : EIATTR_KPARAM_INFO
	.align		4
.L_2077:
        /*0038*/ 	.byte	0x04, 0x17
        /*003a*/ 	.short	(.L_2079 - .L_2078)
.L_2078:
        /*003c*/ 	.word	0x00000000
        /*0040*/ 	.short	0x0007
        /*0042*/ 	.short	0x002c
        /*0044*/ 	.byte	0x00, 0xf0, 0x11, 0x00


	//----- nvinfo : EIATTR_KPARAM_INFO
	.align		4
.L_2079:
        /*0048*/ 	.byte	0x04, 0x17
        /*004a*/ 	.short	(.L_2081 - .L_2080)
.L_2080:
        /*004c*/ 	.word	0x00000000
        /*0050*/ 	.short	0x0006
        /*0052*/ 	.short	0x0028
        /*0054*/ 	.byte	0x00, 0xf0, 0x11, 0x00


	//----- nvinfo : EIATTR_KPARAM_INFO
	.align		4
.L_2081:
        /*0058*/ 	.byte	0x04, 0x17
        /*005a*/ 	.short	(.L_2083 - .L_2082)
.L_2082:
        /*005c*/ 	.word	0x00000000
        /*0060*/ 	.short	0x0005
        /*0062*/ 	.short	0x0024
        /*0064*/ 	.byte	0x00, 0xf0, 0x11, 0x00


	//----- nvinfo : EIATTR_KPARAM_INFO
	.align		4
.L_2083:
        /*0068*/ 	.byte	0x04, 0x17
        /*006a*/ 	.short	(.L_2085 - .L_2084)
.L_2084:
        /*006c*/ 	.word	0x00000000
        /*0070*/ 	.short	0x0004
        /*0072*/ 	.short	0x0020
        /*0074*/ 	.byte	0x00, 0xf0, 0x11, 0x00


	//----- nvinfo : EIATTR_KPARAM_INFO
	.align		4
.L_2085:
        /*0078*/ 	.byte	0x04, 0x17
        /*007a*/ 	.short	(.L_2087 - .L_2086)
.L_2086:
        /*007c*/ 	.word	0x00000000
        /*0080*/ 	.short	0x0003
        /*0082*/ 	.short	0x0018
        /*0084*/ 	.byte	0x00, 0xf0, 0x21, 0x00


	//----- nvinfo : EIATTR_KPARAM_INFO
	.align		4
.L_2087:
        /*0088*/ 	.byte	0x04, 0x17
        /*008a*/ 	.short	(.L_2089 - .L_2088)
.L_2088:
        /*008c*/ 	.word	0x00000000
        /*0090*/ 	.short	0x0002
        /*0092*/ 	.short	0x0010
        /*0094*/ 	.byte	0x00, 0xf0, 0x21, 0x00


	//----- nvinfo : EIATTR_KPARAM_INFO
	.align		4
.L_2089:
        /*0098*/ 	.byte	0x04, 0x17
        /*009a*/ 	.short	(.L_2091 - .L_2090)
.L_2090:
        /*009c*/ 	.word	0x00000000
        /*00a0*/ 	.short	0x0001
        /*00a2*/ 	.short	0x0008
        /*00a4*/ 	.byte	0x00, 0xf5, 0x21, 0x00


	//----- nvinfo : EIATTR_KPARAM_INFO
	.align		4
.L_2091:
        /*00a8*/ 	.byte	0x04, 0x17
        /*00aa*/ 	.short	(.L_2093 - .L_2092)
.L_2092:
        /*00ac*/ 	.word	0x00000000
        /*00b0*/ 	.short	0x0000
        /*00b2*/ 	.short	0x0000
        /*00b4*/ 	.byte	0x00, 0xf5, 0x21, 0x00


	//----- nvinfo : EIATTR_SPARSE_MMA_MASK
	.align		4
.L_2093:
        /*00b8*/ 	.byte	0x03, 0x50
        /*00ba*/ 	.short	0x0000


	//----- nvinfo : EIATTR_MAXREG_COUNT
	.align		4
        /*00bc*/ 	.byte	0x03, 0x1b
        /*00be*/ 	.short	0x00ff


	//----- nvinfo : EIATTR_MERCURY_ISA_VERSION
	.align		4
        /*00c0*/ 	.byte	0x03, 0x5f
        /*00c2*/ 	.short	0x0101


	//----- nvinfo : EIATTR_VRC_CTA_INIT_COUNT
	.align		4
        /*00c4*/ 	.byte	0x02, 0x4a
	.zero		1
	.zero		1


	//----- nvinfo : EIATTR_EXIT_INSTR_OFFSETS
	.align		4
        /*00c8*/ 	.byte	0x04, 0x1c
        /*00ca*/ 	.short	(.L_2095 - .L_2094)


	//   ....[0]....
.L_2094:
        /*00cc*/ 	.word	0x00000180


	//   ....[1]....
        /*00d0*/ 	.word	0x00000a70


	//----- nvinfo : EIATTR_CRS_STACK_SIZE
	.align		4
.L_2095:
        /*00d4*/ 	.byte	0x04, 0x1e
        /*00d6*/ 	.short	(.L_2097 - .L_2096)
.L_2096:
        /*00d8*/ 	.word	0x00000000


	//----- nvinfo : EIATTR_CBANK_PARAM_SIZE
	.align		4
.L_2097:
        /*00dc*/ 	.byte	0x03, 0x19
        /*00de*/ 	.short	0x003c


	//----- nvinfo : EIATTR_PARAM_CBANK
	.align		4
        /*00e0*/ 	.byte	0x04, 0x0a
        /*00e2*/ 	.short	(.L_2099 - .L_2098)
	.align		4
.L_2098:
        /*00e4*/ 	.word	index@(.nv.constant0._ZN2at6native49_GLOBAL__N__cfa43aba_16_ReflectionPad_cu_f800513927reflection_pad2d_out_kernelIN3c107complexIfEEEEvPKT_PS6_lliiiiiii)
        /*00e8*/ 	.short	0x0380
        /*00ea*/ 	.short	0x003c


	//----- nvinfo : EIATTR_SW_WAR
	.align		4
.L_2099:
        /*00ec*/ 	.byte	0x04, 0x36
        /*00ee*/ 	.short	(.L_2101 - .L_2100)
.L_2100:
        /*00f0*/ 	.word	0x00000008
.L_2101:


//--------------------- .nv.info._ZN2at6native49_GLOBAL__N__cfa43aba_16_ReflectionPad_cu_f800513927reflection_pad2d_out_kernelIN3c107complexIdEEEEvPKT_PS6_lliiiiiii --------------------------
	.section	.nv.info._ZN2at6native49_GLOBAL__N__cfa43aba_16_ReflectionPad_cu_f800513927reflection_pad2d_out_kernelIN3c107complexIdEEEEvPKT_PS6_lliiiiiii,"",@"SHT_CUDA_INFO"
	.sectionflags	@""
	.align	4


	//----- nvinfo : EIATTR_CUDA_API_VERSION
	.align		4
        /*0000*/ 	.byte	0x04, 0x37
        /*0002*/ 	.short	(.L_2103 - .L_2102)
.L_2102:
        /*0004*/ 	.word	0x00000082


	//----- nvinfo : EIATTR_KPARAM_INFO
	.align		4
.L_2103:
        /*0008*/ 	.byte	0x04, 0x17
        /*000a*/ 	.short	(.L_2105 - .L_2104)
.L_2104:
        /*000c*/ 	.word	0x00000000
        /*0010*/ 	.short	0x000a
        /*0012*/ 	.short	0x0038
        /*0014*/ 	.byte	0x00, 0xf0, 0x11, 0x00


	//----- nvinfo : EIATTR_KPARAM_INFO
	.align		4
.L_2105:
        /*0018*/ 	.byte	0x04, 0x17
        /*001a*/ 	.short	(.L_2107 - .L_2106)
.L_2106:
        /*001c*/ 	.word	0x00000000
        /*0020*/ 	.short	0x0009
        /*0022*/ 	.short	0x0034
        /*0024*/ 	.byte	0x00, 0xf0, 0x11, 0x00


	//----- nvinfo : EIATTR_KPARAM_INFO
	.align		4
.L_2107:
        /*0028*/ 	.byte	0x04, 0x17
        /*002a*/ 	.short	(.L_2109 - .L_2108)
.L_2108:
        /*002c*/ 	.word	0x00000000
        /*0030*/ 	.short	0x0008
        /*0032*/ 	.short	0x0030
        /*0034*/ 	.byte	0x00, 0xf0, 0x11, 0x00


	//----- nvinfo : EIATTR_KPARAM_INFO
	.align		4
.L_2109:
        /*0038*/ 	.byte	0x04, 0x17
        /*003a*/ 	.short	(.L_2111 - .L_2110)
.L_2110:
        /*003c*/ 	.word	0x00000000
        /*0040*/ 	.short	0x0007
        /*0042*/ 	.short	0x002c
        /*0044*/ 	.byte	0x00, 0xf0, 0x11, 0x00


	//----- nvinfo : EIATTR_KPARAM_INFO
	.align		4
.L_2111:
        /*0048*/ 	.byte	0x04, 0x17
        /*004a*/ 	.short	(.L_2113 - .L_2112)
.L_2112:
        /*004c*/ 	.word	0x00000000
        /*0050*/ 	.short	0x0006
        /*0052*/ 	.short	0x0028
        /*0054*/ 	.byte	0x00, 0xf0, 0x11, 0x00


	//----- nvinfo : EIATTR_KPARAM_INFO
	.align		4
.L_2113:
        /*0058*/ 	.byte	0x04, 0x17
        /*005a*/ 	.short	(.L_2115 - .L_2114)
.L_2114:
        /*005c*/ 	.word	0x00000000
        /*0060*/ 	.short	0x0005
        /*0062*/ 	.short	0x0024
        /*0064*/ 	.byte	0x00, 0xf0, 0x11, 0x00


	//----- nvinfo : EIATTR_KPARAM_INFO
	.align		4
.L_2115:
        /*0068*/ 	.byte	0x04, 0x17
        /*006a*/ 	.short	(.L_2117 - .L_2116)
.L_2116:
        /*006c*/ 	.word	0x00000000
        /*0070*/ 	.short	0x0004
        /*0072*/ 	.short	0x0020
        /*0074*/ 	.byte	0x00, 0xf0, 0x11, 0x00


	//----- nvinfo : EIATTR_KPARAM_INFO
	.align		4
.L_2117:
        /*0078*/ 	.byte	0x04, 0x17
        /*007a*/ 	.short	(.L_2119 - .L_2118)
.L_2118:
        /*007c*/ 	.word	0x00000000
        /*0080*/ 	.short	0x0003
        /*0082*/ 	.short	0x0018
        /*0084*/ 	.byte	0x00, 0xf0, 0x21, 0x00


	//----- nvinfo : EIATTR_KPARAM_INFO
	.align		4
.L_2119:
        /*0088*/ 	.byte	0x04, 0x17
        /*008a*/ 	.short	(.L_2121 - .L_2120)
.L_2120:
        /*008c*/ 	.word	0x00000000
        /*0090*/ 	.short	0x0002
        /*0092*/ 	.short	0x0010
        /*0094*/ 	.byte	0x00, 0xf0, 0x21, 0x00


	//----- nvinfo : EIATTR_KPARAM_INFO
	.align		4
.L_2121:
        /*0098*/ 	.byte	0x04, 0x17
        /*009a*/ 	.short	(.L_2123 - .L_2122)
.L_2122:
        /*009c*/ 	.word	0x00000000
        /*00a0*/ 	.short	0x0001
        /*00a2*/ 	.short	0x0008
        /*00a4*/ 	.byte	0x00, 0xf5, 0x21, 0x00


	//----- nvinfo : EIATTR_KPARAM_INFO
	.align		4
.L_2123:
        /*00a8*/ 	.byte	0x04, 0x17
        /*00aa*/ 	.short	(.L_2125 - .L_2124)
.L_2124:
        /*00ac*/ 	.word	0x00000000
        /*00b0*/ 	.short	0x0000
        /*00b2*/ 	.short	0x0000
        /*00b4*/ 	.byte	0x00, 0xf5, 0x21, 0x00


	//----- nvinfo : EIATTR_SPARSE_MMA_MASK
	.align		4
.L_2125:
        /*00b8*/ 	.byte	0x03, 0x50
        /*00ba*/ 	.short	0x0000


	//----- nvinfo : EIATTR_MAXREG_COUNT
	.align		4
        /*00bc*/ 	.byte	0x03, 0x1b
        /*00be*/ 	.short	0x00ff


	//----- nvinfo : EIATTR_MERCURY_ISA_VERSION
	.align		4
        /*00c0*/ 	.byte	0x03, 0x5f
        /*00c2*/ 	.short	0x0101


	//----- nvinfo : EIATTR_VRC_CTA_INIT_COUNT
	.align		4
        /*00c4*/ 	.byte	0x02, 0x4a
	.zero		1
	.zero		1


	//----- nvinfo : EIATTR_EXIT_INSTR_OFFSETS
	.align		4
        /*00c8*/ 	.byte	0x04, 0x1c
        /*00ca*/ 	.short	(.L_2127 - .L_2126)


	//   ....[0]....
.L_2126:
        /*00cc*/ 	.word	0x00000180


	//   ....[1]....
        /*00d0*/ 	.word	0x00000a70


	//----- nvinfo : EIATTR_CRS_STACK_SIZE
	.align		4
.L_2127:
        /*00d4*/ 	.byte	0x04, 0x1e
        /*00d6*/ 	.short	(.L_2129 - .L_2128)
.L_2128:
        /*00d8*/ 	.word	0x00000000


	//----- nvinfo : EIATTR_CBANK_PARAM_SIZE
	.align		4
.L_2129:
        /*00dc*/ 	.byte	0x03, 0x19
        /*00de*/ 	.short	0x003c


	//----- nvinfo : EIATTR_PARAM_CBANK
	.align		4
        /*00e0*/ 	.byte	0x04, 0x0a
        /*00e2*/ 	.short	(.L_2131 - .L_2130)
	.align		4
.L_2130:
        /*00e4*/ 	.word	index@(.nv.constant0._ZN2at6native49_GLOBAL__N__cfa43aba_16_ReflectionPad_cu_f800513927reflection_pad2d_out_kernelIN3c107complexIdEEEEvPKT_PS6_lliiiiiii)
        /*00e8*/ 	.short	0x0380
        /*00ea*/ 	.short	0x003c


	//----- nvinfo : EIATTR_SW_WAR
	.align		4
.L_2131:
        /*00ec*/ 	.byte	0x04, 0x36
        /*00ee*/ 	.short	(.L_2133 - .L_2132)
.L_2132:
        /*00f0*/ 	.word	0x00000008
.L_2133:


//--------------------- .nv.info._ZN2at6native49_GLOBAL__N__cfa43aba_16_ReflectionPad_cu_f800513927reflection_pad2d_out_kernelIfEEvPKT_PS3_lliiiiiii --------------------------
	.section	.nv.info._ZN2at6native49_GLOBAL__N__cfa43aba_16_ReflectionPad_cu_f800513927reflection_pad2d_out_kernelIfEEvPKT_PS3_lliiiiiii,"",@"SHT_CUDA_INFO"
	.sectionflags	@""
	.align	4


	//----- nvinfo : EIATTR_CUDA_API_VERSION
	.align		4
        /*0000*/ 	.byte	0x04, 0x37
        /*0002*/ 	.short	(.L_2135 - .L_2134)
.L_2134:
        /*0004*/ 	.word	0x00000082


	//----- nvinfo : EIATTR_KPARAM_INFO
	.align		4
.L_2135:
        /*0008*/ 	.byte	0x04, 0x17
        /*000a*/ 	.short	(.L_2137 - .L_2136)
.L_2136:
        /*000c*/ 	.word	0x00000000
        /*0010*/ 	.short	0x000a
        /*0012*/ 	.short	0x0038
        /*0014*/ 	.byte	0x00, 0xf0, 0x11, 0x00


	//----- nvinfo : EIATTR_KPARAM_INFO
	.align		4
.L_2137:
        /*0018*/ 	.byte	0x04, 0x17
        /*001a*/ 	.short	(.L_2139 - .L_2138)
.L_2138:
        /*001c*/ 	.word	0x00000000
        /*0020*/ 	.short	0x0009
        /*0022*/ 	.short	0x0034
        /*0024*/ 	.byte	0x00, 0xf0, 0x11, 0x00


	//----- nvinfo : EIATTR_KPARAM_INFO
	.align		4
.L_2139:
        /*0028*/ 	.byte	0x04, 0x17
        /*002a*/ 	.short	(.L_2141 - .L_2140)
.L_2140:
        /*002c*/ 	.word	0x00000000
        /*0030*/ 	.short	0x0008
        /*0032*/ 	.short	0x0030
        /*0034*/ 	.byte	0x00, 0xf0, 0x11, 0x00


	//----- nvinfo : EIATTR_KPARAM_INFO
	.align		4
.L_2141:
        /*0038*/ 	.byte	0x04, 0x17
        /*003a*/ 	.short	(.L_2143 - .L_2142)
.L_2142:
        /*003c*/ 	.word	0x00000000
        /*0040*/ 	.short	0x0007
        /*0042*/ 	.short	0x002c
        /*0044*/ 	.byte	0x00, 0xf0, 0x11, 0x00


	//----- nvinfo : EIATTR_KPARAM_INFO
	.align		4
.L_2143:
        /*0048*/ 	.byte	0x04, 0x17
        /*004a*/ 	.short	(.L_2145 - .L_2144)
.L_2144:
        /*004c*/ 	.word	0x00000000
        /*0050*/ 	.short	0x0006
        /*0052*/ 	.short	0x0028
        /*0054*/ 	.byte	0x00, 0xf0, 0x11, 0x00


	//----- nvinfo : EIATTR_KPARAM_INFO
	.align		4
.L_2145:
        /*0058*/ 	.byte	0x04, 0x17
        /*005a*/ 	.short	(.L_2147 - .L_2146)
.L_2146:
        /*005c*/ 	.word	0x00000000
        /*0060*/ 	.short	0x0005
        /*0062*/ 	.short	0x0024
        /*0064*/ 	.byte	0x00, 0xf0, 0x11, 0x00


	//----- nvinfo : EIATTR_KPARAM_INFO
	.align		4
.L_2147:
        /*0068*/ 	.byte	0x04, 0x17
        /*006a*/ 	.short	(.L_2149 - .L_2148)
.L_2148:
        /*006c*/ 	.word	0x00000000
        /*0070*/ 	.short	0x0004
        /*0072*/ 	.short	0x0020
        /*0074*/ 	.byte	0x00, 0xf0, 0x11, 0x00


	//----- nvinfo : EIATTR_KPARAM_INFO
	.align		4
.L_2149:
        /*0078*/ 	.byte	0x04, 0x17
        /*007a*/ 	.short	(.L_2151 - .L_2150)
.L_2150:
        /*007c*/ 	.word	0x00000000
        /*0080*/ 	.short	0x0003
        /*0082*/ 	.short	0x0018
        /*0084*/ 	.byte	0x00, 0xf0, 0x21, 0x00


	//----- nvinfo : EIATTR_KPARAM_INFO
	.align		4
.L_2151:
        /*0088*/ 	.byte	0x04, 0x17
        /*008a*/ 	.short	(.L_2153 - .L_2152)
.L_2152:
        /*008c*/ 	.word	0x00000000
        /*0090*/ 	.short	0x0002
        /*0092*/ 	.short	0x0010
        /*0094*/ 	.byte	0x00, 0xf0, 0x21, 0x00


	//----- nvinfo : EIATTR_KPARAM_INFO
	.align		4
.L_2153:
        /*0098*/ 	.byte	0x04, 0x17
        /*009a*/ 	.short	(.L_2155 - .L_2154)
.L_2154:
        /*009c*/ 	.word	0x00000000
        /*00a0*/ 	.short	0x0001
        /*00a2*/ 	.short	0x0008
        /*00a4*/ 	.byte	0x00, 0xf5, 0x21, 0x00


	//----- nvinfo : EIATTR_KPARAM_INFO
	.align		4
.L_2155:
        /*00a8*/ 	.byte	0x04, 0x17
        /*00aa*/ 	.short	(.L_2157 - .L_2156)
.L_2156:
        /*00ac*/ 	.word	0x00000000
        /*00b0*/ 	.short	0x0000
        /*00b2*/ 	.short	0x0000
        /*00b4*/ 	.byte	0x00, 0xf5, 0x21, 0x00


	//----- nvinfo : EIATTR_SPARSE_MMA_MASK
	.align		4
.L_2157:
        /*00b8*/ 	.byte	0x03, 0x50
        /*00ba*/ 	.short	0x0000


	//----- nvinfo : EIATTR_MAXREG_COUNT
	.align		4
        /*00bc*/ 	.byte	0x03, 0x1b
        /*00be*/ 	.short	0x00ff


	//----- nvinfo : EIATTR_MERCURY_ISA_VERSION
	.align		4
        /*00c0*/ 	.byte	0x03, 0x5f
        /*00c2*/ 	.short	0x0101


	//----- nvinfo : EIATTR_VRC_CTA_INIT_COUNT
	.align		4
        /*00c4*/ 	.byte	0x02, 0x4a
	.zero		1
	.zero		1


	//----- nvinfo : EIATTR_EXIT_INSTR_OFFSETS
	.align		4
        /*00c8*/ 	.byte	0x04, 0x1c
        /*00ca*/ 	.short	(.L_2159 - .L_2158)


	//   ....[0]....
.L_2158:
        /*00cc*/ 	.word	0x00000180


	//   ....[1]....
        /*00d0*/ 	.word	0x00000a70


	//----- nvinfo : EIATTR_CRS_STACK_SIZE
	.align		4
.L_2159:
        /*00d4*/ 	.byte	0x04, 0x1e
        /*00d6*/ 	.short	(.L_2161 - .L_2160)
.L_2160:
        /*00d8*/ 	.word	0x00000000


	//----- nvinfo : EIATTR_CBANK_PARAM_SIZE
	.align		4
.L_2161:
        /*00dc*/ 	.byte	0x03, 0x19
        /*00de*/ 	.short	0x003c


	//----- nvinfo : EIATTR_PARAM_CBANK
	.align		4
        /*00e0*/ 	.byte	0x04, 0x0a
        /*00e2*/ 	.short	(.L_2163 - .L_2162)
	.align		4
.L_2162:
        /*00e4*/ 	.word	index@(.nv.constant0._ZN2at6native49_GLOBAL__N__cfa43aba_16_ReflectionPad_cu_f800513927reflection_pad2d_out_kernelIfEEvPKT_PS3_lliiiiiii)
        /*00e8*/ 	.short	0x0380
        /*00ea*/ 	.short	0x003c


	//----- nvinfo : EIATTR_SW_WAR
	.align		4
.L_2163:
        /*00ec*/ 	.byte	0x04, 0x36
        /*00ee*/ 	.short	(.L_2165 - .L_2164)
.L_2164:
        /*00f0*/ 	.word	0x00000008
.L_2165:


//--------------------- .nv.info._ZN2at6native49_GLOBAL__N__cfa43aba_16_ReflectionPad_cu_f800513927reflection_pad2d_out_kernelIdEEvPKT_PS3_lliiiiiii --------------------------
	.section	.nv.info._ZN2at6native49_GLOBAL__N__cfa43aba_16_ReflectionPad_cu_f800513927reflection_pad2d_out_kernelIdEEvPKT_PS3_lliiiiiii,"",@"SHT_CUDA_INFO"
	.sectionflags	@""
	.align	4


	//----- nvinfo : EIATTR_CUDA_API_VERSION
	.align		4
        /*0000*/ 	.byte	0x04, 0x37
        /*0002*/ 	.short	(.L_2167 - .L_2166)
.L_2166:
        /*0004*/ 	.word	0x00000082


	//----- nvinfo : EIATTR_KPARAM_INFO
	.align		4
.L_2167:
        /*0008*/ 	.byte	0x04, 0x17
        /*000a*/ 	.short	(.L_2169 - .L_2168)
.L_2168:
        /*000c*/ 	.word	0x00000000
        /*0010*/ 	.short	0x000a
        /*0012*/ 	.short	0x0038
        /*0014*/ 	.byte	0x00, 0xf0, 0x11, 0x00


	//----- nvinfo : EIATTR_KPARAM_INFO
	.align		4
.L_2169:
        /*0018*/ 	.byte	0x04, 0x17
        /*001a*/ 	.short	(.L_2171 - .L_2170)
.L_2170:
        /*001c*/ 	.word	0x00000000
        /*0020*/ 	.short	0x0009
        /*0022*/ 	.short	0x0034
        /*0024*/ 	.byte	0x00, 0xf0, 0x11, 0x00


	//----- nvinfo : EIATTR_KPARAM_INFO
	.align		4
.L_2171:
        /*0028*/ 	.byte	0x04, 0x17
        /*002a*/ 	.short	(.L_2173 - .L_2172)
.L_2172:
        /*002c*/ 	.word	0x00000000
        /*0030*/ 	.short	0x0008
        /*0032*/ 	.short	0x0030
        /*0034*/ 	.byte	0x00, 0xf0, 0x11, 0x00


	//----- nvinfo : EIATTR_KPARAM_INFO
	.align		4
.L_2173:
        /*0038*/ 	.byte	0x04, 0x17
        /*003a*/ 	.short	(.L_2175 - .L_2174)
.L_2174:
        /*003c*/ 	.word	0x00000000
        /*0040*/ 	.short	0x0007
        /*0042*/ 	.short	0x002c
        /*0044*/ 	.byte	0x00, 0xf0, 0x11, 0x00


	//----- nvinfo : EIATTR_KPARAM_INFO
	.align		4
.L_2175:
        /*0048*/ 	.byte	0x04, 0x17
        /*004a*/ 	.short	(.L_2177 - .L_2176)
.L_2176:
        /*004c*/ 	.word	0x00000000
        /*0050*/ 	.short	0x0006
        /*0052*/ 	.short	0x0028
        /*0054*/ 	.byte	0x00, 0xf0, 0x11, 0x00


	//----- nvinfo : EIATTR_KPARAM_INFO
	.align		4
.L_2177:
        /*0058*/ 	.byte	0x04, 0x17
        /*005a*/ 	.short	(.L_2179 - .L_2178)
.L_2178:
        /*005c*/ 	.word	0x00000000
        /*0060*/ 	.short	0x0005
        /*0062*/ 	.short	0x0024
        /*0064*/ 	.byte	0x00, 0xf0, 0x11, 0x00


	//----- nvinfo : EIATTR_KPARAM_INFO
	.align		4
.L_2179:
        /*0068*/ 	.byte	0x04, 0x17
        /*006a*/ 	.short	(.L_2181 - .L_2180)
.L_2180:
        /*006c*/ 	.word	0x00000000
        /*0070*/ 	.short	0x0004
        /*0072*/ 	.short	0x0020
        /*0074*/ 	.byte	0x00, 0xf0, 0x11, 0x00


	//----- nvinfo : EIATTR_KPARAM_INFO
	.align		4
.L_2181:
        /*0078*/ 	.byte	0x04, 0x17
        /*007a*/ 	.short	(.L_2183 - .L_2182)
.L_2182:
        /*007c*/ 	.word	0x00000000
        /*0080*/ 	.short	0x0003
        /*0082*/ 	.short	0x0018
        /*0084*/ 	.byte	0x00, 0xf0, 0x21, 0x00


	//----- nvinfo : EIATTR_KPARAM_INFO
	.align		4
.L_2183:
        /*0088*/ 	.byte	0x04, 0x17
        /*008a*/ 	.short	(.L_2185 - .L_2184)
.L_2184:
        /*008c*/ 	.word	0x00000000
        /*0090*/ 	.short	0x0002
        /*0092*/ 	.short	0x0010
        /*0094*/ 	.byte	0x00, 0xf0, 0x21, 0x00


	//----- nvinfo : EIATTR_KPARAM_INFO
	.align		4
.L_2185:
        /*0098*/ 	.byte	0x04, 0x17
        /*009a*/ 	.short	(.L_2187 - .L_2186)
.L_2186:
        /*009c*/ 	.word	0x00000000
        /*00a0*/ 	.short	0x0001
        /*00a2*/ 	.short	0x0008
        /*00a4*/ 	.byte	0x00, 0xf5, 0x21, 0x00


	//----- nvinfo : EIATTR_KPARAM_INFO
	.align		4
.L_2187:
        /*00a8*/ 	.byte	0x04, 0x17
        /*00aa*/ 	.short	(.L_2189 - .L_2188)
.L_2188:
        /*00ac*/ 	.word	0x00000000
        /*00b0*/ 	.short	0x0000
        /*00b2*/ 	.short	0x0000
        /*00b4*/ 	.byte	0x00, 0xf5, 0x21, 0x00


	//----- nvinfo : EIATTR_SPARSE_MMA_MASK
	.align		4
.L_2189:
        /*00b8*/ 	.byte	0x03, 0x50
        /*00ba*/ 	.short	0x0000


	//----- nvinfo : EIATTR_MAXREG_COUNT
	.align		4
        /*00bc*/ 	.byte	0x03, 0x1b
        /*00be*/ 	.short	0x00ff


	//----- nvinfo : EIATTR_MERCURY_ISA_VERSION
	.align		4
        /*00c0*/ 	.byte	0x03, 0x5f
        /*00c2*/ 	.short	0x0101


	//----- nvinfo : EIATTR_VRC_CTA_INIT_COUNT
	.align		4
        /*00c4*/ 	.byte	0x02, 0x4a
	.zero		1
	.zero		1


	//----- nvinfo : EIATTR_EXIT_INSTR_OFFSETS
	.align		4
        /*00c8*/ 	.byte	0x04, 0x1c
        /*00ca*/ 	.short	(.L_2191 - .L_2190)


	//   ....[0]....
.L_2190:
        /*00cc*/ 	.word	0x00000180


	//   ....[1]....
        /*00d0*/ 	.word	0x00000a70


	//----- nvinfo : EIATTR_CRS_STACK_SIZE
	.align		4
.L_2191:
        /*00d4*/ 	.byte	0x04, 0x1e
        /*00d6*/ 	.short	(.L_2193 - .L_2192)
.L_2192:
        /*00d8*/ 	.word	0x00000000


	//----- nvinfo : EIATTR_CBANK_PARAM_SIZE
	.align		4
.L_2193:
        /*00dc*/ 	.byte	0x03, 0x19
        /*00de*/ 	.short	0x003c


	//----- nvinfo : EIATTR_PARAM_CBANK
	.align		4
        /*00e0*/ 	.byte	0x04, 0x0a
        /*00e2*/ 	.short	(.L_2195 - .L_2194)
	.align		4
.L_2194:
        /*00e4*/ 	.word	index@(.nv.constant0._ZN2at6native49_GLOBAL__N__cfa43aba_16_ReflectionPad_cu_f800513927reflection_pad2d_out_kernelIdEEvPKT_PS3_lliiiiiii)
        /*00e8*/ 	.short	0x0380
        /*00ea*/ 	.short	0x003c


	//----- nvinfo : EIATTR_SW_WAR
	.align		4
.L_2195:
        /*00ec*/ 	.byte	0x04, 0x36
        /*00ee*/ 	.short	(.L_2197 - .L_2196)
.L_2196:
        /*00f0*/ 	.word	0x00000008
.L_2197:


//--------------------- .nv.info._ZN2at6native49_GLOBAL__N__cfa43aba_16_ReflectionPad_cu_f800513927reflection_pad2d_out_kernelIsEEvPKT_PS3_lliiiiiii --------------------------
	.section	.nv.info._ZN2at6native49_GLOBAL__N__cfa43aba_16_ReflectionPad_cu_f800513927reflection_pad2d_out_kernelIsEEvPKT_PS3_lliiiiiii,"",@"SHT_CUDA_INFO"
	.sectionflags	@""
	.align	4


	//----- nvinfo : EIATTR_CUDA_API_VERSION
	.align		4
        /*0000*/ 	.byte	0x04, 0x37
        /*0002*/ 	.short	(.L_2199 - .L_2198)
.L_2198:
        /*0004*/ 	.word	0x00000082


	//----- nvinfo : EIATTR_KPARAM_INFO
	.align		4
.L_2199:
        /*0008*/ 	.byte	0x04, 0x17
        /*000a*/ 	.short	(.L_2201 - .L_2200)
.L_2200:
        /*000c*/ 	.word	0x00000000
        /*0010*/ 	.short	0x000a
        /*0012*/ 	.short	0x0038
        /*0014*/ 	.byte	0x00, 0xf0, 0x11, 0x00


	//----- nvinfo : EIATTR_KPARAM_INFO
	.align		4
.L_2201:
        /*0018*/ 	.byte	0x04, 0x17
        /*001a*/ 	.short	(.L_2203 - .L_2202)
.L_2202:
        /*001c*/ 	.word	0x00000000
        /*0020*/ 	.short	0x0009
        /*0022*/ 	.short	0x0034
        /*0024*/ 	.byte	0x00, 0xf0, 0x11, 0x00


	//----- nvinfo : EIATTR_KPARAM_INFO
	.align		4
.L_2203:
        /*0028*/ 	.byte	0x04, 0x17
        /*002a*/ 	.short	(.L_2205 - .L_2204)
.L_2204:
        /*002c*/ 	.word	0x00000000
        /*0030*/ 	.short	0x0008
        /*0032*/ 	.short	0x0030
        /*0034*/ 	.byte	0x00, 0xf0, 0x11, 0x00


	//----- nvinfo : EIATTR_KPARAM_INFO
	.align		4
.L_2205:
        /*0038*/ 	.byte	0x04, 0x17
        /*003a*/ 	.short	(.L_2207 - .L_2206)
.L_2206:
        /*003c*/ 	.word	0x00000000
        /*0040*/ 	.short	0x0007
        /*0042*/ 	.short	0x002c
        /*0044*/ 	.byte	0x00, 0xf0, 0x11, 0x00


	//----- nvinfo : EIATTR_KPARAM_INFO
	.align		4
.L_2207:
        /*0048*/ 	.byte	0x04, 0x17
        /*004a*/ 	.short	(.L_2209 - .L_2208)
.L_2208:
        /*004c*/ 	.word	0x00000000
        /*0050*/ 	.short	0x0006
        /*0052*/ 	.short	0x0028
        /*0054*/ 	.byte	0x00, 0xf0, 0x11, 0x00


	//----- nvinfo : EIATTR_KPARAM_INFO
	.align		4
.L_2209:
        /*0058*/ 	.byte	0x04, 0x17
        /*005a*/ 	.short	(.L_2211 - .L_2210)
.L_2210:
        /*005c*/ 	.word	0x00000000
        /*0060*/ 	.short	0x0005
        /*0062*/ 	.short	0x0024
        /*0064*/ 	.byte	0x00, 0xf0, 0x11, 0x00


	//----- nvinfo : EIATTR_KPARAM_INFO
	.align		4
.L_2211:
        /*0068*/ 	.byte	0x04, 0x17
        /*006a*/ 	.short	(.L_2213 - .L_2212)
.L_2212:
        /*006c*/ 	.word	0x00000000
        /*0070*/ 	.short	0x0004
        /*0072*/ 	.short	0x0020
        /*0074*/ 	.byte	0x00, 0xf0, 0x11, 0x00


	//----- nvinfo : EIATTR_KPARAM_INFO
	.align		4
.L_2213:
        /*0078*/ 	.byte	0x04, 0x17
        /*007a*/ 	.short	(.L_2215 - .L_2214)
.L_2214:
        /*007c*/ 	.word	0x00000000
        /*0080*/ 	.short	0x0003
        /*0082*/ 	.short	0x0018
        /*0084*/ 	.byte	0x00, 0xf0, 0x21, 0x00


	//----- nvinfo : EIATTR_KPARAM_INFO
	.align		4
.L_2215:
        /*0088*/ 	.byte	0x04, 0x17
        /*008a*/ 	.short	(.L_2217 - .L_2216)
.L_2216:
        /*008c*/ 	.word	0x00000000
        /*0090*/ 	.short	0x0002
        /*0092*/ 	.short	0x0010
        /*0094*/ 	.byte	0x00, 0xf0, 0x21, 0x00


	//----- nvinfo : EIATTR_KPARAM_INFO
	.align		4
.L_2217:
        /*0098*/ 	.byte	0x04, 0x17
        /*009a*/ 	.short	(.L_2219 - .L_2218)
.L_2218:
        /*009c*/ 	.word	0x00000000
        /*00a0*/ 	.short	0x0001
        /*00a2*/ 	.short	0x0008
        /*00a4*/ 	.byte	0x00, 0xf5, 0x21, 0x00


	//----- nvinfo : EIATTR_KPARAM_INFO
	.align		4
.L_2219:
        /*00a8*/ 	.byte	0x04, 0x17
        /*00aa*/ 	.short	(.L_2221 - .L_2220)
.L_2220:
        /*00ac*/ 	.word	0x00000000
        /*00b0*/ 	.short	0x0000
        /*00b2*/ 	.short	0x0000
        /*00b4*/ 	.byte	0x00, 0xf5, 0x21, 0x00


	//----- nvinfo : EIATTR_SPARSE_MMA_MASK
	.align		4
.L_2221:
        /*00b8*/ 	.byte	0x03, 0x50
        /*00ba*/ 	.short	0x0000


	//----- nvinfo : EIATTR_MAXREG_COUNT
	.align		4
        /*00bc*/ 	.byte	0x03, 0x1b
        /*00be*/ 	.short	0x00ff


	//----- nvinfo : EIATTR_MERCURY_ISA_VERSION
	.align		4
        /*00c0*/ 	.byte	0x03, 0x5f
        /*00c2*/ 	.short	0x0101


	//----- nvinfo : EIATTR_VRC_CTA_INIT_COUNT
	.align		4
        /*00c4*/ 	.byte	0x02, 0x4a
	.zero		1
	.zero		1


	//----- nvinfo : EIATTR_EXIT_INSTR_OFFSETS
	.align		4
        /*00c8*/ 	.byte	0x04, 0x1c
        /*00ca*/ 	.short	(.L_2223 - .L_2222)


	//   ....[0]....
.L_2222:
        /*00cc*/ 	.word	0x00000180


	//   ....[1]....
        /*00d0*/ 	.word	0x00000a70


	//----- nvinfo : EIATTR_CRS_STACK_SIZE
	.align		4
.L_2223:
        /*00d4*/ 	.byte	0x04, 0x1e
        /*00d6*/ 	.short	(.L_2225 - .L_2224)
.L_2224:
        /*00d8*/ 	.word	0x00000000


	//----- nvinfo : EIATTR_CBANK_PARAM_SIZE
	.align		4
.L_2225:
        /*00dc*/ 	.byte	0x03, 0x19
        /*00de*/ 	.short	0x003c


	//----- nvinfo : EIATTR_PARAM_CBANK
	.align		4
        /*00e0*/ 	.byte	0x04, 0x0a
        /*00e2*/ 	.short	(.L_2227 - .L_2226)
	.align		4
.L_2226:
        /*00e4*/ 	.word	index@(.nv.constant0._ZN2at6native49_GLOBAL__N__cfa43aba_16_ReflectionPad_cu_f800513927reflection_pad2d_out_kernelIsEEvPKT_PS3_lliiiiiii)
        /*00e8*/ 	.short	0x0380
        /*00ea*/ 	.short	0x003c


	//----- nvinfo : EIATTR_SW_WAR
	.align		4
.L_2227:
        /*00ec*/ 	.byte	0x04, 0x36
        /*00ee*/ 	.short	(.L_2229 - .L_2228)
.L_2228:
        /*00f0*/ 	.word	0x00000008
.L_2229:


//--------------------- .nv.info._ZN2at6native49_GLOBAL__N__cfa43aba_16_ReflectionPad_cu_f800513927reflection_pad2d_out_kernelIlEEvPKT_PS3_lliiiiiii --------------------------
	.section	.nv.info._ZN2at6native49_GLOBAL__N__cfa43aba_16_ReflectionPad_cu_f800513927reflection_pad2d_out_kernelIlEEvPKT_PS3_lliiiiiii,"",@"SHT_CUDA_INFO"
	.sectionflags	@""
	.align	4


	//----- nvinfo : EIATTR_CUDA_API_VERSION
	.align		4
        /*0000*/ 	.byte	0x04, 0x37
        /*0002*/ 	.short	(.L_2231 - .L_2230)
.L_2230:
        /*0004*/ 	.word	0x00000082


	//----- nvinfo : EIATTR_KPARAM_INFO
	.align		4
.L_2231:
        /*0008*/ 	.byte	0x04, 0x17
        /*000a*/ 	.short	(.L_2233 - .L_2232)
.L_2232:
        /*000c*/ 	.word	0x00000000
        /*0010*/ 	.short	0x000a
        /*0012*/ 	.short	0x0038
        /*0014*/ 	.byte	0x00, 0xf0, 0x11, 0x00


	//----- nvinfo : EIATTR_KPARAM_INFO
	.align		4
.L_2233:
        /*0018*/ 	.byte	0x04, 0x17
        /*001a*/ 	.short	(.L_2235 - .L_2234)
.L_2234:
        /*001c*/ 	.word	0x00000000
        /*0020*/ 	.short	0x0009
        /*0022*/ 	.short	0x0034
        /*0024*/ 	.byte	0x00, 0xf0, 0x11, 0x00


	//----- nvinfo : EIATTR_KPARAM_INFO
	.align		4
.L_2235:
        /*0028*/ 	.byte	0x04, 0x17
        /*002a*/ 	.short	(.L_2237 - .L_2236)
.L_2236:
        /*002c*/ 	.word	0x00000000
        /*0030*/ 	.short	0x0008
        /*0032*/ 	.short	0x0030
        /*0034*/ 	.byte	0x00, 0xf0, 0x11, 0x00


	//----- nvinfo : EIATTR_KPARAM_INFO
	.align		4
.L_2237:
        /*0038*/ 	.byte	0x04, 0x17
        /*003a*/ 	.short	(.L_2239 - .L_2238)
.L_2238:
        /*003c*/ 	.word	0x00000000
        /*0040*/ 	.short	0x0007
        /*0042*/ 	.short	0x002c
        /*0044*/ 	.byte	0x00, 0xf0, 0x11, 0x00


	//----- nvinfo : EIATTR_KPARAM_INFO
	.align		4
.L_2239:
        /*0048*/ 	.byte	0x04, 0x17
        /*004a*/ 	.short	(.L_2241 - .L_2240)
.L_2240:
        /*004c*/ 	.word	0x00000000
        /*0050*/ 	.short	0x0006
        /*0052*/ 	.short	0x0028
        /*0054*/ 	.byte	0x00, 0xf0, 0x11, 0x00


	//----- nvinfo : EIATTR_KPARAM_INFO
	.align		4
.L_2241:
        /*0058*/ 	.byte	0x04, 0x17
        /*005a*/ 	.short	(.L_2243 - .L_2242)
.L_2242:
        /*005c*/ 	.word	0x00000000
        /*0060*/ 	.short	0x0005
        /*0062*/ 	.short	0x0024
        /*0064*/ 	.byte	0x00, 0xf0, 0x11, 0x00


	//----- nvinfo : EIATTR_KPARAM_INFO
	.align		4
.L_2243:
        /*0068*/ 	.byte	0x04, 0x17
        /*006a*/ 	.short	(.L_2245 - .L_2244)
.L_2244:
        /*006c*/ 	.word	0x00000000
        /*0070*/ 	.short	0x0004
        /*0072*/ 	.short	0x0020
        /*0074*/ 	.byte	0x00, 0xf0, 0x11, 0x00


	//----- nvinfo : EIATTR_KPARAM_INFO
	.align		4
.L_2245:
        /*0078*/ 	.byte	0x04, 0x17
        /*007a*/ 	.short	(.L_2247 - .L_2246)
.L_2246:
        /*007c*/ 	.word	0x00000000
        /*0080*/ 	.short	0x0003
        /*0082*/ 	.short	0x0018
        /*0084*/ 	.byte	0x00, 0xf0, 0x21, 0x00


	//----- nvinfo : EIATTR_KPARAM_INFO
	.align		4
.L_2247:
        /*0088*/ 	.byte	0x04, 0x17
        /*008a*/ 	.short	(.L_2249 - .L_2248)
.L_2248:
        /*008c*/ 	.word	0x00000000
        /*0090*/ 	.short	0x0002
        /*0092*/ 	.short	0x0010
        /*0094*/ 	.byte	0x00, 0xf0, 0x21, 0x00


	//----- nvinfo : EIATTR_KPARAM_INFO
	.align		4
.L_2249:
        /*0098*/ 	.byte	0x04, 0x17
        /*009a*/ 	.short	(.L_2251 - .L_2250)
.L_2250:
        /*009c*/ 	.word	0x00000000
        /*00a0*/ 	.short	0x0001
        /*00a2*/ 	.short	0x0008
        /*00a4*/ 	.byte	0x00, 0xf5, 0x21, 0x00


	//----- nvinfo : EIATTR_KPARAM_INFO
	.align		4
.L_2251:
        /*00a8*/ 	.byte	0x04, 0x17
        /*00aa*/ 	.short	(.L_2253 - .L_2252)
.L_2252:
        /*00ac*/ 	.word	0x00000000
        /*00b0*/ 	.short	0x0000
        /*00b2*/ 	.short	0x0000
        /*00b4*/ 	.byte	0x00, 0xf5, 0x21, 0x00


	//----- nvinfo : EIATTR_SPARSE_MMA_MASK
	.align		4
.L_2253:
        /*00b8*/ 	.byte	0x03, 0x50
        /*00ba*/ 	.short	0x0000


	//----- nvinfo : EIATTR_MAXREG_COUNT
	.align		4
        /*00bc*/ 	.byte	0x03, 0x1b
        /*00be*/ 	.short	0x00ff


	//----- nvinfo : EIATTR_MERCURY_ISA_VERSION
	.align		4
        /*00c0*/ 	.byte	0x03, 0x5f
        /*00c2*/ 	.short	0x0101


	//----- nvinfo : EIATTR_VRC_CTA_INIT_COUNT
	.align		4
        /*00c4*/ 	.byte	0x02, 0x4a
	.zero		1
	.zero		1


	//----- nvinfo : EIATTR_EXIT_INSTR_OFFSETS
	.align		4
        /*00c8*/ 	.byte	0x04, 0x1c
        /*00ca*/ 	.short	(.L_2255 - .L_2254)


	//   ....[0]....
.L_2254:
        /*00cc*/ 	.word	0x00000180


	//   ....[1]....
        /*00d0*/ 	.word	0x00000a70


	//----- nvinfo : EIATTR_CRS_STACK_SIZE
	.align		4
.L_2255:
        /*00d4*/ 	.byte	0x04, 0x1e
        /*00d6*/ 	.short	(.L_2257 - .L_2256)
.L_2256:
        /*00d8*/ 	.word	0x00000000


	//----- nvinfo : EIATTR_CBANK_PARAM_SIZE
	.align		4
.L_2257:
        /*00dc*/ 	.byte	0x03, 0x19
        /*00de*/ 	.short	0x003c


	//----- nvinfo : EIATTR_PARAM_CBANK
	.align		4
        /*00e0*/ 	.byte	0x04, 0x0a
        /*00e2*/ 	.short	(.L_2259 - .L_2258)
	.align		4
.L_2258:
        /*00e4*/ 	.word	index@(.nv.constant0._ZN2at6native49_GLOBAL__N__cfa43aba_16_ReflectionPad_cu_f800513927reflection_pad2d_out_kernelIlEEvPKT_PS3_lliiiiiii)
        /*00e8*/ 	.short	0x0380
        /*00ea*/ 	.short	0x003c


	//----- nvinfo : EIATTR_SW_WAR
	.align		4
.L_2259:
        /*00ec*/ 	.byte	0x04, 0x36
        /*00ee*/ 	.short	(.L_2261 - .L_2260)
.L_2260:
        /*00f0*/ 	.word	0x00000008
.L_2261:


//--------------------- .nv.info._ZN2at6native49_GLOBAL__N__cfa43aba_16_ReflectionPad_cu_f800513927reflection_pad2d_out_kernelIiEEvPKT_PS3_lliiiiiii --------------------------
	.section	.nv.info._ZN2at6native49_GLOBAL__N__cfa43aba_16_ReflectionPad_cu_f800513927reflection_pad2d_out_kernelIiEEvPKT_PS3_lliiiiiii,"",@"SHT_CUDA_INFO"
	.sectionflags	@""
	.align	4


	//----- nvinfo : EIATTR_CUDA_API_VERSION
	.align		4
        /*0000*/ 	.byte	0x04, 0x37
        /*0002*/ 	.short	(.L_2263 - .L_2262)
.L_2262:
        /*0004*/ 	.word	0x00000082


	//----- nvinfo : EIATTR_KPARAM_INFO
	.align		4
.L_2263:
        /*0008*/ 	.byte	0x04, 0x17
        /*000a*/ 	.short	(.L_2265 - .L_2264)
.L_2264:
        /*000c*/ 	.word	0x00000000
        /*0010*/ 	.short	0x000a
        /*0012*/ 	.short	0x0038
        /*0014*/ 	.byte	0x00, 0xf0, 0x11, 0x00


	//----- nvinfo : EIATTR_KPARAM_INFO
	.align		4
.L_2265:
        /*0018*/ 	.byte	0x04, 0x17
        /*001a*/ 	.short	(.L_2267 - .L_2266)
.L_2266:
        /*001c*/ 	.word	0x00000000
        /*0020*/ 	.short	0x0009
        /*0022*/ 	.short	0x0034
        /*0024*/ 	.byte	0x00, 0xf0, 0x11, 0x00


	//----- nvinfo : EIATTR_KPARAM_INFO
	.align		4
.L_2267:
        /*0028*/ 	.byte	0x04, 0x17
        /*002a*/ 	.short	(.L_2269 - .L_2268)
.L_2268:
        /*002c*/ 	.word	0x00000000
        /*0030*/ 	.short	0x0008
        /*0032*/ 	.short	0x0030
        /*0034*/ 	.byte	0x00, 0xf0, 0x11, 0x00


	//----- nvinfo : EIATTR_KPARAM_INFO
	.align		4
.L_2269:
        /*0038*/ 	.byte	0x04, 0x17
        /*003a*/ 	.short	(.L_2271 - .L_2270)
.L_2270:
        /*003c*/ 	.word	0x00000000
        /*0040*/ 	.short	0x0007
        /*0042*/ 	.short	0x002c
        /*0044*/ 	.byte	0x00, 0xf0, 0x11, 0x00


	//----- nvinfo : EIATTR_KPARAM_INFO
	.align		4
.L_2271:
        /*0048*/ 	.byte	0x04, 0x17
        /*004a*/ 	.short	(.L_2273 - .L_2272)
.L_2272:
        /*004c*/ 	.word	0x00000000
        /*0050*/ 	.short	0x0006
        /*0052*/ 	.short	0x0028
        /*0054*/ 	.byte	0x00, 0xf0, 0x11, 0x00


	//----- nvinfo : EIATTR_KPARAM_INFO
	.align		4
.L_2273:
        /*0058*/ 	.byte	0x04, 0x17
        /*005a*/ 	.short	(.L_2275 - .L_2274)
.L_2274:
        /*005c*/ 	.word	0x00000000
        /*0060*/ 	.short	0x0005
        /*0062*/ 	.short	0x0024
        /*0064*/ 	.byte	0x00, 0xf0, 0x11, 0x00


	//----- nvinfo : EIATTR_KPARAM_INFO
	.align		4
.L_2275:
        /*0068*/ 	.byte	0x04, 0x17
        /*006a*/ 	.short	(.L_2277 - .L_2276)
.L_2276:
        /*006c*/ 	.word	0x00000000
        /*0070*/ 	.short	0x0004
        /*0072*/ 	.short	0x0020
        /*0074*/ 	.byte	0x00, 0xf0, 0x11, 0x00


	//----- nvinfo : EIATTR_KPARAM_INFO
	.align		4
.L_2277:
        /*0078*/ 	.byte	0x04, 0x17
        /*007a*/ 	.short	(.L_2279 - .L_2278)
.L_2278:
        /*007c*/ 	.word	0x00000000
        /*0080*/ 	.short	0x0003
        /*0082*/ 	.short	0x0018
        /*0084*/ 	.byte	0x00, 0xf0, 0x21, 0x00


	//----- nvinfo : EIATTR_KPARAM_INFO
	.align		4
.L_2279:
        /*0088*/ 	.byte	0x04, 0x17
        /*008a*/ 	.short	(.L_2281 - .L_2280)
.L_2280:
        /*008c*/ 	.word	0x00000000
        /*0090*/ 	.short	0x0002
        /*0092*/ 	.short	0x0010
        /*0094*/ 	.byte	0x00, 0xf0, 0x21, 0x00


	//----- nvinfo : EIATTR_KPARAM_INFO
	.align		4
.L_2281:
        /*0098*/ 	.byte	0x04, 0x17
        /*009a*/ 	.short	(.L_2283 - .L_2282)
.L_2282:
        /*009c*/ 	.word	0x00000000
        /*00a0*/ 	.short	0x0001
        /*00a2*/ 	.short	0x0008
        /*00a4*/ 	.byte	0x00, 0xf5, 0x21, 0x00


	//----- nvinfo : EIATTR_KPARAM_INFO
	.align		4
.L_2283:
        /*00a8*/ 	.byte	0x04, 0x17
        /*00aa*/ 	.short	(.L_2285 - .L_2284)
.L_2284:
        /*00ac*/ 	.word	0x00000000
        /*00b0*/ 	.short	0x0000
        /*00b2*/ 	.short	0x0000
        /*00b4*/ 	.byte	0x00, 0xf5, 0x21, 0x00


	//----- nvinfo : EIATTR_SPARSE_MMA_MASK
	.align		4
.L_2285:
        /*00b8*/ 	.byte	0x03, 0x50
        /*00ba*/ 	.short	0x0000


	//----- nvinfo : EIATTR_MAXREG_COUNT
	.align		4
        /*00bc*/ 	.byte	0x03, 0x1b
        /*00be*/ 	.short	0x00ff


	//----- nvinfo : EIATTR_MERCURY_ISA_VERSION
	.align		4
        /*00c0*/ 	.byte	0x03, 0x5f
        /*00c2*/ 	.short	0x0101


	//----- nvinfo : EIATTR_VRC_CTA_INIT_COUNT
	.align		4
        /*00c4*/ 	.byte	0x02, 0x4a
	.zero		1
	.zero		1


	//----- nvinfo : EIATTR_EXIT_INSTR_OFFSETS
	.align		4
        /*00c8*/ 	.byte	0x04, 0x1c
        /*00ca*/ 	.short	(.L_2287 - .L_2286)


	//   ....[0]....
.L_2286:
        /*00cc*/ 	.word	0x00000180


	//   ....[1]....
        /*00d0*/ 	.word	0x00000a70


	//----- nvinfo : EIATTR_CRS_STACK_SIZE
	.align		4
.L_2287:
        /*00d4*/ 	.byte	0x04, 0x1e
        /*00d6*/ 	.short	(.L_2289 - .L_2288)
.L_2288:
        /*00d8*/ 	.word	0x00000000


	//----- nvinfo : EIATTR_CBANK_PARAM_SIZE
	.align		4
.L_2289:
        /*00dc*/ 	.byte	0x03, 0x19
        /*00de*/ 	.short	0x003c


	//----- nvinfo : EIATTR_PARAM_CBANK
	.align		4
        /*00e0*/ 	.byte	0x04, 0x0a
        /*00e2*/ 	.short	(.L_2291 - .L_2290)
	.align		4
.L_2290:
        /*00e4*/ 	.word	index@(.nv.constant0._ZN2at6native49_GLOBAL__N__cfa43aba_16_ReflectionPad_cu_f800513927reflection_pad2d_out_kernelIiEEvPKT_PS3_lliiiiiii)
        /*00e8*/ 	.short	0x0380
        /*00ea*/ 	.short	0x003c


	//----- nvinfo : EIATTR_SW_WAR
	.align		4
.L_2291:
        /*00ec*/ 	.byte	0x04, 0x36
        /*00ee*/ 	.short	(.L_2293 - .L_2292)
.L_2292:
        /*00f0*/ 	.word	0x00000008
.L_2293:


//--------------------- .nv.info._ZN2at6native49_GLOBAL__N__cfa43aba_16_ReflectionPad_cu_f800513927reflection_pad2d_out_kernelIaEEvPKT_PS3_lliiiiiii --------------------------
	.section	.nv.info._ZN2at6native49_GLOBAL__N__cfa43aba_16_ReflectionPad_cu_f800513927reflection_pad2d_out_kernelIaEEvPKT_PS3_lliiiiiii,"",@"SHT_CUDA_INFO"
	.sectionflags	@""
	.align	4


	//----- nvinfo : EIATTR_CUDA_API_VERSION
	.align		4
        /*0000*/ 	.byte	0x04, 0x37
        /*0002*/ 	.short	(.L_2295 - .L_2294)
.L_2294:
        /*0004*/ 	.word	0x00000082


	//----- nvinfo : EIATTR_KPARAM_INFO
	.align		4
.L_2295:
        /*0008*/ 	.byte	0x04, 0x17
        /*000a*/ 	.short	(.L_2297 - .L_2296)
.L_2296:
        /*000c*/ 	.word	0x00000000
        /*0010*/ 	.short	0x000a
        /*0012*/ 	.short	0x0038
        /*0014*/ 	.byte	0x00, 0xf0, 0x11, 0x00


	//----- nvinfo : EIATTR_KPARAM_INFO
	.align		4
.L_2297:
        /*0018*/ 	.byte	0x04, 0x17
        /*001a*/ 	.short	(.L_2299 - .L_2298)
.L_2298:
        /*001c*/ 	.word	0x00000000
        /*0020*/ 	.short	0x0009
        /*0022*/ 	.short	0x0034
        /*0024*/ 	.byte	0x00, 0xf0, 0x11, 0x00


	//----- nvinfo : EIATTR_KPARAM_INFO
	.align		4
.L_2299:
        /*0028*/ 	.byte	0x04, 0x17
        /*002a*/ 	.short	(.L_2301 - .L_2300)
.L_2300:
        /*002c*/ 	.word	0x00000000
        /*0030*/ 	.short	0x0008
        /*0032*/ 	.short	0x0030
        /*0034*/ 	.byte	0x00, 0xf0, 0x11, 0x00


	//----- nvinfo : EIATTR_KPARAM_INFO
	.align		4
.L_2301:
        /*0038*/ 	.byte	0x04, 0x17
        /*003a*/ 	.short	(.L_2303 - .L_2302)
.L_2302:
        /*003c*/ 	.word	0x00000000
        /*0040*/ 	.short	0x0007
        /*0042*/ 	.short	0x002c
        /*0044*/ 	.byte	0x00, 0xf0, 0x11, 0x00


	//----- nvinfo : EIATTR_KPARAM_INFO
	.align		4
.L_2303:
        /*0048*/ 	.byte	0x04, 0x17
        /*004a*/ 	.short	(.L_2305 - .L_2304)
.L_2304:
        /*004c*/ 	.word	0x00000000
        /*0050*/ 	.short	0x0006
        /*0052*/ 	.short	0x0028
        /*0054*/ 	.byte	0x00, 0xf0, 0x11, 0x00


	//----- nvinfo : EIATTR_KPARAM_INFO
	.align		4
.L_2305:
        /*0058*/ 	.byte	0x04, 0x17
        /*005a*/ 	.short	(.L_2307 - .L_2306)
.L_2306:
        /*005c*/ 	.word	0x00000000
        /*0060*/ 	.short	0x0005
        /*0062*/ 	.short	0x0024
        /*0064*/ 	.byte	0x00, 0xf0, 0x11, 0x00


	//----- nvinfo : EIATTR_KPARAM_INFO
	.align		4
.L_2307:
        /*0068*/ 	.byte	0x04, 0x17
        /*006a*/ 	.short	(.L_2309 - .L_2308)
.L_2308:
        /*006c*/ 	.word	0x00000000
        /*0070*/ 	.short	0x0004
        /*0072*/ 	.short	0x0020
        /*0074*/ 	.byte	0x00, 0xf0, 0x11, 0x00


	//----- nvinfo : EIATTR_KPARAM_INFO
	.align		4
.L_2309:
        /*0078*/ 	.byte	0x04, 0x17
        /*007a*/ 	.short	(.L_2311 - .L_2310)
.L_2310:
        /*007c*/ 	.word	0x00000000
        /*0080*/ 	.short	0x0003
        /*0082*/ 	.short	0x0018
        /*0084*/ 	.byte	0x00, 0xf0, 0x21, 0x00


	//----- nvinfo : EIATTR_KPARAM_INFO
	.align		4
.L_2311:
        /*0088*/ 	.byte	0x04, 0x17
        /*008a*/ 	.short	(.L_2313 - .L_2312)
.L_2312:
        /*008c*/ 	.word	0x00000000
        /*0090*/ 	.short	0x0002
        /*0092*/ 	.short	0x0010
        /*0094*/ 	.byte	0x00, 0xf0, 0x21, 0x00


	//----- nvinfo : EIATTR_KPARAM_INFO
	.align		4
.L_2313:
        /*0098*/ 	.byte	0x04, 0x17
        /*009a*/ 	.short	(.L_2315 - .L_2314)
.L_2314:
        /*009c*/ 	.word	0x00000000
        /*00a0*/ 	.short	0x0001
        /*00a2*/ 	.short	0x0008
        /*00a4*/ 	.byte	0x00, 0xf5, 0x21, 0x00


	//----- nvinfo : EIATTR_KPARAM_INFO
	.align		4
.L_2315:
        /*00a8*/ 	.byte	0x04, 0x17
        /*00aa*/ 	.short	(.L_2317 - .L_2316)
.L_2316:
        /*00ac*/ 	.word	0x00000000
        /*00b0*/ 	.short	0x0000
        /*00b2*/ 	.short	0x0000
        /*00b4*/ 	.byte	0x00, 0xf5, 0x21, 0x00


	//----- nvinfo : EIATTR_SPARSE_MMA_MASK
	.align		4
.L_2317:
        /*00b8*/ 	.byte	0x03, 0x50
        /*00ba*/ 	.short	0x0000


	//----- nvinfo : EIATTR_MAXREG_COUNT
	.align		4
        /*00bc*/ 	.byte	0x03, 0x1b
        /*00be*/ 	.short	0x00ff


	//----- nvinfo : EIATTR_MERCURY_ISA_VERSION
	.align		4
        /*00c0*/ 	.byte	0x03, 0x5f
        /*00c2*/ 	.short	0x0101


	//----- nvinfo : EIATTR_VRC_CTA_INIT_COUNT
	.align		4
        /*00c4*/ 	.byte	0x02, 0x4a
	.zero		1
	.zero		1


	//----- nvinfo : EIATTR_EXIT_INSTR_OFFSETS
	.align		4
        /*00c8*/ 	.byte	0x04, 0x1c
        /*00ca*/ 	.short	(.L_2319 - .L_2318)


	//   ....[0]....
.L_2318:
        /*00cc*/ 	.word	0x00000180


	//   ....[1]....
        /*00d0*/ 	.word	0x00000a50


	//----- nvinfo : EIATTR_CRS_STACK_SIZE
	.align		4
.L_2319:
        /*00d4*/ 	.byte	0x04, 0x1e
        /*00d6*/ 	.short	(.L_2321 - .L_2320)
.L_2320:
        /*00d8*/ 	.word	0x00000000


	//----- nvinfo : EIATTR_CBANK_PARAM_SIZE
	.align		4
.L_2321:
        /*00dc*/ 	.byte	0x03, 0x19
        /*00de*/ 	.short	0x003c


	//----- nvinfo : EIATTR_PARAM_CBANK
	.align		4
        /*00e0*/ 	.byte	0x04, 0x0a
        /*00e2*/ 	.short	(.L_2323 - .L_2322)
	.align		4
.L_2322:
        /*00e4*/ 	.word	index@(.nv.constant0._ZN2at6native49_GLOBAL__N__cfa43aba_16_ReflectionPad_cu_f800513927reflection_pad2d_out_kernelIaEEvPKT_PS3_lliiiiiii)
        /*00e8*/ 	.short	0x0380
        /*00ea*/ 	.short	0x003c


	//----- nvinfo : EIATTR_SW_WAR
	.align		4
.L_2323:
        /*00ec*/ 	.byte	0x04, 0x36
        /*00ee*/ 	.short	(.L_2325 - .L_2324)
.L_2324:
        /*00f0*/ 	.word	0x00000008
.L_2325:


//--------------------- .nv.info._ZN2at6native49_GLOBAL__N__cfa43aba_16_ReflectionPad_cu_f800513927reflection_pad2d_out_kernelIhEEvPKT_PS3_lliiiiiii --------------------------
	.section	.nv.info._ZN2at6native49_GLOBAL__N__cfa43aba_16_ReflectionPad_cu_f800513927reflection_pad2d_out_kernelIhEEvPKT_PS3_lliiiiiii,"",@"SHT_CUDA_INFO"
	.sectionflags	@""
	.align	4


	//----- nvinfo : EIATTR_CUDA_API_VERSION
	.align		4
        /*0000*/ 	.byte	0x04, 0x37
        /*0002*/ 	.short	(.L_2327 - .L_2326)
.L_2326:
        /*0004*/ 	.word	0x00000082


	//----- nvinfo : EIATTR_KPARAM_INFO
	.align		4
.L_2327:
        /*0008*/ 	.byte	0x04, 0x17
        /*000a*/ 	.short	(.L_2329 - .L_2328)
.L_2328:
        /*000c*/ 	.word	0x00000000
        /*0010*/ 	.short	0x000a
        /*0012*/ 	.short	0x0038
        /*0014*/ 	.byte	0x00, 0xf0, 0x11, 0x00


	//----- nvinfo : EIATTR_KPARAM_INFO
	.align		4
.L_2329:
        /*0018*/ 	.byte	0x04, 0x17
        /*001a*/ 	.short	(.L_2331 - .L_2330)
.L_2330:
        /*001c*/ 	.word	0x00000000
        /*0020*/ 	.short	0x0009
        /*0022*/ 	.short	0x0034
        /*0024*/ 	.byte	0x00, 0xf0, 0x11, 0x00


	//----- nvinfo : EIATTR_KPARAM_INFO
	.align		4
.L_2331:
        /*0028*/ 	.byte	0x04, 0x17
        /*002a*/ 	.short	(.L_2333 - .L_2332)
.L_2332:
        /*002c*/ 	.word	0x00000000
        /*0030*/ 	.short	0x0008
        /*0032*/ 	.short	0x0030
        /*0034*/ 	.byte	0x00, 0xf0, 0x11, 0x00


	//----- nvinfo : EIATTR_KPARAM_INFO
	.align		4
.L_2333:
        /*0038*/ 	.byte	0x04, 0x17
        /*003a*/ 	.short	(.L_2335 - .L_2334)
.L_2334:
        /*003c*/ 	.word	0x00000000
        /*0040*/ 	.short	0x0007
        /*0042*/ 	.short	0x002c
        /*0044*/ 	.byte	0x00, 0xf0, 0x11, 0x00


	//----- nvinfo : EIATTR_KPARAM_INFO
	.align		4
.L_2335:
        /*0048*/ 	.byte	0x04, 0x17
        /*004a*/ 	.short	(.L_2337 - .L_2336)
.L_2336:
        /*004c*/ 	.word	0x00000000
        /*0050*/ 	.short	0x0006
        /*0052*/ 	.short	0x0028
        /*0054*/ 	.byte	0x00, 0xf0, 0x11, 0x00


	//----- nvinfo : EIATTR_KPARAM_INFO
	.align		4
.L_2337:
        /*0058*/ 	.byte	0x04, 0x17
        /*005a*/ 	.short	(.L_2339 - .L_2338)
.L_2338:
        /*005c*/ 	.word	0x00000000
        /*0060*/ 	.short	0x0005
        /*0062*/ 	.short	0x0024
        /*0064*/ 	.byte	0x00, 0xf0, 0x11, 0x00


	//----- nvinfo : EIATTR_KPARAM_INFO
	.align		4
.L_2339:
        /*0068*/ 	.byte	0x04, 0x17
        /*006a*/ 	.short	(.L_2341 - .L_2340)
.L_2340:
        /*006c*/ 	.word	0x00000000
        /*0070*/ 	.short	0x0004
        /*0072*/ 	.short	0x0020
        /*0074*/ 	.byte	0x00, 0xf0, 0x11, 0x00


	//----- nvinfo : EIATTR_KPARAM_INFO
	.align		4
.L_2341:
        /*0078*/ 	.byte	0x04, 0x17
        /*007a*/ 	.short	(.L_2343 - .L_2342)
.L_2342:
        /*007c*/ 	.word	0x00000000
        /*0080*/ 	.short	0x0003
        /*0082*/ 	.short	0x0018
        /*0084*/ 	.byte	0x00, 0xf0, 0x21, 0x00


	//----- nvinfo : EIATTR_KPARAM_INFO
	.align		4
.L_2343:
        /*0088*/ 	.byte	0x04, 0x17
        /*008a*/ 	.short	(.L_2345 - .L_2344)
.L_2344:
        /*008c*/ 	.word	0x00000000
        /*0090*/ 	.short	0x0002
        /*0092*/ 	.short	0x0010
        /*0094*/ 	.byte	0x00, 0xf0, 0x21, 0x00


	//----- nvinfo : EIATTR_KPARAM_INFO
	.align		4
.L_2345:
        /*0098*/ 	.byte	0x04, 0x17
        /*009a*/ 	.short	(.L_2347 - .L_2346)
.L_2346:
        /*009c*/ 	.word	0x00000000
        /*00a0*/ 	.short	0x0001
        /*00a2*/ 	.short	0x0008
        /*00a4*/ 	.byte	0x00, 0xf5, 0x21, 0x00


	//----- nvinfo : EIATTR_KPARAM_INFO
	.align		4
.L_2347:
        /*00a8*/ 	.byte	0x04, 0x17
        /*00aa*/ 	.short	(.L_2349 - .L_2348)
.L_2348:
        /*00ac*/ 	.word	0x00000000
        /*00b0*/ 	.short	0x0000
        /*00b2*/ 	.short	0x0000
        /*00b4*/ 	.byte	0x00, 0xf5, 0x21, 0x00


	//----- nvinfo : EIATTR_SPARSE_MMA_MASK
	.align		4
.L_2349:
        /*00b8*/ 	.byte	0x03, 0x50
        /*00ba*/ 	.short	0x0000


	//----- nvinfo : EIATTR_MAXREG_COUNT
	.align		4
        /*00bc*/ 	.byte	0x03, 0x1b
        /*00be*/ 	.short	0x00ff


	//----- nvinfo : EIATTR_MERCURY_ISA_VERSION
	.align		4
        /*00c0*/ 	.byte	0x03, 0x5f
        /*00c2*/ 	.short	0x0101


	//----- nvinfo : EIATTR_VRC_CTA_INIT_COUNT
	.align		4
        /*00c4*/ 	.byte	0x02, 0x4a
	.zero		1
	.zero		1


	//----- nvinfo : EIATTR_EXIT_INSTR_OFFSETS
	.align		4
        /*00c8*/ 	.byte	0x04, 0x1c
        /*00ca*/ 	.short	(.L_2351 - .L_2350)


	//   ....[0]....
.L_2350:
        /*00cc*/ 	.word	0x00000180


	//   ....[1]....
        /*00d0*/ 	.word	0x00000a50


	//----- nvinfo : EIATTR_CRS_STACK_SIZE
	.align		4
.L_2351:
        /*00d4*/ 	.byte	0x04, 0x1e
        /*00d6*/ 	.short	(.L_2353 - .L_2352)
.L_2352:
        /*00d8*/ 	.word	0x00000000


	//----- nvinfo : EIATTR_CBANK_PARAM_SIZE
	.align		4
.L_2353:
        /*00dc*/ 	.byte	0x03, 0x19
        /*00de*/ 	.short	0x003c


	//----- nvinfo : EIATTR_PARAM_CBANK
	.align		4
        /*00e0*/ 	.byte	0x04, 0x0a
        /*00e2*/ 	.short	(.L_2355 - .L_2354)
	.align		4
.L_2354:
        /*00e4*/ 	.word	index@(.nv.constant0._ZN2at6native49_GLOBAL__N__cfa43aba_16_ReflectionPad_cu_f800513927reflection_pad2d_out_kernelIhEEvPKT_PS3_lliiiiiii)
        /*00e8*/ 	.short	0x0380
        /*00ea*/ 	.short	0x003c


	//----- nvinfo : EIATTR_SW_WAR
	.align		4
.L_2355:
        /*00ec*/ 	.byte	0x04, 0x36
        /*00ee*/ 	.short	(.L_2357 - .L_2356)
.L_2356:
        /*00f0*/ 	.word	0x00000008
.L_2357:


//--------------------- .nv.callgraph             --------------------------
	.section	.nv.callgraph,"",@"SHT_CUDA_CALLGRAPH"
	.align	4
	.sectionentsize	8
	.align		4
        /*0000*/ 	.word	0x00000000
	.align		4
        /*0004*/ 	.word	0xffffffff
	.align		4
        /*0008*/ 	.word	0x00000000
	.align		4
        /*000c*/ 	.word	0xfffffffe
	.align		4
        /*0010*/ 	.word	0x00000000
	.align		4
        /*0014*/ 	.word	0xfffffffd
	.align		4
        /*0018*/ 	.word	0x00000000
	.align		4
        /*001c*/ 	.word	0xfffffffc


//--------------------- .nv.constant4             --------------------------
	.section	.nv.constant4,"a",@progbits
	.align	8
	.align		8
.nv.constant4:
        /*0000*/ 	.dword	_ZN47_INTERNAL_cfa43aba_16_ReflectionPad_cu_f80051394cuda3std3__45__cpo5beginE
	.align		8
        /*0008*/ 	.dword	_ZN47_INTERNAL_cfa43aba_16_ReflectionPad_cu_f80051394cuda3std3__45__cpo3endE
	.align		8
        /*0010*/ 	.dword	_ZN47_INTERNAL_cfa43aba_16_ReflectionPad_cu_f80051394cuda3std3__45__cpo6cbeginE
	.align		8
        /*0018*/ 	.dword	_ZN47_INTERNAL_cfa43aba_16_ReflectionPad_cu_f80051394cuda3std3__45__cpo4cendE
	.align		8
        /*0020*/ 	.dword	_ZN47_INTERNAL_cfa43aba_16_ReflectionPad_cu_f80051394cuda3std3__45__cpo6rbeginE
	.align		8
        /*0028*/ 	.dword	_ZN47_INTERNAL_cfa43aba_16_ReflectionPad_cu_f80051394cuda3std3__45__cpo4rendE
	.align		8
        /*0030*/ 	.dword	_ZN47_INTERNAL_cfa43aba_16_ReflectionPad_cu_f80051394cuda3std3__45__cpo7crbeginE
	.align		8
        /*0038*/ 	.dword	_ZN47_INTERNAL_cfa43aba_16_ReflectionPad_cu_f80051394cuda3std3__45__cpo5crendE
	.align		8
        /*0040*/ 	.dword	_ZN47_INTERNAL_cfa43aba_16_ReflectionPad_cu_f80051394cuda3std3__449_GLOBAL__N__cfa43aba_16_ReflectionPad_cu_f80051396ignoreE
	.align		8
        /*0048*/ 	.dword	_ZN47_INTERNAL_cfa43aba_16_ReflectionPad_cu_f80051394cuda3std3__419piecewise_constructE
	.align		8
        /*0050*/ 	.dword	_ZN47_INTERNAL_cfa43aba_16_ReflectionPad_cu_f80051394cuda3std3__48in_placeE
	.align		8
        /*0058*/ 	.dword	_ZN47_INTERNAL_cfa43aba_16_ReflectionPad_cu_f80051394cuda3std3__420unreachable_sentinelE
	.align		8
        /*0060*/ 	.dword	_ZN47_INTERNAL_cfa43aba_16_ReflectionPad_cu_f80051394cuda3std6ranges3__45__cpo4swapE
	.align		8
        /*0068*/ 	.dword	_ZN47_INTERNAL_cfa43aba_16_ReflectionPad_cu_f80051394cuda3std6ranges3__45__cpo9iter_moveE
	.align		8
        /*0070*/ 	.dword	_ZN47_INTERNAL_cfa43aba_16_ReflectionPad_cu_f80051394cuda3std6ranges3__45__cpo5beginE
	.align		8
        /*0078*/ 	.dword	_ZN47_INTERNAL_cfa43aba_16_ReflectionPad_cu_f80051394cuda3std6ranges3__45__cpo3endE
	.align		8
        /*0080*/ 	.dword	_ZN47_INTERNAL_cfa43aba_16_ReflectionPad_cu_f80051394cuda3std6ranges3__45__cpo6cbeginE
	.align		8
        /*0088*/ 	.dword	_ZN47_INTERNAL_cfa43aba_16_ReflectionPad_cu_f80051394cuda3std6ranges3__45__cpo4cendE
	.align		8
        /*0090*/ 	.dword	_ZN47_INTERNAL_cfa43aba_16_ReflectionPad_cu_f80051394cuda3std6ranges3__45__cpo7advanceE
	.align		8
        /*0098*/ 	.dword	_ZN47_INTERNAL_cfa43aba_16_ReflectionPad_cu_f80051394cuda3std6ranges3__45__cpo9iter_swapE
	.align		8
        /*00a0*/ 	.dword	_ZN47_INTERNAL_cfa43aba_16_ReflectionPad_cu_f80051394cuda3std6ranges3__45__cpo4nextE
	.align		8
        /*00a8*/ 	.dword	_ZN47_INTERNAL_cfa43aba_16_ReflectionPad_cu_f80051394cuda3std6ranges3__45__cpo4prevE
	.align		8
        /*00b0*/ 	.dword	_ZN47_INTERNAL_cfa43aba_16_ReflectionPad_cu_f80051394cuda3std6ranges3__45__cpo4dataE
	.align		8
        /*00b8*/ 	.dword	_ZN47_INTERNAL_cfa43aba_16_ReflectionPad_cu_f80051394cuda3std6ranges3__45__cpo5cdataE
	.align		8
        /*00c0*/ 	.dword	_ZN47_INTERNAL_cfa43aba_16_ReflectionPad_cu_f80051394cuda3std6ranges3__45__cpo4sizeE
	.align		8
        /*00c8*/ 	.dword	_ZN47_INTERNAL_cfa43aba_16_ReflectionPad_cu_f80051394cuda3std6ranges3__45__cpo5ssizeE
	.align		8
        /*00d0*/ 	.dword	_ZN47_INTERNAL_cfa43aba_16_ReflectionPad_cu_f80051394cuda3std6ranges3__45__cpo8distanceE
	.align		8
        /*00d8*/ 	.dword	_ZN47_INTERNAL_cfa43aba_16_ReflectionPad_cu_f80051396thrust24THRUST_300001_SM_1030_NS6system6detail10sequential3seqE


//--------------------- .text._ZN2at6native49_GLOBAL__N__cfa43aba_16_ReflectionPad_cu_f800513936reflection_pad3d_backward_out_kernelIN3c108BFloat16EEEvNS_27GenericPackedTensorAccessorIT_Lm5ENS_16DefaultPtrTraitsElEENS5_IKS6_Lm5ES7_lEElllll --------------------------
	.section	.text._ZN2at6native49_GLOBAL__N__cfa43aba_16_ReflectionPad_cu_f800513936reflection_pad3d_backward_out_kernelIN3c108BFloat16EEEvNS_27GenericPackedTensorAccessorIT_Lm5ENS_16DefaultPtrTraitsElEENS5_IKS6_Lm5ES7_lEElllll,"ax",@progbits
	.align	128
.text._ZN2at6native49_GLOBAL__N__cfa43aba_16_ReflectionPad_cu_f800513936reflection_pad3d_backward_out_kernelIN3c108BFloat16EEEvNS_27GenericPackedTensorAccessorIT_Lm5ENS_16DefaultPtrTraitsElEENS5_IKS6_Lm5ES7_lEElllll:
        .type           _ZN2at6native49_GLOBAL__N__cfa43aba_16_ReflectionPad_cu_f800513936reflection_pad3d_backward_out_kernelIN3c108BFloat16EEEvNS_27GenericPackedTensorAccessorIT_Lm5ENS_16DefaultPtrTraitsElEENS5_IKS6_Lm5ES7_lEElllll,@function
        .size           _ZN2at6native49_GLOBAL__N__cfa43aba_16_ReflectionPad_cu_f800513936reflection_pad3d_backward_out_kernelIN3c108BFloat16EEEvNS_27GenericPackedTensorAccessorIT_Lm5ENS_16DefaultPtrTraitsElEENS5_IKS6_Lm5ES7_lEElllll,(.L_x_1167 - _ZN2at6native49_GLOBAL__N__cfa43aba_16_ReflectionPad_cu_f800513936reflection_pad3d_backward_out_kernelIN3c108BFloat16EEEvNS_27GenericPackedTensorAccessorIT_Lm5ENS_16DefaultPtrTraitsElEENS5_IKS6_Lm5ES7_lEElllll)
        .other          _ZN2at6native49_GLOBAL__N__cfa43aba_16_ReflectionPad_cu_f800513936reflection_pad3d_backward_out_kernelIN3c108BFloat16EEEvNS_27GenericPackedTensorAccessorIT_Lm5ENS_16DefaultPtrTraitsElEENS5_IKS6_Lm5ES7_lEElllll,@"STO_CUDA_ENTRY STV_DEFAULT"
_ZN2at6native49_GLOBAL__N__cfa43aba_16_ReflectionPad_cu_f800513936reflection_pad3d_backward_out_kernelIN3c108BFloat16EEEvNS_27GenericPackedTensorAccessorIT_Lm5ENS_16DefaultPtrTraitsElEENS5_IKS6_Lm5ES7_lEElllll:
[----:B------:R-:W-:Y:S01]  /*0000*/  LDC R1, c[0x0][0x37c] ;  /* 0x0000df00ff017b82 */ /* 0x000fe20000000800 */
[----:B------:R-:W0:Y:S01]  /*0010*/  LDCU.128 UR8, c[0x0][0x3f0] ;  /* 0x00007e00ff0877ac */ /* 0x000e220008000c00 */
[----:B------:R-:W1:Y:S06]  /*0020*/  S2R R6, SR_TID.X ;  /* 0x0000000000067919 */ /* 0x000e6c0000002100 */
[----:B------:R-:W1:Y:S01]  /*0030*/  S2UR UR7, SR_CTAID.X ;  /* 0x00000000000779c3 */ /* 0x000e620000002500 */
[----:B------:R-:W-:Y:S01]  /*0040*/  IMAD.MOV.U32 R7, RZ, RZ, RZ ;  /* 0x000000ffff077224 */ /* 0x000fe200078e00ff */
[----:B------:R-:W2:Y:S06]  /*0050*/  LDCU.64 UR12, c[0x0][0x400] ;  /* 0x00008000ff0c77ac */ /* 0x000eac0008000a00 */
[----:B------:R-:W1:Y:S01]  /*0060*/  LDC R3, c[0x0][0x360] ;  /* 0x0000d800ff037b82 */ /* 0x000e620000000800 */
[----:B0-----:R-:W-:-:S02]  /*0070*/  UIMAD UR6, UR9, UR10, URZ ;  /* 0x0000000a090672a4 */ /* 0x001fc4000f8e02ff */
[----:B------:R-:W-:Y:S02]  /*0080*/  UIMAD.WIDE.U32 UR4, UR8, UR10, URZ ;  /* 0x0000000a080472a5 */ /* 0x000fe4000f8e00ff */
[----:B------:R-:W-:Y:S02]  /*0090*/  UIMAD UR6, UR8, UR11, UR6 ;  /* 0x0000000b080672a4 */ /* 0x000fe4000f8e0206 */
[----:B--2---:R-:W-:Y:S02]  /*00a0*/  UIMAD.WIDE.U32 UR8, UR4, UR12, URZ ;  /* 0x0000000c040872a5 */ /* 0x004fe4000f8e00ff */
[----:B------:R-:W-:-:S04]  /*00b0*/  UIADD3 UR5, UPT, UPT, UR5, UR6, URZ ;  /* 0x0000000605057290 */ /* 0x000fc8000fffe0ff */
[----:B------:R-:W-:-:S04]  /*00c0*/  UIMAD UR5, UR5, UR12, URZ ;  /* 0x0000000c050572a4 */ /* 0x000fc8000f8e02ff */
[----:B------:R-:W-:Y:S01]  /*00d0*/  UIMAD UR4, UR4, UR13, UR5 ;  /* 0x0000000d040472a4 */ /* 0x000fe2000f8e0205 */
[----:B-1----:R-:W-:-:S03]  /*00e0*/  IMAD.WIDE.U32 R6, R3, UR7, R6 ;  /* 0x0000000703067c25 */ /* 0x002fc6000f8e0006 */
[----:B------:R-:W-:Y:S01]  /*00f0*/  UIADD3 UR4, UPT, UPT, UR9, UR4, URZ ;  /* 0x0000000409047290 */ /* 0x000fe2000fffe0ff */
[----:B------:R-:W-:-:S05]  /*0100*/  ISETP.GE.U32.AND P0, PT, R6, UR8, PT ;  /* 0x0000000806007c0c */ /* 0x000fca000bf06070 */
[----:B------:R-:W-:-:S13]  /*0110*/  ISETP.GE.AND.EX P0, PT, R7, UR4, PT, P0 ;  /* 0x0000000407007c0c */ /* 0x000fda000bf06300 */
[----:B------:R-:W-:Y:S05]  /*0120*/  @P0 EXIT ;  /* 0x000000000000094d */ /* 0x000fea0003800000 */
[----:B------:R-:W-:Y:S01]  /*0130*/  LOP3.LUT R0, R7, UR13, RZ, 0xfc, !PT ;  /* 0x0000000d07007c12 */ /* 0x000fe2000f8efcff */
[----:B------:R-:W-:Y:S03]  /*0140*/  BSSY.RECONVERGENT B0, `(.L_x_0) ;  /* 0x000002b000007945 */ /* 0x000fe60003800200 */
[----:B------:R-:W-:-:S13]  /*0150*/  ISETP.NE.U32.AND P0, PT, R0, RZ, PT ;  /* 0x000000ff0000720c */ /* 0x000fda0003f05070 */
[----:B------:R-:W-:Y:S05]  /*0160*/  @P0 BRA `(.L_x_1) ;  /* 0x00000000005c0947 */ /* 0x000fea0003800000 */
[----:B------:R-:W0:Y:S01]  /*0170*/  I2F.U32.RP R0, UR12 ;  /* 0x0000000c00007d06 */ /* 0x000e220008209000 */
[----:B------:R-:W-:-:S07]  /*0180*/  ISETP.NE.U32.AND P2, PT, RZ, UR12, PT ;  /* 0x0000000cff007c0c */ /* 0x000fce000bf45070 */
[----:B0-----:R-:W0:Y:S02]  /*0190*/  MUFU.RCP R0, R0 ;  /* 0x0000000000007308 */ /* 0x001e240000001000 */
[----:B0-----:R-:W-:-:S06]  /*01a0*/  VIADD R2, R0, 0xffffffe ;  /* 0x0ffffffe00027836 */ /* 0x001fcc0000000000 */
[----:B------:R0:W1:Y:S02]  /*01b0*/  F2I.FTZ.U32.TRUNC.NTZ R3, R2 ;  /* 0x0000000200037305 */ /* 0x000064000021f000 */
[----:B0-----:R-:W-:Y:S02]  /*01c0*/  IMAD.MOV.U32 R2, RZ, RZ, RZ ;  /* 0x000000ffff027224 */ /* 0x001fe400078e00ff */
[----:B-1----:R-:W-:-:S04]  /*01d0*/  IMAD.MOV R5, RZ, RZ, -R3 ;  /* 0x000000ffff057224 */ /* 0x002fc800078e0a03 */
[----:B------:R-:W-:-:S04]  /*01e0*/  IMAD R5, R5, UR12, RZ ;  /* 0x0000000c05057c24 */ /* 0x000fc8000f8e02ff */
[----:B------:R-:W-:-:S04]  /*01f0*/  IMAD.HI.U32 R3, R3, R5, R2 ;  /* 0x0000000503037227 */ /* 0x000fc800078e0002 */
[----:B------:R-:W-:Y:S02]  /*0200*/  IMAD.MOV.U32 R5, RZ, RZ, RZ ;  /* 0x000000ffff057224 */ /* 0x000fe400078e00ff */
[----:B------:R-:W-:-:S04]  /*0210*/  IMAD.HI.U32 R2, R3, R6, RZ ;  /* 0x0000000603027227 */ /* 0x000fc800078e00ff */
[----:B------:R-:W-:-:S04]  /*0220*/  IMAD.MOV R3, RZ, RZ, -R2 ;  /* 0x000000ffff037224 */ /* 0x000fc800078e0a02 */
[----:B------:R-:W-:-:S05]  /*0230*/  IMAD R3, R3, UR12, R6 ;  /* 0x0000000c03037c24 */ /* 0x000fca000f8e0206 */
[----:B------:R-:W-:-:S13]  /*0240*/  ISETP.GE.U32.AND P0, PT, R3, UR12, PT ;  /* 0x0000000c03007c0c */ /* 0x000fda000bf06070 */
[----:B------:R-:W-:Y:S02]  /*0250*/  @P0 VIADD R3, R3, -UR12 ;  /* 0x8000000c03030c36 */ /* 0x000fe40008000000 */
[----:B------:R-:W-:-:S03]  /*0260*/  @P0 VIADD R2, R2, 0x1 ;  /* 0x0000000102020836 */ /* 0x000fc60000000000 */
[----:B------:R-:W-:-:S13]  /*0270*/  ISETP.GE.U32.AND P1, PT, R3, UR12, PT ;  /* 0x0000000c03007c0c */ /* 0x000fda000bf26070 */
[----:B------:R-:W-:Y:S01]  /*0280*/  @P1 VIADD R2, R2, 0x1 ;  /* 0x0000000102021836 */ /* 0x000fe20000000000 */
[----:B------:R-:W-:-:S05]  /*0290*/  @!P2 LOP3.LUT R2, RZ, UR12, RZ, 0x33, !PT ;  /* 0x0000000cff02ac12 */ /* 0x000fca000f8e33ff */
[----:B------:R-:W-:-:S04]  /*02a0*/  IMAD.MOV R3, RZ, RZ, -R2 ;  /* 0x000000ffff037224 */ /* 0x000fc800078e0a02 */
[----:B------:R-:W-:Y:S02]  /*02b0*/  IMAD R0, R3, UR12, R6 ;  /* 0x0000000c03007c24 */ /* 0x000fe4000f8e0206 */
[----:B------:R-:W-:Y:S01]  /*02c0*/  IMAD.MOV.U32 R3, RZ, RZ, RZ ;  /* 0x000000ffff037224 */ /* 0x000fe200078e00ff */
[----:B------:R-:W-:Y:S06]  /*02d0*/  BRA `(.L_x_2) ;  /* 0x0000000000447947 */ /* 0x000fec0003800000 */
.L_x_1:
[----:B------:R-:W0:Y:S01]  /*02e0*/  LDCU.64 UR4, c[0x0][0x400] ;  /* 0x00008000ff0477ac */ /* 0x000e220008000a00 */
[----:B------:R-:W-:Y:S01]  /*02f0*/  MOV R13, R6 ;  /* 0x00000006000d7202 */ /* 0x000fe20000000f00 */
[----:B------:R-:W-:Y:S01]  /*0300*/  IMAD.MOV.U32 R11, RZ, RZ, R7 ;  /* 0x000000ffff0b7224 */ /* 0x000fe200078e0007 */
[----:B------:R-:W-:Y:S01]  /*0310*/  MOV R4, 0x350 ;  /* 0x0000035000047802 */ /* 0x000fe20000000f00 */
[----:B0-----:R-:W-:Y:S02]  /*0320*/  IMAD.U32 R12, RZ, RZ, UR4 ;  /* 0x00000004ff0c7e24 */ /* 0x001fe4000f8e00ff */
[----:B------:R-:W-:-:S07]  /*0330*/  IMAD.U32 R10, RZ, RZ, UR5 ;  /* 0x00000005ff0a7e24 */ /* 0x000fce000f8e00ff */
[----:B------:R-:W-:Y:S05]  /*0340*/  CALL.REL.NOINC `($__internal_0_$__cuda_sm20_div_s64) ;  /* 0x0000001000547944 */ /* 0x000fea0003c00000 */
[----:B------:R-:W0:Y:S01]  /*0350*/  LDCU.64 UR4, c[0x0][0x400] ;  /* 0x00008000ff0477ac */ /* 0x000e220008000a00 */
[----:B------:R-:W-:-:S05]  /*0360*/  IADD3 R5, P0, PT, RZ, -R10, RZ ;  /* 0x8000000aff057210 */ /* 0x000fca0007f1e0ff */
[----:B------:R-:W-:-:S04]  /*0370*/  IMAD.X R0, RZ, RZ, ~R11, P0 ;  /* 0x000000ffff007224 */ /* 0x000fc800000e0e0b */
[----:B0-----:R-:W-:Y:S02]  /*0380*/  IMAD R0, R0, UR4, RZ ;  /* 0x0000000400007c24 */ /* 0x001fe4000f8e02ff */
[----:B------:R-:W-:-:S04]  /*0390*/  IMAD.WIDE.U32 R2, R5, UR4, R6 ;  /* 0x0000000405027c25 */ /* 0x000fc8000f8e0006 */
[----:B------:R-:W-:Y:S02]  /*03a0*/  IMAD R5, R5, UR5, R0 ;  /* 0x0000000505057c24 */ /* 0x000fe4000f8e0200 */
[----:B------:R-:W-:Y:S02]  /*03b0*/  IMAD.MOV.U32 R0, RZ, RZ, R2 ;  /* 0x000000ffff007224 */ /* 0x000fe400078e0002 */
[----:B------:R-:W-:Y:S02]  /*03c0*/  IMAD.IADD R5, R3, 0x1, R5 ;  /* 0x0000000103057824 */ /* 0x000fe400078e0205 */
[----:B------:R-:W-:Y:S02]  /*03d0*/  IMAD.MOV.U32 R2, RZ, RZ, R10 ;  /* 0x000000ffff027224 */ /* 0x000fe400078e000a */
[----:B------:R-:W-:-:S07]  /*03e0*/  IMAD.MOV.U32 R3, RZ, RZ, R11 ;  /* 0x000000ffff037224 */ /* 0x000fce00078e000b */
.L_x_2:
[----:B------:R-:W-:Y:S05]  /*03f0*/  BSYNC.RECONVERGENT B0 ;  /* 0x0000000000007941 */ /* 0x000fea0003800200 */
.L_x_0:
[----:B------:R-:W0:Y:S01]  /*0400*/  LDCU UR4, c[0x0][0x3fc] ;  /* 0x00007f80ff0477ac */ /* 0x000e220008000800 */
[----:B------:R-:W-:Y:S01]  /*0410*/  BSSY.RECONVERGENT B0, `(.L_x_3) ;  /* 0x000001d000007945 */ /* 0x000fe20003800200 */
[----:B0-----:R-:W-:-:S04]  /*0420*/  LOP3.LUT R4, R3, UR4, RZ, 0xfc, !PT ;  /* 0x0000000403047c12 */ /* 0x001fc8000f8efcff */
[----:B------:R-:W-:-:S13]  /*0430*/  ISETP.NE.U32.AND P0, PT, R4, RZ, PT ;  /* 0x000000ff0400720c */ /* 0x000fda0003f05070 */
[----:B------:R-:W-:Y:S05]  /*0440*/  @P0 BRA `(.L_x_4) ;  /* 0x0000000000500947 */ /* 0x000fea0003800000 */
[----:B------:R-:W0:Y:S02]  /*0450*/  LDCU UR4, c[0x0][0x3f8] ;  /* 0x00007f00ff0477ac */ /* 0x000e240008000800 */
[----:B0-----:R-:W0:Y:S01]  /*0460*/  I2F.U32.RP R3, UR4 ;  /* 0x0000000400037d06 */ /* 0x001e220008209000 */
[----:B------:R-:W-:-:S07]  /*0470*/  ISETP.NE.U32.AND P1, PT, RZ, UR4, PT ;  /* 0x00000004ff007c0c */ /* 0x000fce000bf25070 */
[----:B0-----:R-:W0:Y:S02]  /*0480*/  MUFU.RCP R3, R3 ;  /* 0x0000000300037308 */ /* 0x001e240000001000 */
[----:B0-----:R-:W-:Y:S02]  /*0490*/  VIADD R8, R3, 0xffffffe ;  /* 0x0ffffffe03087836 */ /* 0x001fe40000000000 */
[----:B------:R-:W-:-:S04]  /*04a0*/  IMAD.MOV.U32 R3, RZ, RZ, RZ ;  /* 0x000000ffff037224 */ /* 0x000fc800078e00ff */
[----:B------:R0:W1:Y:S02]  /*04b0*/  F2I.FTZ.U32.TRUNC.NTZ R9, R8 ;  /* 0x0000000800097305 */ /* 0x000064000021f000 */
[----:B0-----:R-:W-:Y:S02]  /*04c0*/  HFMA2 R8, -RZ, RZ, 0, 0 ;  /* 0x00000000ff087431 */ /* 0x001fe400000001ff */
[----:B-1----:R-:W-:-:S04]  /*04d0*/  IMAD.MOV R11, RZ, RZ, -R9 ;  /* 0x000000ffff0b7224 */ /* 0x002fc800078e0a09 */
[----:B------:R-:W-:-:S04]  /*04e0*/  IMAD R11, R11, UR4, RZ ;  /* 0x000000040b0b7c24 */ /* 0x000fc8000f8e02ff */
[----:B------:R-:W-:-:S06]  /*04f0*/  IMAD.HI.U32 R9, R9, R11, R8 ;  /* 0x0000000b09097227 */ /* 0x000fcc00078e0008 */
[----:B------:R-:W-:-:S04]  /*0500*/  IMAD.HI.U32 R9, R9, R2, RZ ;  /* 0x0000000209097227 */ /* 0x000fc800078e00ff */
[----:B------:R-:W-:-:S04]  /*0510*/  IMAD.MOV R9, RZ, RZ, -R9 ;  /* 0x000000ffff097224 */ /* 0x000fc800078e0a09 */
[----:B------:R-:W-:-:S05]  /*0520*/  IMAD R2, R9, UR4, R2 ;  /* 0x0000000409027c24 */ /* 0x000fca000f8e0202 */
[----:B------:R-:W-:-:S13]  /*0530*/  ISETP.GE.U32.AND P0, PT, R2, UR4, PT ;  /* 0x0000000402007c0c */ /* 0x000fda000bf06070 */
[----:B------:R-:W-:-:S05]  /*0540*/  @P0 VIADD R2, R2, -UR4 ;  /* 0x8000000402020c36 */ /* 0x000fca0008000000 */
[----:B------:R-:W-:-:S13]  /*0550*/  ISETP.GE.U32.AND P0, PT, R2, UR4, PT ;  /* 0x0000000402007c0c */ /* 0x000fda000bf06070 */
[----:B------:R-:W-:Y:S01]  /*0560*/  @P0 VIADD R2, R2, -UR4 ;  /* 0x8000000402020c36 */ /* 0x000fe20008000000 */
[----:B------:R-:W-:Y:S01]  /*0570*/  @!P1 LOP3.LUT R2, RZ, UR4, RZ, 0x33, !PT ;  /* 0x00000004ff029c12 */ /* 0x000fe2000f8e33ff */
[----:B------:R-:W-:Y:S06]  /*0580*/  BRA `(.L_x_5) ;  /* 0x0000000000147947 */ /* 0x000fec0003800000 */
.L_x_4:
[----:B------:R-:W-:Y:S01]  /*0590*/  IMAD.MOV.U32 R4, RZ, RZ, R2 ;  /* 0x000000ffff047224 */ /* 0x000fe200078e0002 */
[----:B------:R-:W-:-:S07]  /*05a0*/  MOV R2, 0x5c0 ;  /* 0x000005c000027802 */ /* 0x000fce0000000f00 */
[----:B------:R-:W-:Y:S05]  /*05b0*/  CALL.REL.NOINC `($__internal_1_$__cuda_sm20_rem_s64) ;  /* 0x0000001400147944 */ /* 0x000fea0003c00000 */
[----:B------:R-:W-:Y:S02]  /*05c0*/  IMAD.MOV.U32 R2, RZ, RZ, R4 ;  /* 0x000000ffff027224 */ /* 0x000fe400078e0004 */
[----:B------:R-:W-:-:S07]  /*05d0*/  IMAD.MOV.U32 R3, RZ, RZ, R9 ;  /* 0x000000ffff037224 */ /* 0x000fce00078e0009 */
.L_x_5:
[----:B------:R-:W-:Y:S05]  /*05e0*/  BSYNC.RECONVERGENT B0 ;  /* 0x0000000000007941 */ /* 0x000fea0003800200 */
.L_x_3:
[----:B------:R-:W0:Y:S01]  /*05f0*/  LDCU.64 UR8, c[0x0][0x3f8] ;  /* 0x00007f00ff0877ac */ /* 0x000e220008000a00 */
[----:B------:R-:W-:Y:S01]  /*0600*/  BSSY.RECONVERGENT B0, `(.L_x_6) ;  /* 0x0000028000007945 */ /* 0x000fe20003800200 */
[----:B------:R-:W0:Y:S01]  /*0610*/  LDCU.64 UR10, c[0x0][0x400] ;  /* 0x00008000ff0a77ac */ /* 0x000e220008000a00 */
[----:B------:R-:W1:Y:S01]  /*0620*/  LDCU.64 UR28, c[0x0][0x358] ;  /* 0x00006b00ff1c77ac */ /* 0x000e620008000a00 */
[----:B0-----:R-:W-:Y:S02]  /*0630*/  UIMAD UR6, UR9, UR10, URZ ;  /* 0x0000000a090672a4 */ /* 0x001fe4000f8e02ff */
[----:B------:R-:W-:Y:S02]  /*0640*/  UIMAD.WIDE.U32 UR4, UR8, UR10, URZ ;  /* 0x0000000a080472a5 */ /* 0x000fe4000f8e00ff */
[----:B------:R-:W-:-:S04]  /*0650*/  UIMAD UR6, UR8, UR11, UR6 ;  /* 0x0000000b080672a4 */ /* 0x000fc8000f8e0206 */
[----:B------:R-:W-:-:S06]  /*0660*/  UIADD3 UR6, UPT, UPT, UR5, UR6, URZ ;  /* 0x0000000605067290 */ /* 0x000fcc000fffe0ff */
[----:B------:R-:W-:-:S04]  /*0670*/  LOP3.LUT R4, R7, UR6, RZ, 0xfc, !PT ;  /* 0x0000000607047c12 */ /* 0x000fc8000f8efcff */
[----:B------:R-:W-:-:S13]  /*0680*/  ISETP.NE.U32.AND P0, PT, R4, RZ, PT ;  /* 0x000000ff0400720c */ /* 0x000fda0003f05070 */
[----:B-1----:R-:W-:Y:S05]  /*0690*/  @P0 BRA `(.L_x_7) ;  /* 0x0000000000540947 */ /* 0x002fea0003800000 */
[----:B------:R-:W0:Y:S01]  /*06a0*/  I2F.U32.RP R4, UR4 ;  /* 0x0000000400047d06 */ /* 0x000e220008209000 */
[----:B------:R-:W-:-:S07]  /*06b0*/  ISETP.NE.U32.AND P2, PT, RZ, UR4, PT ;  /* 0x00000004ff007c0c */ /* 0x000fce000bf45070 */
[----:B0-----:R-:W0:Y:S02]  /*06c0*/  MUFU.RCP R4, R4 ;  /* 0x0000000400047308 */ /* 0x001e240000001000 */
[----:B0-----:R-:W-:-:S06]  /*06d0*/  VIADD R8, R4, 0xffffffe ;  /* 0x0ffffffe04087836 */ /* 0x001fcc0000000000 */
[----:B------:R0:W1:Y:S02]  /*06e0*/  F2I.FTZ.U32.TRUNC.NTZ R9, R8 ;  /* 0x0000000800097305 */ /* 0x000064000021f000 */
[----:B0-----:R-:W-:Y:S01]  /*06f0*/  MOV R8, RZ ;  /* 0x000000ff00087202 */ /* 0x001fe20000000f00 */
[----:B-1----:R-:W-:-:S04]  /*0700*/  IMAD.MOV R7, RZ, RZ, -R9 ;  /* 0x000000ffff077224 */ /* 0x002fc800078e0a09 */
[----:B------:R-:W-:-:S04]  /*0710*/  IMAD R7, R7, UR4, RZ ;  /* 0x0000000407077c24 */ /* 0x000fc8000f8e02ff */
[----:B------:R-:W-:-:S06]  /*0720*/  IMAD.HI.U32 R9, R9, R7, R8 ;  /* 0x0000000709097227 */ /* 0x000fcc00078e0008 */
[----:B------:R-:W-:-:S04]  /*0730*/  IMAD.HI.U32 R9, R9, R6, RZ ;  /* 0x0000000609097227 */ /* 0x000fc800078e00ff */
[----:B------:R-:W-:-:S04]  /*0740*/  IMAD.MOV R7, RZ, RZ, -R9 ;  /* 0x000000ffff077224 */ /* 0x000fc800078e0a09 */
[----:B------:R-:W-:Y:S02]  /*0750*/  IMAD R6, R7, UR4, R6 ;  /* 0x0000000407067c24 */ /* 0x000fe4000f8e0206 */
[----:B------:R-:W-:-:S03]  /*0760*/  IMAD.MOV.U32 R7, RZ, RZ, RZ ;  /* 0x000000ffff077224 */ /* 0x000fc600078e00ff */
[----:B------:R-:W-:-:S13]  /*0770*/  ISETP.GE.U32.AND P0, PT, R6, UR4, PT ;  /* 0x0000000406007c0c */ /* 0x000fda000bf06070 */
[----:B------:R-:W-:Y:S02]  /*0780*/  @P0 VIADD R6, R6, -UR4 ;  /* 0x8000000406060c36 */ /* 0x000fe40008000000 */
[----:B------:R-:W-:-:S03]  /*0790*/  @P0 VIADD R9, R9, 0x1 ;  /* 0x0000000109090836 */ /* 0x000fc60000000000 */
[----:B------:R-:W-:-:S13]  /*07a0*/  ISETP.GE.U32.AND P1, PT, R6, UR4, PT ;  /* 0x0000000406007c0c */ /* 0x000fda000bf26070 */
[----:B------:R-:W-:Y:S01]  /*07b0*/  @P1 VIADD R9, R9, 0x1 ;  /* 0x0000000109091836 */ /* 0x000fe20000000000 */
[----:B------:R-:W-:-:S05]  /*07c0*/  @!P2 LOP3.LUT R9, RZ, UR4, RZ, 0x33, !PT ;  /* 0x00000004ff09ac12 */ /* 0x000fca000f8e33ff */
[----:B------:R-:W-:Y:S01]  /*07d0*/  IMAD.MOV.U32 R6, RZ, RZ, R9 ;  /* 0x000000ffff067224 */ /* 0x000fe200078e0009 */
[----:B------:R-:W-:Y:S06]  /*07e0*/  BRA `(.L_x_8) ;  /* 0x0000000000247947 */ /* 0x000fec0003800000 */
.L_x_7:
[----:B------:R-:W-:Y:S01]  /*07f0*/  IMAD.U32 R13, RZ, RZ, UR5 ;  /* 0x00000005ff0d7e24 */ /* 0x000fe2000f8e00ff */
[----:B------:R-:W-:Y:S01]  /*0800*/  MOV R11, R7 ;  /* 0x00000007000b7202 */ /* 0x000fe20000000f00 */
[----:B------:R-:W-:Y:S01]  /*0810*/  IMAD.U32 R12, RZ, RZ, UR4 ;  /* 0x00000004ff0c7e24 */ /* 0x000fe2000f8e00ff */
[----:B------:R-:W-:Y:S01]  /*0820*/  MOV R4, 0x860 ;  /* 0x0000086000047802 */ /* 0x000fe20000000f00 */
[----:B------:R-:W-:Y:S02]  /*0830*/  IMAD.MOV.U32 R13, RZ, RZ, R6 ;  /* 0x000000ffff0d7224 */ /* 0x000fe400078e0006 */
[----:B------:R-:W-:-:S07]  /*0840*/  IMAD.U32 R10, RZ, RZ, UR6 ;  /* 0x00000006ff0a7e24 */ /* 0x000fce000f8e00ff */
[----:B------:R-:W-:Y:S05]  /*0850*/  CALL.REL.NOINC `($__internal_0_$__cuda_sm20_div_s64) ;  /* 0x0000000c00107944 */ /* 0x000fea0003c00000 */
[----:B------:R-:W-:Y:S02]  /*0860*/  IMAD.MOV.U32 R6, RZ, RZ, R10 ;  /* 0x000000ffff067224 */ /* 0x000fe400078e000a */
[----:B------:R-:W-:-:S07]  /*0870*/  IMAD.MOV.U32 R7, RZ, RZ, R11 ;  /* 0x000000ffff077224 */ /* 0x000fce00078e000b */
.L_x_8:
[----:B------:R-:W-:Y:S05]  /*0880*/  BSYNC.RECONVERGENT B0 ;  /* 0x0000000000007941 */ /* 0x000fea0003800200 */
.L_x_6:
[----:B------:R-:W0:Y:S01]  /*0890*/  S2UR UR4, SR_CTAID.Z ;  /* 0x00000000000479c3 */ /* 0x000e220000002700 */
[----:B------:R-:W1:Y:S01]  /*08a0*/  LDCU.128 UR24, c[0x0][0x430] ;  /* 0x00008600ff1877ac */ /* 0x000e620008000c00 */
[----:B------:R-:W0:Y:S06]  /*08b0*/  LDCU.64 UR10, c[0x0][0x450] ;  /* 0x00008a00ff0a77ac */ /* 0x000e2c0008000a00 */
[----:B------:R-:W2:Y:S01]  /*08c0*/  S2UR UR8, SR_CTAID.Y ;  /* 0x00000000000879c3 */ /* 0x000ea20000002600 */
[----:B------:R-:W2:Y:S01]  /*08d0*/  LDCU.128 UR16, c[0x0][0x440] ;  /* 0x00008800ff1077ac */ /* 0x000ea20008000c00 */
[----:B------:R-:W3:Y:S06]  /*08e0*/  LDCU.128 UR20, c[0x0][0x3d0] ;  /* 0x00007a00ff1477ac */ /* 0x000eec0008000c00 */
[----:B------:R-:W4:Y:S01]  /*08f0*/  LDC.64 R8, c[0x0][0x3a8] ;  /* 0x0000ea00ff087b82 */ /* 0x000f220000000a00 */
[----:B-1----:R-:W-:Y:S01]  /*0900*/  IADD3 R12, P0, PT, R0, -UR24, RZ ;  /* 0x80000018000c7c10 */ /* 0x002fe2000ff1e0ff */
[----:B------:R-:W-:Y:S01]  /*0910*/  UISETP.GT.U32.AND UP1, UPT, UR24, URZ, UPT ;  /* 0x000000ff1800728c */ /* 0x000fe2000bf24070 */
[----:B------:R-:W-:-:S02]  /*0920*/  IADD3 R10, P2, PT, R2, -UR26, RZ ;  /* 0x8000001a020a7c10 */ /* 0x000fc4000ff5e0ff */
[----:B------:R-:W-:Y:S01]  /*0930*/  IADD3.X R4, PT, PT, R5, ~UR25, RZ, P0, !PT ;  /* 0x8000001905047c10 */ /* 0x000fe200087fe4ff */
[----:B0-----:R-:W-:Y:S01]  /*0940*/  UIADD3 UR10, UP0, UPT, UR4, UR10, URZ ;  /* 0x0000000a040a7290 */ /* 0x001fe2000ff1e0ff */
[----:B------:R-:W-:Y:S01]  /*0950*/  IADD3 R11, P1, PT, RZ, -R12, RZ ;  /* 0x8000000cff0b7210 */ /* 0x000fe20007f3e0ff */
[----:B------:R-:W0:Y:S01]  /*0960*/  LDCU.128 UR4, c[0x0][0x3b0] ;  /* 0x00007600ff0477ac */ /* 0x000e220008000c00 */
[----:B------:R-:W-:-:S03]  /*0970*/  ISETP.LT.AND P0, PT, R4, RZ, PT ;  /* 0x000000ff0400720c */ /* 0x000fc60003f01270 */
[----:B------:R-:W-:Y:S01]  /*0980*/  IMAD.X R13, RZ, RZ, ~R4, P1 ;  /* 0x000000ffff0d7224 */ /* 0x000fe200008e0e04 */
[----:B------:R-:W-:Y:S01]  /*0990*/  SEL R12, R11, R12, P0 ;  /* 0x0000000c0b0c7207 */ /* 0x000fe20000000000 */
[----:B------:R-:W-:Y:S01]  /*09a0*/  UISETP.GT.AND.EX UP1, UPT, UR25, URZ, UPT, UP1 ;  /* 0x000000ff1900728c */ /* 0x000fe2000bf24310 */
[----:B------:R-:W-:Y:S01]  /*09b0*/  IADD3.X R11, PT, PT, R3, ~UR27, RZ, P2, !PT ;  /* 0x8000001b030b7c10 */ /* 0x000fe200097fe4ff */
[----:B--2---:R-:W-:Y:S01]  /*09c0*/  UIADD3 UR12, UP2, UPT, UR8, UR18, URZ ;  /* 0x00000012080c7290 */ /* 0x004fe2000ff5e0ff */
[----:B------:R-:W-:Y:S01]  /*09d0*/  SEL R4, R13, R4, P0 ;  /* 0x000000040d047207 */ /* 0x000fe20000000000 */
[----:B------:R-:W-:Y:S01]  /*09e0*/  USEL UR18, UR24, URZ, UP1 ;  /* 0x000000ff18127287 */ /* 0x000fe20008800000 */
[-C--:B------:R-:W-:Y:S01]  /*09f0*/  IADD3 R15, P0, PT, RZ, -R10.reuse, RZ ;  /* 0x8000000aff0f7210 */ /* 0x080fe20007f1e0ff */
[----:B------:R-:W-:Y:S01]  /*0a00*/  UIADD3.X UR13, UPT, UPT, URZ, UR19, URZ, UP2, !UPT ;  /* 0x00000013ff0d7290 */ /* 0x000fe200097fe4ff */
[----:B------:R-:W-:Y:S01]  /*0a10*/  ISETP.LT.AND P1, PT, R11, RZ, PT ;  /* 0x000000ff0b00720c */ /* 0x000fe20003f21270 */
[----:B------:R-:W-:Y:S01]  /*0a20*/  UIADD3.X UR11, UPT, UPT, URZ, UR11, URZ, UP0, !UPT ;  /* 0x0000000bff0b7290 */ /* 0x000fe200087fe4ff */
[----:B----4-:R-:W-:Y:S01]  /*0a30*/  IADD3 R13, P2, PT, R8, UR24, RZ ;  /* 0x00000018080d7c10 */ /* 0x010fe2000ff5e0ff */
[----:B------:R-:W-:Y:S01]  /*0a40*/  UIADD3 UR14, UP0, UPT, URZ, -UR24, URZ ;  /* 0x80000018ff0e7290 */ /* 0x000fe2000ff1e0ff */
[----:B------:R-:W-:Y:S01]  /*0a50*/  SEL R10, R15, R10, P1 ;  /* 0x0000000a0f0a7207 */ /* 0x000fe20000800000 */
[----:B0-----:R-:W-:Y:S01]  /*0a60*/  UIMAD.WIDE.U32 UR8, UR12, UR6, URZ ;  /* 0x000000060c0872a5 */ /* 0x001fe2000f8e00ff */
[----:B------:R-:W-:Y:S01]  /*0a70*/  IADD3.X R15, PT, PT, R9, UR25, RZ, P2, !PT ;  /* 0x00000019090f7c10 */ /* 0x000fe200097fe4ff */
[----:B------:R-:W-:Y:S01]  /*0a80*/  UIMAD UR6, UR13, UR6, URZ ;  /* 0x000000060d0672a4 */ /* 0x000fe2000f8e02ff */
[----:B------:R-:W-:Y:S01]  /*0a90*/  LOP3.LUT R14, RZ, UR18, RZ, 0x33, !PT ;  /* 0x00000012ff0e7c12 */ /* 0x000fe2000f8e33ff */
[----:B------:R-:W-:Y:S01]  /*0aa0*/  UIADD3.X UR15, UPT, UPT, URZ, ~UR25, URZ, UP0, !UPT ;  /* 0x80000019ff0f7290 */ /* 0x000fe200087fe4ff */
[--C-:B------:R-:W-:Y:S01]  /*0ab0*/  IADD3 R8, P4, P5, R0, 0x1, -R13.reuse ;  /* 0x0000000100087810 */ /* 0x100fe20007d9e80d */
[----:B------:R-:W-:Y:S01]  /*0ac0*/  UIMAD UR6, UR12, UR7, UR6 ;  /* 0x000000070c0672a4 */ /* 0x000fe2000f8e0206 */
[----:B------:R-:W-:Y:S01]  /*0ad0*/  IADD3 R14, P2, P3, R14, UR24, R13 ;  /* 0x000000180e0e7c10 */ /* 0x000fe2000fb5e00d */
[----:B------:R-:W-:Y:S01]  /*0ae0*/  UISETP.GT.U32.AND UP0, UPT, UR14, URZ, UPT ;  /* 0x000000ff0e00728c */ /* 0x000fe2000bf04070 */
[----:B------:R-:W-:Y:S01]  /*0af0*/  IADD3.X R9, PT, PT, R5, RZ, ~R15, P4, P5 ;  /* 0x000000ff05097210 */ /* 0x000fe200027eac0f */
[----:B------:R-:W-:Y:S01]  /*0b00*/  UIADD3 UR9, UPT, UPT, UR9, UR6, URZ ;  /* 0x0000000609097290 */ /* 0x000fe2000fffe0ff */
[-C--:B------:R-:W-:Y:S01]  /*0b10*/  IADD3 R13, P5, PT, RZ, -R8.reuse, RZ ;  /* 0x80000008ff0d7210 */ /* 0x080fe20007fbe0ff */
[----:B------:R-:W-:Y:S01]  /*0b20*/  USEL UR6, UR25, URZ, UP1 ;  /* 0x000000ff19067287 */ /* 0x000fe20008800000 */
[----:B------:R-:W-:Y:S01]  /*0b30*/  ISETP.LT.AND P4, PT, R9, RZ, PT ;  /* 0x000000ff0900720c */ /* 0x000fe20003f81270 */
[----:B------:R-:W-:Y:S01]  /*0b40*/  UISETP.GT.AND.EX UP0, UPT, UR15, URZ, UPT, UP0 ;  /* 0x000000ff0f00728c */ /* 0x000fe2000bf04300 */
[----:B------:R-:W-:Y:S01]  /*0b50*/  IMAD.X R20, RZ, RZ, ~R11, P0 ;  /* 0x000000ffff147224 */ /* 0x000fe200000e0e0b */
[----:B------:R-:W-:Y:S01]  /*0b60*/  UIMAD UR7, UR11, UR4, URZ ;  /* 0x000000040b0772a4 */ /* 0x000fe2000f8e02ff */
[----:B------:R-:W-:Y:S01]  /*0b70*/  IMAD.X R18, RZ, RZ, ~R9, P5 ;  /* 0x000000ffff127224 */ /* 0x000fe200028e0e09 */
[----:B------:R-:W-:Y:S01]  /*0b80*/  LOP3.LUT R16, RZ, UR6, RZ, 0x33, !PT ;  /* 0x00000006ff107c12 */ /* 0x000fe2000f8e33ff */
[----:B------:R-:W-:Y:S01]  /*0b90*/  USEL UR6, UR14, URZ, UP0 ;  /* 0x000000ff0e067287 */ /* 0x000fe20008000000 */
[----:B------:R-:W-:Y:S01]  /*0ba0*/  SEL R13, R13, R8, P4 ;  /* 0x000000080d0d7207 */ /* 0x000fe20002000000 */
[----:B------:R-:W-:Y:S01]  /*0bb0*/  UIMAD UR18, UR10, UR5, UR7 ;  /* 0x000000050a1272a4 */ /* 0x000fe2000f8e0207 */
[----:B------:R-:W-:Y:S01]  /*0bc0*/  SEL R18, R18, R9, P4 ;  /* 0x0000000912127207 */ /* 0x000fe20002000000 */
[----:B------:R-:W-:Y:S01]  /*0bd0*/  USEL UR7, UR15, URZ, UP0 ;  /* 0x000000ff0f077287 */ /* 0x000fe20008000000 */
[----:B------:R-:W0:Y:S01]  /*0be0*/  LDC.64 R8, c[0x0][0x3a0] ;  /* 0x0000e800ff087b82 */ /* 0x000e220000000a00 */
[----:B------:R-:W-:Y:S01]  /*0bf0*/  IADD3.X R16, PT, PT, R16, UR25, R15, P2, P3 ;  /* 0x0000001910107c10 */ /* 0x000fe200097e640f */
[----:B------:R-:W-:Y:S01]  /*0c00*/  UIMAD.WIDE.U32 UR4, UR10, UR4, UR8 ;  /* 0x000000040a0472a5 */ /* 0x000fe2000f8e0008 */
[----:B------:R-:W-:Y:S01]  /*0c10*/  IADD3 R15, P2, PT, R0, R13, RZ ;  /* 0x0000000d000f7210 */ /* 0x000fe20007f5e0ff */
[----:B------:R-:W-:Y:S01]  /*0c20*/  UIADD3 UR8, UP2, UPT, URZ, -UR26, URZ ;  /* 0x8000001aff087290 */ /* 0x000fe2000ff5e0ff */
[----:B------:R-:W-:Y:S01]  /*0c30*/  IADD3 R13, P4, PT, R6, -UR16, RZ ;  /* 0x80000010060d7c10 */ /* 0x000fe2000ff9e0ff */
[----:B------:R-:W-:Y:S01]  /*0c40*/  UISETP.GT.U32.AND UP1, UPT, UR26, URZ, UPT ;  /* 0x000000ff1a00728c */ /* 0x000fe2000bf24070 */
[----:B------:R-:W-:Y:S01]  /*0c50*/  IADD3 R15, P0, P3, -R15, UR6, R14 ;  /* 0x000000060f0f7c10 */ /* 0x000fe2000fb1e10e */
[----:B------:R-:W-:Y:S01]  /*0c60*/  IMAD.X R19, R5, 0x1, R18, P2 ;  /* 0x0000000105137824 */ /* 0x000fe200010e0612 */
[----:B------:R-:W-:Y:S01]  /*0c70*/  UIADD3 UR6, UPT, UPT, UR5, UR18, URZ ;  /* 0x0000001205067290 */ /* 0x000fe2000fffe0ff */
[----:B------:R-:W-:Y:S01]  /*0c80*/  IADD3.X R14, PT, PT, R7, ~UR17, RZ, P4, !PT ;  /* 0x80000011070e7c10 */ /* 0x000fe2000a7fe4ff */
[----:B------:R-:W-:Y:S01]  /*0c90*/  IMAD.U32 R17, RZ, RZ, UR5 ;  /* 0x00000005ff117e24 */ /* 0x000fe2000f8e00ff */
[----:B------:R-:W-:Y:S01]  /*0ca0*/  SEL R11, R20, R11, P1 ;  /* 0x0000000b140b7207 */ /* 0x000fe20000800000 */
[----:B------:R-:W-:Y:S01]  /*0cb0*/  UIADD3.X UR9, UPT, UPT, URZ, ~UR27, URZ, UP2, !UPT ;  /* 0x8000001bff097290 */ /* 0x000fe200097fe4ff */
[----:B------:R-:W-:Y:S01]  /*0cc0*/  IADD3.X R19, PT, PT, ~R19, UR7, R16, P0, P3 ;  /* 0x0000000713137c10 */ /* 0x000fe200087e6510 */
[----:B------:R-:W-:Y:S01]  /*0cd0*/  IMAD.U32 R16, RZ, RZ, UR4 ;  /* 0x00000004ff107e24 */ /* 0x000fe2000f8e00ff */
[----:B------:R-:W-:Y:S01]  /*0ce0*/  IADD3 R15, P0, PT, R15, R12, RZ ;  /* 0x0000000c0f0f7210 */ /* 0x000fe20007f1e0ff */
[----:B------:R-:W-:Y:S01]  /*0cf0*/  UISETP.GT.AND.EX UP2, UPT, UR27, URZ, UPT, UP1 ;  /* 0x000000ff1b00728c */ /* 0x000fe2000bf44310 */
[----:B------:R-:W-:Y:S01]  /*0d00*/  MOV R17, UR6 ;  /* 0x0000000600117c02 */ /* 0x000fe20008000f00 */
[----:B------:R-:W-:Y:S01]  /*0d10*/  UISETP.GT.U32.AND UP0, UPT, UR26, URZ, UPT ;  /* 0x000000ff1a00728c */ /* 0x000fe2000bf04070 */
[-C--:B------:R-:W-:Y:S01]  /*0d20*/  IADD3 R18, P1, PT, RZ, -R13.reuse, RZ ;  /* 0x8000000dff127210 */ /* 0x080fe20007f3e0ff */
[----:B------:R-:W-:Y:S01]  /*0d30*/  IMAD.X R12, R19, 0x1, R4, P0 ;  /* 0x00000001130c7824 */ /* 0x000fe200000e0604 */
[----:B------:R-:W-:Y:S01]  /*0d40*/  ISETP.LT.AND P2, PT, R14, RZ, PT ;  /* 0x000000ff0e00720c */ /* 0x000fe20003f41270 */
[C---:B---3--:R-:W-:Y:S01]  /*0d50*/  IMAD.WIDE.U32 R16, R15.reuse, UR20, R16 ;  /* 0x000000140f107c25 */ /* 0x048fe2000f8e0010 */
[----:B0-----:R-:W-:Y:S01]  /*0d60*/  IADD3 R19, P0, PT, R8, UR26, RZ ;  /* 0x0000001a08137c10 */ /* 0x001fe2000ff1e0ff */
[----:B------:R-:W-:Y:S01]  /*0d70*/  USEL UR4, UR26, URZ, UP2 ;  /* 0x000000ff1a047287 */ /* 0x000fe20009000000 */
[----:B------:R-:W-:Y:S01]  /*0d80*/  SEL R4, R18, R13, P2 ;  /* 0x0000000d12047207 */ /* 0x000fe20001000000 */
[----:B------:R-:W-:Y:S01]  /*0d90*/  IMAD R12, R12, UR20, RZ ;  /* 0x000000140c0c7c24 */ /* 0x000fe2000f8e02ff */
[----:B------:R-:W-:Y:S01]  /*0da0*/  UISETP.GT.AND.EX UP0, UPT, UR27, URZ, UPT, UP0 ;  /* 0x000000ff1b00728c */ /* 0x000fe2000bf04300 */
[----:B------:R-:W-:Y:S01]  /*0db0*/  IMAD.MOV.U32 R8, RZ, RZ, R16 ;  /* 0x000000ffff087224 */ /* 0x000fe200078e0010 */
[----:B------:R-:W-:Y:S01]  /*0dc0*/  UISETP.GT.U32.AND UP1, UPT, UR8, URZ, UPT ;  /* 0x000000ff0800728c */ /* 0x000fe2000bf24070 */
[----:B------:R-:W-:Y:S01]  /*0dd0*/  IMAD R23, R15, UR21, R12 ;  /* 0x000000150f177c24 */ /* 0x000fe2000f8e020c */
[----:B------:R-:W-:Y:S01]  /*0de0*/  IADD3.X R15, PT, PT, R9, UR27, RZ, P0, !PT ;  /* 0x0000001b090f7c10 */ /* 0x000fe200087fe4ff */
[----:B------:R-:W-:Y:S01]  /*0df0*/  IMAD.X R9, RZ, RZ, ~R14, P1 ;  /* 0x000000ffff097224 */ /* 0x000fe200008e0e0e */
[----:B------:R-:W0:Y:S01]  /*0e00*/  LDC.64 R12, c[0x0][0x398] ;  /* 0x0000e600ff0c7b82 */ /* 0x000e220000000a00 */
[----:B------:R-:W-:Y:S01]  /*0e10*/  IADD3 R20, P0, P1, R2, 0x1, -R19 ;  /* 0x0000000102147810 */ /* 0x000fe2000791e813 */
[----:B------:R-:W-:Y:S01]  /*0e20*/  USEL UR14, UR27, URZ, UP0 ;  /* 0x000000ff1b0e7287 */ /* 0x000fe20008000000 */
[----:B------:R-:W-:Y:S01]  /*0e30*/  LOP3.LUT R18, RZ, UR4, RZ, 0x33, !PT ;  /* 0x00000004ff127c12 */ /* 0x000fe2000f8e33ff */
[----:B------:R-:W-:Y:S01]  /*0e40*/  UISETP.GT.AND.EX UP0, UPT, UR9, URZ, UPT, UP1 ;  /* 0x000000ff0900728c */ /* 0x000fe2000bf04310 */
[----:B------:R-:W-:Y:S01]  /*0e50*/  IADD3.X R21, PT, PT, R3, RZ, ~R15, P0, P1 ;  /* 0x000000ff03157210 */ /* 0x000fe200007e2c0f */
[----:B------:R-:W1:Y:S01]  /*0e60*/  LDCU.128 UR4, c[0x0][0x410] ;  /* 0x00008200ff0477ac */ /* 0x000e620008000c00 */
[----:B------:R-:W-:Y:S01]  /*0e70*/  SEL R14, R9, R14, P2 ;  /* 0x0000000e090e7207 */ /* 0x000fe20001000000 */
[----:B------:R-:W-:Y:S01]  /*0e80*/  IMAD.IADD R9, R17, 0x1, R23 ;  /* 0x0000000111097824 */ /* 0x000fe200078e0217 */
[----:B------:R-:W-:Y:S01]  /*0e90*/  IADD3 R17, P2, PT, RZ, -R20, RZ ;  /* 0x80000014ff117210 */ /* 0x000fe20007f5e0ff */
[----:B------:R-:W-:Y:S01]  /*0ea0*/  USEL UR8, UR8, URZ, UP0 ;  /* 0x000000ff08087287 */ /* 0x000fe20008000000 */
[----:B------:R-:W-:Y:S01]  /*0eb0*/  ISETP.LT.AND P3, PT, R21, RZ, PT ;  /* 0x000000ff1500720c */ /* 0x000fe20003f61270 */
[----:B------:R-:W2:Y:S01]  /*0ec0*/  LDCU.64 UR18, c[0x0][0x408] ;  /* 0x00008100ff1277ac */ /* 0x000ea20008000a00 */
[----:B------:R-:W-:-:S02]  /*0ed0*/  IADD3 R19, P0, P1, R18, UR26, R19 ;  /* 0x0000001a12137c10 */ /* 0x000fc4000f91e013 */
[----:B------:R-:W-:Y:S01]  /*0ee0*/  SEL R17, R17, R20, P3 ;  /* 0x0000001411117207 */ /* 0x000fe20001800000 */
[----:B------:R-:W-:Y:S01]  /*0ef0*/  IMAD.X R20, RZ, RZ, ~R21, P2 ;  /* 0x000000ffff147224 */ /* 0x000fe200010e0e15 */
[----:B------:R-:W-:Y:S01]  /*0f00*/  LOP3.LUT R18, RZ, UR14, RZ, 0x33, !PT ;  /* 0x0000000eff127c12 */ /* 0x000fe2000f8e33ff */
[----:B------:R-:W-:Y:S01]  /*0f10*/  USEL UR9, UR9, URZ, UP0 ;  /* 0x000000ff09097287 */ /* 0x000fe20008000000 */
[----:B------:R-:W-:Y:S01]  /*0f20*/  IADD3 R16, P2, PT, R2, R17, RZ ;  /* 0x0000001102107210 */ /* 0x000fe20007f5e0ff */
[----:B------:R-:W-:Y:S01]  /*0f30*/  UISETP.GT.U32.AND UP1, UPT, UR16, URZ, UPT ;  /* 0x000000ff1000728c */ /* 0x000fe2000bf24070 */
[----:B------:R-:W-:Y:S01]  /*0f40*/  SEL R17, R20, R21, P3 ;  /* 0x0000001514117207 */ /* 0x000fe20001800000 */
[----:B------:R-:W-:Y:S01]  /*0f50*/  UIADD3 UR14, UP0, UPT, URZ, -UR16, URZ ;  /* 0x80000010ff0e7290 */ /* 0x000fe2000ff1e0ff */
[----:B------:R-:W-:Y:S01]  /*0f60*/  IADD3.X R21, PT, PT, R18, UR27, R15, P0, P1 ;  /* 0x0000001b12157c10 */ /* 0x000fe200087e240f */
[----:B------:R-:W-:Y:S01]  /*0f70*/  UISETP.GT.AND.EX UP1, UPT, UR17, URZ, UPT, UP1 ;  /* 0x000000ff1100728c */ /* 0x000fe2000bf24310 */
[----:B------:R-:W-:Y:S01]  /*0f80*/  IADD3 R15, P0, P1, -R16, UR8, R19 ;  /* 0x00000008100f7c10 */ /* 0x000fe2000f91e113 */
[----:B------:R-:W-:Y:S01]  /*0f90*/  IMAD.X R16, R3, 0x1, R17, P2 ;  /* 0x0000000103107824 */ /* 0x000fe200010e0611 */
[----:B0-----:R-:W-:Y:S01]  /*0fa0*/  IADD3 R17, P2, PT, R12, UR16, RZ ;  /* 0x000000100c117c10 */ /* 0x001fe2000ff5e0ff */
[----:B------:R-:W-:-:S02]  /*0fb0*/  UIADD3.X UR15, UPT, UPT, URZ, ~UR17, URZ, UP0, !UPT ;  /* 0x80000011ff0f7290 */ /* 0x000fc400087fe4ff */
[----:B--2---:R-:W-:Y:S01]  /*0fc0*/  UIMAD UR11, UR11, UR18, URZ ;  /* 0x000000120b0b72a4 */ /* 0x004fe2000f8e02ff */
[----:B------:R-:W-:Y:S01]  /*0fd0*/  IADD3.X R19, PT, PT, R13, UR17, RZ, P2, !PT ;  /* 0x000000110d137c10 */ /* 0x000fe200097fe4ff */
[----:B------:R-:W0:Y:S01]  /*0fe0*/  LDCU.128 UR24, c[0x0][0x3c0] ;  /* 0x00007800ff1877ac */ /* 0x000e220008000c00 */
[----:B------:R-:W2:Y:S01]  /*0ff0*/  LDC.64 R12, c[0x0][0x428] ;  /* 0x00010a00ff0c7b82 */ /* 0x000ea20000000a00 */
[----:B------:R-:W-:Y:S01]  /*1000*/  IADD3.X R16, PT, PT, ~R16, UR9, R21, P0, P1 ;  /* 0x0000000910107c10 */ /* 0x000fe200087e2515 */
[----:B-1----:R-:W-:Y:S01]  /*1010*/  UIMAD.WIDE.U32 UR8, UR12, UR4, URZ ;  /* 0x000000040c0872a5 */ /* 0x002fe2000f8e00ff */
[----:B------:R-:W-:Y:S01]  /*1020*/  IADD3 R18, P1, P2, R6, 0x1, -R17 ;  /* 0x0000000106127810 */ /* 0x000fe20007a3e811 */
[----:B------:R-:W-:Y:S01]  /*1030*/  UIMAD UR4, UR13, UR4, URZ ;  /* 0x000000040d0472a4 */ /* 0x000fe2000f8e02ff */
[----:B------:R-:W-:Y:S01]  /*1040*/  IADD3 R15, P0, PT, R15, R10, RZ ;  /* 0x0000000a0f0f7210 */ /* 0x000fe20007f1e0ff */
[----:B------:R-:W-:Y:S01]  /*1050*/  UIMAD UR11, UR10, UR19, UR11 ;  /* 0x000000130a0b72a4 */ /* 0x000fe2000f8e020b */
[----:B------:R-:W-:Y:S01]  /*1060*/  IADD3.X R20, PT, PT, R7, RZ, ~R19, P1, P2 ;  /* 0x000000ff07147210 */ /* 0x000fe20000fe4c13 */
[----:B------:R-:W-:Y:S01]  /*1070*/  UIMAD UR4, UR12, UR5, UR4 ;  /* 0x000000050c0472a4 */ /* 0x000fe2000f8e0204 */
[-C--:B------:R-:W-:Y:S01]  /*1080*/  IADD3 R21, P3, PT, RZ, -R18.reuse, RZ ;  /* 0x80000012ff157210 */ /* 0x080fe20007f7e0ff */
[----:B------:R-:W-:Y:S01]  /*1090*/  USEL UR12, UR16, URZ, UP1 ;  /* 0x000000ff100c7287 */ /* 0x000fe20008800000 */
[----:B------:R-:W-:Y:S01]  /*10a0*/  ISETP.LT.AND P2, PT, R20, RZ, PT ;  /* 0x000000ff1400720c */ /* 0x000fe20003f41270 */
[----:B------:R-:W-:Y:S01]  /*10b0*/  UIADD3 UR5, UPT, UPT, UR9, UR4, URZ ;  /* 0x0000000409057290 */ /* 0x000fe2000fffe0ff */
[----:B------:R-:W-:Y:S01]  /*10c0*/  IMAD.X R16, R16, 0x1, R11, P0 ;  /* 0x0000000110107824 */ /* 0x000fe200000e060b */
[----:B------:R-:W-:Y:S01]  /*10d0*/  USEL UR9, UR17, URZ, UP1 ;  /* 0x000000ff11097287 */ /* 0x000fe20008800000 */
[----:B------:R-:W1:Y:S01]  /*10e0*/  LDC.64 R10, c[0x0][0x420] ;  /* 0x00010800ff0a7b82 */ /* 0x000e620000000a00 */
[----:B------:R-:W-:Y:S01]  /*10f0*/  UMOV UR4, UR8 ;  /* 0x0000000800047c82 */ /* 0x000fe20008000000 */
[----:B------:R-:W-:Y:S01]  /*1100*/  SEL R21, R21, R18, P2 ;  /* 0x0000001215157207 */ /* 0x000fe20001000000 */
[----:B------:R-:W-:Y:S01]  /*1110*/  UIMAD.WIDE.U32 UR4, UR10, UR18, UR4 ;  /* 0x000000120a0472a5 */ /* 0x000fe2000f8e0004 */
[----:B------:R-:W-:Y:S01]  /*1120*/  LOP3.LUT R18, RZ, UR12, RZ, 0x33, !PT ;  /* 0x0000000cff127c12 */ /* 0x000fe2000f8e33ff */
[----:B------:R-:W-:Y:S01]  /*1130*/  UISETP.GT.U32.AND UP0, UPT, UR14, URZ, UPT ;  /* 0x000000ff0e00728c */ /* 0x000fe2000bf04070 */
[----:B------:R-:W-:Y:S01]  /*1140*/  IMAD.X R23, RZ, RZ, ~R20, P3 ;  /* 0x000000ffff177224 */ /* 0x000fe200018e0e14 */
[----:B------:R-:W-:Y:S01]  /*1150*/  UIADD3 UR5, UPT, UPT, UR5, UR11, URZ ;  /* 0x0000000b05057290 */ /* 0x000fe2000fffe0ff */
[----:B------:R-:W-:Y:S01]  /*1160*/  IADD3 R17, P0, P1, R18, UR16, R17 ;  /* 0x0000001012117c10 */ /* 0x000fe2000f91e011 */
[----:B--2---:R-:W-:Y:S01]  /*1170*/  IMAD R22, R5, R12, RZ ;  /* 0x0000000c05167224 */ /* 0x004fe200078e02ff */
[----:B------:R-:W-:Y:S01]  /*1180*/  LOP3.LUT R18, RZ, UR9, RZ, 0x33, !PT ;  /* 0x00000009ff127c12 */ /* 0x000fe2000f8e33ff */
[----:B------:R-:W-:Y:S01]  /*1190*/  UISETP.GT.AND.EX UP0, UPT, UR15, URZ, UPT, UP0 ;  /* 0x000000ff0f00728c */ /* 0x000fe2000bf04300 */
[----:B------:R-:W-:Y:S01]  /*11a0*/  SEL R5, R23, R20, P2 ;  /* 0x0000001417057207 */ /* 0x000fe20001000000 */
[----:B------:R-:W-:Y:S01]  /*11b0*/  IMAD R23, R0, R13, R22 ;  /* 0x0000000d00177224 */ /* 0x000fe200078e0216 */
[----:B------:R-:W-:Y:S01]  /*11c0*/  IADD3.X R19, PT, PT, R18, UR17, R19, P0, P1 ;  /* 0x0000001112137c10 */ /* 0x000fe200087e2413 */
[----:B------:R-:W-:Y:S01]  /*11d0*/  IMAD.WIDE.U32 R12, R0, R12, UR4 ;  /* 0x00000004000c7e25 */ /* 0x000fe2000f8e000c */
[----:B------:R-:W-:Y:S01]  /*11e0*/  USEL UR8, UR14, URZ, UP0 ;  /* 0x000000ff0e087287 */ /* 0x000fe20008000000 */
[----:B------:R-:W-:Y:S01]  /*11f0*/  IADD3 R18, P0, PT, R6, R21, RZ ;  /* 0x0000001506127210 */ /* 0x000fe20007f1e0ff */
[----:B------:R-:W-:Y:S01]  /*1200*/  USEL UR4, UR15, URZ, UP0 ;  /* 0x000000ff0f047287 */ /* 0x000fe20008000000 */
[----:B0-----:R-:W-:Y:S01]  /*1210*/  IMAD R16, R16, UR26, RZ ;  /* 0x0000001a10107c24 */ /* 0x001fe2000f8e02ff */
[----:B------:R-:W-:Y:S01]  /*1220*/  IADD3 R13, PT, PT, R13, R23, RZ ;  /* 0x000000170d0d7210 */ /* 0x000fe20007ffe0ff */
[----:B------:R-:W-:Y:S01]  /*1230*/  IMAD.WIDE.U32 R8, R15, UR26, R8 ;  /* 0x0000001a0f087c25 */ /* 0x000fe2000f8e0008 */
[----:B------:R-:W-:-:S03]  /*1240*/  IADD3 R17, P1, P2, -R18, UR8, R17 ;  /* 0x0000000812117c10 */ /* 0x000fc6000fa3e111 */
[----:B------:R-:W-:Y:S01]  /*1250*/  IMAD.X R0, R7, 0x1, R5, P0 ;  /* 0x0000000107007824 */ /* 0x000fe200000e0605 */
[----:B------:R-:W-:Y:S01]  /*1260*/  IADD3 R4, P0, PT, R17, R4, RZ ;  /* 0x0000000411047210 */ /* 0x000fe20007f1e0ff */
[-C--:B-1----:R-:W-:Y:S02]  /*1270*/  IMAD R3, R3, R10.reuse, RZ ;  /* 0x0000000a03037224 */ /* 0x082fe400078e02ff */
[----:B------:R-:W-:Y:S01]  /*1280*/  IMAD R5, R15, UR27, R16 ;  /* 0x0000001b0f057c24 */ /* 0x000fe2000f8e0210 */
[----:B------:R-:W-:Y:S01]  /*1290*/  IADD3.X R19, PT, PT, ~R0, UR4, R19, P1, P2 ;  /* 0x0000000400137c10 */ /* 0x000fe20008fe4513 */
[----:B------:R-:W0:Y:S01]  /*12a0*/  LDCU.64 UR4, c[0x0][0x380] ;  /* 0x00007000ff0477ac */ /* 0x000e220008000a00 */
[C---:B------:R-:W-:Y:S02]  /*12b0*/  IMAD R11, R2.reuse, R11, R3 ;  /* 0x0000000b020b7224 */ /* 0x040fe400078e0203 */
[----:B------:R-:W-:-:S04]  /*12c0*/  IMAD.WIDE.U32 R2, R2, R10, R12 ;  /* 0x0000000a02027225 */ /* 0x000fc800078e000c */
[----:B------:R-:W-:Y:S02]  /*12d0*/  IMAD.X R14, R19, 0x1, R14, P0 ;  /* 0x00000001130e7824 */ /* 0x000fe400000e060e */
[----:B------:R-:W-:Y:S02]  /*12e0*/  IMAD.IADD R9, R9, 0x1, R5 ;  /* 0x0000000109097824 */ /* 0x000fe400078e0205 */
[----:B------:R-:W-:Y:S02]  /*12f0*/  IMAD R5, R7, UR6, RZ ;  /* 0x0000000607057c24 */ /* 0x000fe4000f8e02ff */
[----:B------:R-:W-:Y:S02]  /*1300*/  IMAD R13, R14, UR24, RZ ;  /* 0x000000180e0d7c24 */ /* 0x000fe4000f8e02ff */
[----:B------:R-:W-:Y:S02]  /*1310*/  IMAD.IADD R3, R3, 0x1, R11 ;  /* 0x0000000103037824 */ /* 0x000fe400078e020b */
[----:B------:R-:W-:-:S02]  /*1320*/  IMAD R11, R6, UR7, R5 ;  /* 0x00000007060b7c24 */ /* 0x000fc4000f8e0205 */
[----:B------:R-:W-:Y:S02]  /*1330*/  IMAD R13, R4, UR25, R13 ;  /* 0x00000019040d7c24 */ /* 0x000fe4000f8e020d */
[----:B------:R-:W-:-:S04]  /*1340*/  IMAD.WIDE.U32 R6, R6, UR6, R2 ;  /* 0x0000000606067c25 */ /* 0x000fc8000f8e0002 */
[----:B------:R-:W-:Y:S01]  /*1350*/  IMAD.WIDE.U32 R4, R4, UR24, R8 ;  /* 0x0000001804047c25 */ /* 0x000fe2000f8e0008 */
[----:B------:R-:W-:-:S03]  /*1360*/  LEA R2, P0, R6, UR22, 0x1 ;  /* 0x0000001606027c11 */ /* 0x000fc6000f8008ff */
[----:B------:R-:W-:Y:S01]  /*1370*/  IMAD.IADD R3, R7, 0x1, R11 ;  /* 0x0000000107037824 */ /* 0x000fe200078e020b */
[----:B0-----:R-:W-:Y:S01]  /*1380*/  LEA R9, P1, R4, UR4, 0x1 ;  /* 0x0000000404097c11 */ /* 0x001fe2000f8208ff */
[----:B------:R-:W-:-:S03]  /*1390*/  IMAD.IADD R5, R5, 0x1, R13 ;  /* 0x0000000105057824 */ /* 0x000fc600078e020d */
[----:B------:R-:W-:Y:S02]  /*13a0*/  LEA.HI.X R3, R6, UR23, R3, 0x1, P0 ;  /* 0x0000001706037c11 */ /* 0x000fe400080f0c03 */
[----:B------:R-:W-:Y:S02]  /*13b0*/  LEA.HI.X R5, R4, UR5, R5, 0x1, P1 ;  /* 0x0000000504057c11 */ /* 0x000fe400088f0c05 */
[C---:B------:R-:W-:Y:S01]  /*13c0*/  LOP3.LUT R4, R9.reuse, 0xfffffffd, RZ, 0xc0, !PT ;  /* 0xfffffffd09047812 */ /* 0x040fe200078ec0ff */
[----:B------:R0:W5:Y:S01]  /*13d0*/  LDG.E.U16 R2, desc[UR28][R2.64] ;  /* 0x0000001c02027981 */ /* 0x000162000c1e1500 */
[----:B------:R-:W-:-:S03]  /*13e0*/  LOP3.LUT R0, R9, 0x2, RZ, 0xc0, !PT ;  /* 0x0000000209007812 */ /* 0x000fc600078ec0ff */
[----:B------:R0:W5:Y:S01]  /*13f0*/  LD.E R7, desc[UR28][R4.64] ;  /* 0x0000001c04077980 */ /* 0x000162000c101900 */
[----:B------:R-:W-:Y:S01]  /*1400*/  ISETP.EQ.U32.AND P0, PT, R0, RZ, PT ;  /* 0x000000ff0000720c */ /* 0x000fe20003f02070 */
[----:B------:R-:W-:-:S05]  /*1410*/  IMAD.MOV.U32 R0, RZ, RZ, 0x3254 ;  /* 0x00003254ff007424 */ /* 0x000fca00078e00ff */
[----:B------:R-:W-:-:S07]  /*1420*/  SEL R6, R0, 0x7610, P0 ;  /* 0x0000761000067807 */ /* 0x000fce0000000000 */
.L_x_9:
[----:B-----5:R-:W-:-:S05]  /*1430*/  HADD2.BF16_V2 R0, R7, R2.H0_H0 ;  /* 0x2000000207007230 */ /* 0x020fca0000200000 */
[----:B------:R-:W-:-:S06]  /*1440*/  PRMT R0, R7, R6, R0 ;  /* 0x0000000607007216 */ /* 0x000fcc0000000000 */
[----:B------:R-:W2:Y:S02]  /*1450*/  ATOM.E.CAS.STRONG.GPU PT, R0, [R4], R7, R0 ;  /* 0x000000070400738b */ /* 0x000ea400001ee100 */
[----:B--2---:R-:W-:Y:S01]  /*1460*/  ISETP.NE.U32.AND P0, PT, R0, R7, PT ;  /* 0x000000070000720c */ /* 0x004fe20003f05070 */
[----:B------:R-:W-:-:S12]  /*1470*/  IMAD.MOV.U32 R7, RZ, RZ, R0 ;  /* 0x000000ffff077224 */ /* 0x000fd800078e0000 */
[----:B------:R-:W-:Y:S05]  /*1480*/  @P0 BRA `(.L_x_9) ;  /* 0xfffffffc00e80947 */ /* 0x000fea000383ffff */
[----:B------:R-:W-:Y:S05]  /*1490*/  EXIT ;  /* 0x000000000000794d */ /* 0x000fea0003800000 */
        .weak           $__internal_0_$__cuda_sm20_div_s64
        .type           $__internal_0_$__cuda_sm20_div_s64,@function
        .size           $__internal_0_$__cuda_sm20_div_s64,($__internal_1_$__cuda_sm20_rem_s64 - $__internal_0_$__cuda_sm20_div_s64)
$__internal_0_$__cuda_sm20_div_s64:
[-C--:B------:R-:W-:Y:S02]  /*14a0*/  IADD3 R9, P1, PT, RZ, -R12.reuse, RZ ;  /* 0x8000000cff097210 */ /* 0x080fe40007f3e0ff */
[----:B------:R-:W-:Y:S02]  /*14b0*/  ISETP.GE.AND P0, PT, R10, RZ, PT ;  /* 0x000000ff0a00720c */ /* 0x000fe40003f06270 */
[----:B------:R-:W-:Y:S01]  /*14c0*/  ISETP.GE.AND P3, PT, R11, RZ, PT ;  /* 0x000000ff0b00720c */ /* 0x000fe20003f66270 */
[----:B------:R-:W-:Y:S01]  /*14d0*/  IMAD.X R15, RZ, RZ, ~R10, P1 ;  /* 0x000000ffff0f7224 */ /* 0x000fe200008e0e0a */
[----:B------:R-:W-:-:S04]  /*14e0*/  SEL R8, R9, R12, !P0 ;  /* 0x0000000c09087207 */ /* 0x000fc80004000000 */
[----:B------:R-:W-:-:S04]  /*14f0*/  SEL R9, R15, R10, !P0 ;  /* 0x0000000a0f097207 */ /* 0x000fc80004000000 */
[----:B------:R-:W0:Y:S02]  /*1500*/  I2F.U64.RP R18, R8 ;  /* 0x0000000800127312 */ /* 0x000e240000309000 */
[----:B0-----:R-:W0:Y:S02]  /*1510*/  MUFU.RCP R18, R18 ;  /* 0x0000001200127308 */ /* 0x001e240000001000 */
[----:B0-----:R-:W-:-:S15]  /*1520*/  VIADD R14, R18, 0x1ffffffe ;  /* 0x1ffffffe120e7836 */ /* 0x001fde0000000000 */
[----:B------:R-:W-:-:S15]  /*1530*/  NOP ;  /* 0x0000000000007918 */ /* 0x000fde0000000000 */
[----:B------:R-:W-:-:S15]  /*1540*/  NOP ;  /* 0x0000000000007918 */ /* 0x000fde0000000000 */
[----:B------:R-:W-:-:S15]  /*1550*/  NOP ;  /* 0x0000000000007918 */ /* 0x000fde0000000000 */
[----:B------:R-:W0:Y:S02]  /*1560*/  F2I.U64.TRUNC R14, R14 ;  /* 0x0000000e000e7311 */ /* 0x000e24000020d800 */
[----:B0-----:R-:W-:-:S04]  /*1570*/  IMAD.WIDE.U32 R16, R14, R8, RZ ;  /* 0x000000080e107225 */ /* 0x001fc800078e00ff */
[----:B------:R-:W-:Y:S01]  /*1580*/  IMAD R17, R14, R9, R17 ;  /* 0x000000090e117224 */ /* 0x000fe200078e0211 */
[----:B------:R-:W-:-:S03]  /*1590*/  IADD3 R19, P0, PT, RZ, -R16, RZ ;  /* 0x80000010ff137210 */ /* 0x000fc60007f1e0ff */
[----:B------:R-:W-:Y:S02]  /*15a0*/  IMAD R17, R15, R8, R17 ;  /* 0x000000080f117224 */ /* 0x000fe400078e0211 */
[----:B------:R-:W-:-:S03]  /*15b0*/  IMAD.HI.U32 R16, R14, R19, RZ ;  /* 0x000000130e107227 */ /* 0x000fc600078e00ff */
[----:B------:R-:W-:Y:S01]  /*15c0*/  IADD3.X R21, PT, PT, RZ, ~R17, RZ, P0, !PT ;  /* 0x80000011ff157210 */ /* 0x000fe200007fe4ff */
[----:B------:R-:W-:-:S04]  /*15d0*/  IMAD.MOV.U32 R17, RZ, RZ, R14 ;  /* 0x000000ffff117224 */ /* 0x000fc800078e000e */
[----:B------:R-:W-:-:S04]  /*15e0*/  IMAD.WIDE.U32 R16, P0, R14, R21, R16 ;  /* 0x000000150e107225 */ /* 0x000fc80007800010 */
[C---:B------:R-:W-:Y:S02]  /*15f0*/  IMAD R23, R15.reuse, R21, RZ ;  /* 0x000000150f177224 */ /* 0x040fe400078e02ff */
[----:B------:R-:W-:-:S04]  /*1600*/  IMAD.HI.U32 R16, P1, R15, R19, R16 ;  /* 0x000000130f107227 */ /* 0x000fc80007820010 */
[----:B------:R-:W-:Y:S01]  /*1610*/  IMAD.HI.U32 R19, R15, R21, RZ ;  /* 0x000000150f137227 */ /* 0x000fe200078e00ff */
[----:B------:R-:W-:-:S03]  /*1620*/  IADD3 R17, P2, PT, R23, R16, RZ ;  /* 0x0000001017117210 */ /* 0x000fc60007f5e0ff */
[----:B------:R-:W-:Y:S02]  /*1630*/  IMAD.X R19, R19, 0x1, R15, P0 ;  /* 0x0000000113137824 */ /* 0x000fe400000e060f */
[----:B------:R-:W-:-:S03]  /*1640*/  IMAD.WIDE.U32 R14, R17, R8, RZ ;  /* 0x00000008110e7225 */ /* 0x000fc600078e00ff */
[----:B------:R-:W-:Y:S01]  /*1650*/  IADD3.X R19, PT, PT, RZ, RZ, R19, P2, P1 ;  /* 0x000000ffff137210 */ /* 0x000fe200017e2413 */
[----:B------:R-:W-:Y:S01]  /*1660*/  IMAD R15, R17, R9, R15 ;  /* 0x00000009110f7224 */ /* 0x000fe200078e020f */
[----:B------:R-:W-:Y:S02]  /*1670*/  IADD3 R21, P0, PT, RZ, -R14, RZ ;  /* 0x8000000eff157210 */ /* 0x000fe40007f1e0ff */
[----:B------:R-:W-:Y:S01]  /*1680*/  IADD3 R14, P4, PT, RZ, -R13, RZ ;  /* 0x8000000dff0e7210 */ /* 0x000fe20007f9e0ff */
[----:B------:R-:W-:Y:S02]  /*1690*/  IMAD R15, R19, R8, R15 ;  /* 0x00000008130f7224 */ /* 0x000fe400078e020f */
[----:B------:R-:W-:Y:S01]  /*16a0*/  IMAD.HI.U32 R16, R17, R21, RZ ;  /* 0x0000001511107227 */ /* 0x000fe200078e00ff */
[----:B------:R-:W-:-:S03]  /*16b0*/  SEL R13, R14, R13, !P3 ;  /* 0x0000000d0e0d7207 */ /* 0x000fc60005800000 */
[----:B------:R-:W-:-:S04]  /*16c0*/  IMAD.X R18, RZ, RZ, ~R15, P0 ;  /* 0x000000ffff127224 */ /* 0x000fc800000e0e0f */
[----:B------:R-:W-:-:S04]  /*16d0*/  IMAD.WIDE.U32 R16, P0, R17, R18, R16 ;  /* 0x0000001211107225 */ /* 0x000fc80007800010 */
[C---:B------:R-:W-:Y:S02]  /*16e0*/  IMAD R15, R19.reuse, R18, RZ ;  /* 0x00000012130f7224 */ /* 0x040fe400078e02ff */
[----:B------:R-:W-:-:S04]  /*16f0*/  IMAD.HI.U32 R16, P1, R19, R21, R16 ;  /* 0x0000001513107227 */ /* 0x000fc80007820010 */
[----:B------:R-:W-:Y:S01]  /*1700*/  IMAD.HI.U32 R14, R19, R18, RZ ;  /* 0x00000012130e7227 */ /* 0x000fe200078e00ff */
[----:B------:R-:W-:-:S03]  /*1710*/  IADD3 R16, P2, PT, R15, R16, RZ ;  /* 0x000000100f107210 */ /* 0x000fc60007f5e0ff */
[----:B------:R-:W-:Y:S02]  /*1720*/  IMAD.X R18, RZ, RZ, ~R11, P4 ;  /* 0x000000ffff127224 */ /* 0x000fe400020e0e0b */
[----:B------:R-:W-:Y:S02]  /*1730*/  IMAD.X R19, R14, 0x1, R19, P0 ;  /* 0x000000010e137824 */ /* 0x000fe400000e0613 */
[----:B------:R-:W-:Y:S01]  /*1740*/  IMAD.HI.U32 R14, R16, R13, RZ ;  /* 0x0000000d100e7227 */ /* 0x000fe200078e00ff */
[----:B------:R-:W-:Y:S02]  /*1750*/  SEL R17, R18, R11, !P3 ;  /* 0x0000000b12117207 */ /* 0x000fe40005800000 */
[----:B------:R-:W-:Y:S01]  /*1760*/  IADD3.X R18, PT, PT, RZ, RZ, R19, P2, P1 ;  /* 0x000000ffff127210 */ /* 0x000fe200017e2413 */
[----:B------:R-:W-:Y:S02]  /*1770*/  IMAD.MOV.U32 R15, RZ, RZ, RZ ;  /* 0x000000ffff0f7224 */ /* 0x000fe400078e00ff */
[----:B------:R-:W-:-:S04]  /*1780*/  IMAD.WIDE.U32 R14, R16, R17, R14 ;  /* 0x00000011100e7225 */ /* 0x000fc800078e000e */
[C---:B------:R-:W-:Y:S02]  /*1790*/  IMAD R19, R18.reuse, R17, RZ ;  /* 0x0000001112137224 */ /* 0x040fe400078e02ff */
[----:B------:R-:W-:-:S04]  /*17a0*/  IMAD.HI.U32 R14, P0, R18, R13, R14 ;  /* 0x0000000d120e7227 */ /* 0x000fc8000780000e */
[----:B------:R-:W-:Y:S01]  /*17b0*/  IMAD.HI.U32 R16, R18, R17, RZ ;  /* 0x0000001112107227 */ /* 0x000fe200078e00ff */
[----:B------:R-:W-:-:S03]  /*17c0*/  IADD3 R19, P1, PT, R19, R14, RZ ;  /* 0x0000000e13137210 */ /* 0x000fc60007f3e0ff */
[----:B------:R-:W-:Y:S02]  /*17d0*/  IMAD.X R16, RZ, RZ, R16, P0 ;  /* 0x000000ffff107224 */ /* 0x000fe400000e0610 */
[----:B------:R-:W-:-:S04]  /*17e0*/  IMAD.WIDE.U32 R14, R19, R8, RZ ;  /* 0x00000008130e7225 */ /* 0x000fc800078e00ff */
[----:B------:R-:W-:Y:S01]  /*17f0*/  IMAD.X R21, RZ, RZ, R16, P1 ;  /* 0x000000ffff157224 */ /* 0x000fe200008e0610 */
[----:B------:R-:W-:Y:S01]  /*1800*/  IADD3 R23, P1, PT, -R14, R13, RZ ;  /* 0x0000000d0e177210 */ /* 0x000fe20007f3e1ff */
[----:B------:R-:W-:-:S03]  /*1810*/  IMAD R15, R19, R9, R15 ;  /* 0x00000009130f7224 */ /* 0x000fc600078e020f */
[-C--:B------:R-:W-:Y:S01]  /*1820*/  ISETP.GE.U32.AND P0, PT, R23, R8.reuse, PT ;  /* 0x000000081700720c */ /* 0x080fe20003f06070 */
[----:B------:R-:W-:-:S04]  /*1830*/  IMAD R14, R21, R8, R15 ;  /* 0x00000008150e7224 */ /* 0x000fc800078e020f */
[----:B------:R-:W-:Y:S01]  /*1840*/  IMAD.X R17, R17, 0x1, ~R14, P1 ;  /* 0x0000000111117824 */ /* 0x000fe200008e0e0e */
[----:B------:R-:W-:Y:S02]  /*1850*/  IADD3 R14, P2, PT, R19, 0x1, RZ ;  /* 0x00000001130e7810 */ /* 0x000fe40007f5e0ff */
[----:B------:R-:W-:Y:S02]  /*1860*/  IADD3 R13, P1, PT, R23, -R8, RZ ;  /* 0x80000008170d7210 */ /* 0x000fe40007f3e0ff */
[CC--:B------:R-:W-:Y:S01]  /*1870*/  ISETP.GE.U32.AND.EX P0, PT, R17.reuse, R9.reuse, PT, P0 ;  /* 0x000000091100720c */ /* 0x0c0fe20003f06100 */
[----:B------:R-:W-:Y:S01]  /*1880*/  IMAD.X R16, RZ, RZ, R21, P2 ;  /* 0x000000ffff107224 */ /* 0x000fe200010e0615 */
[----:B------:R-:W-:Y:S02]  /*1890*/  IADD3.X R15, PT, PT, R17, ~R9, RZ, P1, !PT ;  /* 0x80000009110f7210 */ /* 0x000fe40000ffe4ff */
[----:B------:R-:W-:Y:S02]  /*18a0*/  SEL R13, R13, R23, P0 ;  /* 0x000000170d0d7207 */ /* 0x000fe40000000000 */
[----:B------:R-:W-:-:S02]  /*18b0*/  SEL R19, R14, R19, P0 ;  /* 0x000000130e137207 */ /* 0x000fc40000000000 */
[----:B------:R-:W-:Y:S02]  /*18c0*/  SEL R15, R15, R17, P0 ;  /* 0x000000110f0f7207 */ /* 0x000fe40000000000 */
[----:B------:R-:W-:Y:S02]  /*18d0*/  ISETP.GE.U32.AND P1, PT, R13, R8, PT ;  /* 0x000000080d00720c */ /* 0x000fe40003f26070 */
[----:B------:R-:W-:Y:S02]  /*18e0*/  SEL R14, R16, R21, P0 ;  /* 0x00000015100e7207 */ /* 0x000fe40000000000 */
[----:B------:R-:W-:Y:S02]  /*18f0*/  IADD3 R8, P2, PT, R19, 0x1, RZ ;  /* 0x0000000113087810 */ /* 0x000fe40007f5e0ff */
[----:B------:R-:W-:Y:S02]  /*1900*/  ISETP.GE.U32.AND.EX P0, PT, R15, R9, PT, P1 ;  /* 0x000000090f00720c */ /* 0x000fe40003f06110 */
[----:B------:R-:W-:Y:S01]  /*1910*/  LOP3.LUT R13, R10, R11, RZ, 0x3c, !PT ;  /* 0x0000000b0a0d7212 */ /* 0x000fe200078e3cff */
[----:B------:R-:W-:Y:S01]  /*1920*/  IMAD.X R9, RZ, RZ, R14, P2 ;  /* 0x000000ffff097224 */ /* 0x000fe200010e060e */
[----:B------:R-:W-:-:S02]  /*1930*/  SEL R8, R8, R19, P0 ;  /* 0x0000001308087207 */ /* 0x000fc40000000000 */
[----:B------:R-:W-:Y:S02]  /*1940*/  ISETP.GE.AND P1, PT, R13, RZ, PT ;  /* 0x000000ff0d00720c */ /* 0x000fe40003f26270 */
[----:B------:R-:W-:Y:S02]  /*1950*/  SEL R11, R9, R14, P0 ;  /* 0x0000000e090b7207 */ /* 0x000fe40000000000 */
[----:B------:R-:W-:Y:S02]  /*1960*/  IADD3 R9, P2, PT, RZ, -R8, RZ ;  /* 0x80000008ff097210 */ /* 0x000fe40007f5e0ff */
[----:B------:R-:W-:-:S03]  /*1970*/  ISETP.NE.U32.AND P0, PT, R12, RZ, PT ;  /* 0x000000ff0c00720c */ /* 0x000fc60003f05070 */
[----:B------:R-:W-:Y:S01]  /*1980*/  IMAD.X R12, RZ, RZ, ~R11, P2 ;  /* 0x000000ffff0c7224 */ /* 0x000fe200010e0e0b */
[----:B------:R-:W-:Y:S02]  /*1990*/  ISETP.NE.AND.EX P0, PT, R10, RZ, PT, P0 ;  /* 0x000000ff0a00720c */ /* 0x000fe40003f05300 */
[----:B------:R-:W-:Y:S01]  /*19a0*/  SEL R10, R9, R8, !P1 ;  /* 0x00000008090a7207 */ /* 0x000fe20004800000 */
[----:B------:R-:W-:Y:S01]  /*19b0*/  IMAD.MOV.U32 R8, RZ, RZ, R4 ;  /* 0x000000ffff087224 */ /* 0x000fe200078e0004 */
[----:B------:R-:W-:Y:S01]  /*19c0*/  SEL R11, R12, R11, !P1 ;  /* 0x0000000b0c0b7207 */ /* 0x000fe20004800000 */
[----:B------:R-:W-:Y:S01]  /*19d0*/  IMAD.MOV.U32 R9, RZ, RZ, 0x0 ;  /* 0x00000000ff097424 */ /* 0x000fe200078e00ff */
[----:B------:R-:W-:Y:S02]  /*19e0*/  SEL R10, R10, 0xffffffff, P0 ;  /* 0xffffffff0a0a7807 */ /* 0x000fe40000000000 */
[----:B------:R-:W-:Y:S01]  /*19f0*/  SEL R11, R11, 0xffffffff, P0 ;  /* 0xffffffff0b0b7807 */ /* 0x000fe20000000000 */
[----:B------:R-:W-:Y:S06]  /*1a00*/  RET.REL.NODEC R8 `(_ZN2at6native49_GLOBAL__N__cfa43aba_16_ReflectionPad_cu_f800513936reflection_pad3d_backward_out_kernelIN3c108BFloat16EEEvNS_27GenericPackedTensorAccessorIT_Lm5ENS_16DefaultPtrTraitsElEENS5_IKS6_Lm5ES7_lEElllll) ;  /* 0xffffffe4087c7950 */ /* 0x000fec0003c3ffff */
        .weak           $__internal_1_$__cuda_sm20_rem_s64
        .type           $__internal_1_$__cuda_sm20_rem_s64,@function
        .size           $__internal_1_$__cuda_sm20_rem_s64,(.L_x_1167 - $__internal_1_$__cuda_sm20_rem_s64)
$__internal_1_$__cuda_sm20_rem_s64:
[----:B------:R-:W0:Y:S02]  /*1a10*/  LDCU.64 UR6, c[0x0][0x3f8] ;  /* 0x00007f00ff0677ac */ /* 0x000e240008000a00 */
[----:B0-----:R-:W-:Y:S02]  /*1a20*/  UIADD3 UR4, UP1, UPT, URZ, -UR6, URZ ;  /* 0x80000006ff047290 */ /* 0x001fe4000ff3e0ff */
[----:B------:R-:W-:Y:S02]  /*1a30*/  UISETP.GE.AND UP0, UPT, UR7, URZ, UPT ;  /* 0x000000ff0700728c */ /* 0x000fe4000bf06270 */
[----:B------:R-:W-:Y:S02]  /*1a40*/  UIADD3.X UR5, UPT, UPT, URZ, ~UR7, URZ, UP1, !UPT ;  /* 0x80000007ff057290 */ /* 0x000fe40008ffe4ff */
[----:B------:R-:W-:Y:S02]  /*1a50*/  USEL UR4, UR4, UR6, !UP0 ;  /* 0x0000000604047287 */ /* 0x000fe4000c000000 */
[----:B------:R-:W-:-:S09]  /*1a60*/  USEL UR5, UR5, UR7, !UP0 ;  /* 0x0000000705057287 */ /* 0x000fd2000c000000 */
[----:B------:R-:W0:Y:S02]  /*1a70*/  I2F.U64.RP R12, UR4 ;  /* 0x00000004000c7d12 */ /* 0x000e240008309000 */
[----:B0-----:R-:W0:Y:S02]  /*1a80*/  MUFU.RCP R12, R12 ;  /* 0x0000000c000c7308 */ /* 0x001e240000001000 */
[----:B0-----:R-:W-:-:S15]  /*1a90*/  VIADD R8, R12, 0x1ffffffe ;  /* 0x1ffffffe0c087836 */ /* 0x001fde0000000000 */
[----:B------:R-:W-:-:S15]  /*1aa0*/  NOP ;  /* 0x0000000000007918 */ /* 0x000fde0000000000 */
[----:B------:R-:W-:-:S15]  /*1ab0*/  NOP ;  /* 0x0000000000007918 */ /* 0x000fde0000000000 */
[----:B------:R-:W-:-:S15]  /*1ac0*/  NOP ;  /* 0x0000000000007918 */ /* 0x000fde0000000000 */
[----:B------:R-:W0:Y:S02]  /*1ad0*/  F2I.U64.TRUNC R8, R8 ;  /* 0x0000000800087311 */ /* 0x000e24000020d800 */
[----:B0-----:R-:W-:-:S04]  /*1ae0*/  IMAD.WIDE.U32 R10, R8, UR4, RZ ;  /* 0x00000004080a7c25 */ /* 0x001fc8000f8e00ff */
[----:B------:R-:W-:Y:S01]  /*1af0*/  IMAD R11, R8, UR5, R11 ;  /* 0x00000005080b7c24 */ /* 0x000fe2000f8e020b */
[----:B------:R-:W-:-:S03]  /*1b00*/  IADD3 R13, P0, PT, RZ, -R10, RZ ;  /* 0x8000000aff0d7210 */ /* 0x000fc60007f1e0ff */
[----:B------:R-:W-:Y:S02]  /*1b10*/  IMAD R11, R9, UR4, R11 ;  /* 0x00000004090b7c24 */ /* 0x000fe4000f8e020b */
[----:B------:R-:W-:-:S04]  /*1b20*/  IMAD.HI.U32 R10, R8, R13, RZ ;  /* 0x0000000d080a7227 */ /* 0x000fc800078e00ff */
[----:B------:R-:W-:Y:S02]  /*1b30*/  IMAD.X R15, RZ, RZ, ~R11, P0 ;  /* 0x000000ffff0f7224 */ /* 0x000fe400000e0e0b */
[----:B------:R-:W-:Y:S02]  /*1b40*/  IMAD.MOV.U32 R11, RZ, RZ, R8 ;  /* 0x000000ffff0b7224 */ /* 0x000fe400078e0008 */
[-C--:B------:R-:W-:Y:S02]  /*1b50*/  IMAD R17, R9, R15.reuse, RZ ;  /* 0x0000000f09117224 */ /* 0x080fe400078e02ff */
[----:B------:R-:W-:-:S04]  /*1b60*/  IMAD.WIDE.U32 R10, P0, R8, R15, R10 ;  /* 0x0000000f080a7225 */ /* 0x000fc8000780000a */
[----:B------:R-:W-:-:S04]  /*1b70*/  IMAD.HI.U32 R15, R9, R15, RZ ;  /* 0x0000000f090f7227 */ /* 0x000fc800078e00ff */
[----:B------:R-:W-:-:S05]  /*1b80*/  IMAD.HI.U32 R10, P1, R9, R13, R10 ;  /* 0x0000000d090a7227 */ /* 0x000fca000782000a */
[----:B------:R-:W-:Y:S01]  /*1b90*/  IADD3 R11, P2, PT, R17, R10, RZ ;  /* 0x0000000a110b7210 */ /* 0x000fe20007f5e0ff */
[----:B------:R-:W-:-:S04]  /*1ba0*/  IMAD.X R10, R15, 0x1, R9, P0 ;  /* 0x000000010f0a7824 */ /* 0x000fc800000e0609 */
[----:B------:R-:W-:Y:S01]  /*1bb0*/  IMAD.WIDE.U32 R8, R11, UR4, RZ ;  /* 0x000000040b087c25 */ /* 0x000fe2000f8e00ff */
[----:B------:R-:W-:Y:S02]  /*1bc0*/  IADD3.X R13, PT, PT, RZ, RZ, R10, P2, P1 ;  /* 0x000000ffff0d7210 */ /* 0x000fe400017e240a */
[----:B------:R-:W-:Y:S01]  /*1bd0*/  ISETP.GE.AND P1, PT, R3, RZ, PT ;  /* 0x000000ff0300720c */ /* 0x000fe20003f26270 */
[----:B------:R-:W-:Y:S01]  /*1be0*/  IMAD R10, R11, UR5, R9 ;  /* 0x000000050b0a7c24 */ /* 0x000fe2000f8e0209 */
[----:B------:R-:W-:Y:S02]  /*1bf0*/  IADD3 R15, P0, PT, RZ, -R8, RZ ;  /* 0x80000008ff0f7210 */ /* 0x000fe40007f1e0ff */
[-C--:B------:R-:W-:Y:S01]  /*1c00*/  IADD3 R9, P4, PT, RZ, -R4.reuse, RZ ;  /* 0x80000004ff097210 */ /* 0x080fe20007f9e0ff */
[----:B------:R-:W-:Y:S02]  /*1c10*/  IMAD R8, R13, UR4, R10 ;  /* 0x000000040d087c24 */ /* 0x000fe4000f8e020a */
[----:B------:R-:W-:Y:S01]  /*1c20*/  IMAD.HI.U32 R10, R11, R15, RZ ;  /* 0x0000000f0b0a7227 */ /* 0x000fe200078e00ff */
[----:B------:R-:W-:-:S02]  /*1c30*/  SEL R4, R9, R4, !P1 ;  /* 0x0000000409047207 */ /* 0x000fc40004800000 */
[----:B------:R-:W-:Y:S01]  /*1c40*/  IADD3.X R8, PT, PT, RZ, ~R8, RZ, P0, !PT ;  /* 0x80000008ff087210 */ /* 0x000fe200007fe4ff */
[----:B------:R-:W-:Y:S02]  /*1c50*/  IMAD.X R12, RZ, RZ, ~R3, P4 ;  /* 0x000000ffff0c7224 */ /* 0x000fe400020e0e03 */
[----:B------:R-:W-:Y:S02]  /*1c60*/  IMAD.MOV.U32 R9, RZ, RZ, RZ ;  /* 0x000000ffff097224 */ /* 0x000fe400078e00ff */
[----:B------:R-:W-:Y:S01]  /*1c70*/  IMAD.WIDE.U32 R10, P0, R11, R8, R10 ;  /* 0x000000080b0a7225 */ /* 0x000fe2000780000a */
[----:B------:R-:W-:-:S03]  /*1c80*/  SEL R12, R12, R3, !P1 ;  /* 0x000000030c0c7207 */ /* 0x000fc60004800000 */
[----:B------:R-:W-:-:S04]  /*1c90*/  IMAD.HI.U32 R11, P2, R13, R15, R10 ;  /* 0x0000000f0d0b7227 */ /* 0x000fc8000784000a */
[CC--:B------:R-:W-:Y:S02]  /*1ca0*/  IMAD R10, R13.reuse, R8.reuse, RZ ;  /* 0x000000080d0a7224 */ /* 0x0c0fe400078e02ff */
[----:B------:R-:W-:-:S03]  /*1cb0*/  IMAD.HI.U32 R8, R13, R8, RZ ;  /* 0x000000080d087227 */ /* 0x000fc600078e00ff */
[----:B------:R-:W-:Y:S01]  /*1cc0*/  IADD3 R11, P3, PT, R10, R11, RZ ;  /* 0x0000000b0a0b7210 */ /* 0x000fe20007f7e0ff */
[----:B------:R-:W-:-:S04]  /*1cd0*/  IMAD.X R13, R8, 0x1, R13, P0 ;  /* 0x00000001080d7824 */ /* 0x000fc800000e060d */
[----:B------:R-:W-:Y:S01]  /*1ce0*/  IMAD.HI.U32 R8, R11, R4, RZ ;  /* 0x000000040b087227 */ /* 0x000fe200078e00ff */
[----:B------:R-:W-:-:S03]  /*1cf0*/  IADD3.X R13, PT, PT, RZ, RZ, R13, P3, P2 ;  /* 0x000000ffff0d7210 */ /* 0x000fc60001fe440d */
[----:B------:R-:W-:-:S04]  /*1d00*/  IMAD.WIDE.U32 R8, R11, R12, R8 ;  /* 0x0000000c0b087225 */ /* 0x000fc800078e0008 */
[C---:B------:R-:W-:Y:S02]  /*1d10*/  IMAD R11, R13.reuse, R12, RZ ;  /* 0x0000000c0d0b7224 */ /* 0x040fe400078e02ff */
[----:B------:R-:W-:-:S04]  /*1d20*/  IMAD.HI.U32 R8, P0, R13, R4, R8 ;  /* 0x000000040d087227 */ /* 0x000fc80007800008 */
[----:B------:R-:W-:Y:S01]  /*1d30*/  IMAD.HI.U32 R3, R13, R12, RZ ;  /* 0x0000000c0d037227 */ /* 0x000fe200078e00ff */
[----:B------:R-:W-:-:S03]  /*1d40*/  IADD3 R11, P2, PT, R11, R8, RZ ;  /* 0x000000080b0b7210 */ /* 0x000fc60007f5e0ff */
[----:B------:R-:W-:Y:S02]  /*1d50*/  IMAD.X R3, RZ, RZ, R3, P0 ;  /* 0x000000ffff037224 */ /* 0x000fe400000e0603 */
[----:B------:R-:W-:-:S04]  /*1d60*/  IMAD.WIDE.U32 R8, R11, UR4, RZ ;  /* 0x000000040b087c25 */ /* 0x000fc8000f8e00ff */
[----:B------:R-:W-:Y:S01]  /*1d70*/  IMAD.X R3, RZ, RZ, R3, P2 ;  /* 0x000000ffff037224 */ /* 0x000fe200010e0603 */
[----:B------:R-:W-:Y:S01]  /*1d80*/  IADD3 R4, P2, PT, -R8, R4, RZ ;  /* 0x0000000408047210 */ /* 0x000fe20007f5e1ff */
[----:B------:R-:W-:-:S03]  /*1d90*/  IMAD R10, R11, UR5, R9 ;  /* 0x000000050b0a7c24 */ /* 0x000fc6000f8e0209 */
[----:B------:R-:W-:Y:S01]  /*1da0*/  ISETP.GE.U32.AND P0, PT, R4, UR4, PT ;  /* 0x0000000404007c0c */ /* 0x000fe2000bf06070 */
[----:B------:R-:W-:-:S04]  /*1db0*/  IMAD R3, R3, UR4, R10 ;  /* 0x0000000403037c24 */ /* 0x000fc8000f8e020a */
[----:B------:R-:W-:Y:S01]  /*1dc0*/  IMAD.X R9, R12, 0x1, ~R3, P2 ;  /* 0x000000010c097824 */ /* 0x000fe200010e0e03 */
[----:B------:R-:W-:-:S04]  /*1dd0*/  IADD3 R3, P2, PT, R4, -UR4, RZ ;  /* 0x8000000404037c10 */ /* 0x000fc8000ff5e0ff */
[C---:B------:R-:W-:Y:S02]  /*1de0*/  ISETP.GE.U32.AND.EX P0, PT, R9.reuse, UR5, PT, P0 ;  /* 0x0000000509007c0c */ /* 0x040fe4000bf06100 */
[----:B------:R-:W-:Y:S02]  /*1df0*/  IADD3.X R8, PT, PT, R9, ~UR5, RZ, P2, !PT ;  /* 0x8000000509087c10 */ /* 0x000fe400097fe4ff */
[----:B------:R-:W-:Y:S02]  /*1e00*/  SEL R3, R3, R4, P0 ;  /* 0x0000000403037207 */ /* 0x000fe40000000000 */
[----:B------:R-:W-:Y:S02]  /*1e10*/  SEL R8, R8, R9, P0 ;  /* 0x0000000908087207 */ /* 0x000fe40000000000 */
[C---:B------:R-:W-:Y:S02]  /*1e20*/  ISETP.GE.U32.AND P0, PT, R3.reuse, UR4, PT ;  /* 0x0000000403007c0c */ /* 0x040fe4000bf06070 */
[----:B------:R-:W-:-:S02]  /*1e30*/  IADD3 R4, P2, PT, R3, -UR4, RZ ;  /* 0x8000000403047c10 */ /* 0x000fc4000ff5e0ff */
[C---:B------:R-:W-:Y:S02]  /*1e40*/  ISETP.GE.U32.AND.EX P0, PT, R8.reuse, UR5, PT, P0 ;  /* 0x0000000508007c0c */ /* 0x040fe4000bf06100 */
[----:B------:R-:W-:Y:S02]  /*1e50*/  IADD3.X R9, PT, PT, R8, ~UR5, RZ, P2, !PT ;  /* 0x8000000508097c10 */ /* 0x000fe400097fe4ff */
[----:B------:R-:W-:Y:S02]  /*1e60*/  SEL R4, R4, R3, P0 ;  /* 0x0000000304047207 */ /* 0x000fe40000000000 */
[----:B------:R-:W-:Y:S02]  /*1e70*/  SEL R9, R9, R8, P0 ;  /* 0x0000000809097207 */ /* 0x000fe40000000000 */
[----:B------:R-:W-:Y:S02]  /*1e80*/  IADD3 R3, P2, PT, RZ, -R4, RZ ;  /* 0x80000004ff037210 */ /* 0x000fe40007f5e0ff */
[----:B------:R-:W-:-:S02]  /*1e90*/  ISETP.NE.U32.AND P0, PT, RZ, UR6, PT ;  /* 0x00000006ff007c0c */ /* 0x000fc4000bf05070 */
[----:B------:R-:W-:Y:S01]  /*1ea0*/  SEL R4, R3, R4, !P1 ;  /* 0x0000000403047207 */ /* 0x000fe20004800000 */
[----:B------:R-:W-:Y:S01]  /*1eb0*/  IMAD.X R8, RZ, RZ, ~R9, P2 ;  /* 0x000000ffff087224 */ /* 0x000fe200010e0e09 */
[----:B------:R-:W-:Y:S01]  /*1ec0*/  ISETP.NE.AND.EX P0, PT, RZ, UR7, PT, P0 ;  /* 0x00000007ff007c0c */ /* 0x000fe2000bf05300 */
[----:B------:R-:W-:-:S03]  /*1ed0*/  IMAD.MOV.U32 R3, RZ, RZ, 0x0 ;  /* 0x00000000ff037424 */ /* 0x000fc600078e00ff */
[----:B------:R-:W-:Y:S02]  /*1ee0*/  SEL R9, R8, R9, !P1 ;  /* 0x0000000908097207 */ /* 0x000fe40004800000 */
[----:B------:R-:W-:Y:S02]  /*1ef0*/  SEL R4, R4, 0xffffffff, P0 ;  /* 0xffffffff04047807 */ /* 0x000fe40000000000 */
[----:B------:R-:W-:Y:S01]  /*1f00*/  SEL R9, R9, 0xffffffff, P0 ;  /* 0xffffffff09097807 */ /* 0x000fe20000000000 */
[----:B------:R-:W-:Y:S06]  /*1f10*/  RET.REL.NODEC R2 `(_ZN2at6native49_GLOBAL__N__cfa43aba_16_ReflectionPad_cu_f800513936reflection_pad3d_backward_out_kernelIN3c108BFloat16EEEvNS_27GenericPackedTensorAccessorIT_Lm5ENS_16DefaultPtrTraitsElEENS5_IKS6_Lm5ES7_lEElllll) ;  /* 0xffffffe002387950 */ /* 0x000fec0003c3ffff */
.L_x_10:
[----:B------:R-:W-:-:S00]  /*1f20*/  BRA `(.L_x_10) ;  /* 0xfffffffc00fc7947 */ /* 0x000fc0000383ffff */
[----:B------:R-:W-:-:S00]  /*1f30*/  NOP ;  /* 0x0000000000007918 */ /* 0x000fc00000000000 */
        /* <DEDUP_REMOVED lines=12> */
.L_x_1167:


//--------------------- .text._ZN2at6native49_GLOBAL__N__cfa43aba_16_ReflectionPad_cu_f800513936reflection_pad3d_backward_out_kernelIN3c104HalfEEEvNS_27GenericPackedTensorAccessorIT_Lm5ENS_16DefaultPtrTraitsElEENS5_IKS6_Lm5ES7_lEElllll --------------------------
	.section	.text._ZN2at6native49_GLOBAL__N__cfa43aba_16_ReflectionPad_cu_f800513936reflection_pad3d_backward_out_kernelIN3c104HalfEEEvNS_27GenericPackedTensorAccessorIT_Lm5ENS_16DefaultPtrTraitsElEENS5_IKS6_Lm5ES7_lEElllll,"ax",@progbits
	.align	128
.text._ZN2at6native49_GLOBAL__N__cfa43aba_16_ReflectionPad_cu_f800513936reflection_pad3d_backward_out_kernelIN3c104HalfEEEvNS_27GenericPackedTensorAccessorIT_Lm5ENS_16DefaultPtrTraitsElEENS5_IKS6_Lm5ES7_lEElllll:
        .type           _ZN2at6native49_GLOBAL__N__cfa43aba_16_ReflectionPad_cu_f800513936reflection_pad3d_backward_out_kernelIN3c104HalfEEEvNS_27GenericPackedTensorAccessorIT_Lm5ENS_16DefaultPtrTraitsElEENS5_IKS6_Lm5ES7_lEElllll,@function
        .size           _ZN2at6native49_GLOBAL__N__cfa43aba_16_ReflectionPad_cu_f800513936reflection_pad3d_backward_out_kernelIN3c104HalfEEEvNS_27GenericPackedTensorAccessorIT_Lm5ENS_16DefaultPtrTraitsElEENS5_IKS6_Lm5ES7_lEElllll,(.L_x_1170 - _ZN2at6native49_GLOBAL__N__cfa43aba_16_ReflectionPad_cu_f800513936reflection_pad3d_backward_out_kernelIN3c104HalfEEEvNS_27GenericPackedTensorAccessorIT_Lm5ENS_16DefaultPtrTraitsElEENS5_IKS6_Lm5ES7_lEElllll)
        .other          _ZN2at6native49_GLOBAL__N__cfa43aba_16_ReflectionPad_cu_f800513936reflection_pad3d_backward_out_kernelIN3c104HalfEEEvNS_27GenericPackedTensorAccessorIT_Lm5ENS_16DefaultPtrTraitsElEENS5_IKS6_Lm5ES7_lEElllll,@"STO_CUDA_ENTRY STV_DEFAULT"
_ZN2at6native49_GLOBAL__N__cfa43aba_16_ReflectionPad_cu_f800513936reflection_pad3d_backward_out_kernelIN3c104HalfEEEvNS_27GenericPackedTensorAccessorIT_Lm5ENS_16DefaultPtrTraitsElEENS5_IKS6_Lm5ES7_lEElllll:
        /* <DEDUP_REMOVED lines=46> */
.L_x_12:
[----:B------:R-:W0:Y:S01]  /*02e0*/  LDCU.64 UR4, c[0x0][0x400] ;  /* 0x00008000ff0477ac */ /* 0x000e220008000a00 */
[----:B------:R-:W-:Y:S01]  /*02f0*/  MOV R13, R6 ;  /* 0x00000006000d7202 */ /* 0x000fe20000000f00 */
[----:B------:R-:W-:Y:S01]  /*0300*/  IMAD.MOV.U32 R11, RZ, RZ, R7 ;  /* 0x000000ffff0b7224 */ /* 0x000fe200078e0007 */
[----:B------:R-:W-:Y:S01]  /*0310*/  MOV R4, 0x350 ;  /* 0x0000035000047802 */ /* 0x000fe20000000f00 */
[----:B0-----:R-:W-:Y:S02]  /*0320*/  IMAD.U32 R12, RZ, RZ, UR4 ;  /* 0x00000004ff0c7e24 */ /* 0x001fe4000f8e00ff */
[----:B------:R-:W-:-:S07]  /*0330*/  IMAD.U32 R10, RZ, RZ, UR5 ;  /* 0x00000005ff0a7e24 */ /* 0x000fce000f8e00ff */
[----:B------:R-:W-:Y:S05]  /*0340*/  CALL.REL.NOINC `($__internal_2_$__cuda_sm20_div_s64) ;  /* 0x0000001000547944 */ /* 0x000fea0003c00000 */
        /* <DEDUP_REMOVED lines=10> */
.L_x_13:
[----:B------:R-:W-:Y:S05]  /*03f0*/  BSYNC.RECONVERGENT B0 ;  /* 0x0000000000007941 */ /* 0x000fea0003800200 */
.L_x_11:
        /* <DEDUP_REMOVED lines=25> */
.L_x_15:
[----:B------:R-:W-:Y:S01]  /*0590*/  IMAD.MOV.U32 R4, RZ, RZ, R2 ;  /* 0x000000ffff047224 */ /* 0x000fe200078e0002 */
[----:B------:R-:W-:-:S07]  /*05a0*/  MOV R2, 0x5c0 ;  /* 0x000005c000027802 */ /* 0x000fce0000000f00 */
[----:B------:R-:W-:Y:S05]  /*05b0*/  CALL.REL.NOINC `($__internal_3_$__cuda_sm20_rem_s64) ;  /* 0x0000001400147944 */ /* 0x000fea0003c00000 */
[----:B------:R-:W-:Y:S02]  /*05c0*/  IMAD.MOV.U32 R2, RZ, RZ, R4 ;  /* 0x000000ffff027224 */ /* 0x000fe400078e0004 */
[----:B------:R-:W-:-:S07]  /*05d0*/  IMAD.MOV.U32 R3, RZ, RZ, R9 ;  /* 0x000000ffff037224 */ /* 0x000fce00078e0009 */
.L_x_16:
[----:B------:R-:W-:Y:S05]  /*05e0*/  BSYNC.RECONVERGENT B0 ;  /* 0x0000000000007941 */ /* 0x000fea0003800200 */
.L_x_14:
        /* <DEDUP_REMOVED lines=32> */
.L_x_18:
[----:B------:R-:W-:Y:S01]  /*07f0*/  IMAD.U32 R13, RZ, RZ, UR5 ;  /* 0x00000005ff0d7e24 */ /* 0x000fe2000f8e00ff */
[----:B------:R-:W-:Y:S01]  /*0800*/  MOV R11, R7 ;  /* 0x00000007000b7202 */ /* 0x000fe20000000f00 */
[----:B------:R-:W-:Y:S01]  /*0810*/  IMAD.U32 R12, RZ, RZ, UR4 ;  /* 0x00000004ff0c7e24 */ /* 0x000fe2000f8e00ff */
[----:B------:R-:W-:Y:S01]  /*0820*/  MOV R4, 0x860 ;  /* 0x0000086000047802 */ /* 0x000fe20000000f00 */
[----:B------:R-:W-:Y:S02]  /*0830*/  IMAD.MOV.U32 R13, RZ, RZ, R6 ;  /* 0x000000ffff0d7224 */ /* 0x000fe400078e0006 */
[----:B------:R-:W-:-:S07]  /*0840*/  IMAD.U32 R10, RZ, RZ, UR6 ;  /* 0x00000006ff0a7e24 */ /* 0x000fce000f8e00ff */
[----:B------:R-:W-:Y:S05]  /*0850*/  CALL.REL.NOINC `($__internal_2_$__cuda_sm20_div_s64) ;  /* 0x0000000c00107944 */ /* 0x000fea0003c00000 */
[----:B------:R-:W-:Y:S02]  /*0860*/  IMAD.MOV.U32 R6, RZ, RZ, R10 ;  /* 0x000000ffff067224 */ /* 0x000fe400078e000a */
[----:B------:R-:W-:-:S07]  /*0870*/  IMAD.MOV.U32 R7, RZ, RZ, R11 ;  /* 0x000000ffff077224 */ /* 0x000fce00078e000b */
.L_x_19:
[----:B------:R-:W-:Y:S05]  /*0880*/  BSYNC.RECONVERGENT B0 ;  /* 0x0000000000007941 */ /* 0x000fea0003800200 */
.L_x_17:
        /* <DEDUP_REMOVED lines=186> */
.L_x_20:
[----:B-----5:R-:W-:-:S05]  /*1430*/  HADD2 R0, R7, R2.H0_H0 ;  /* 0x2000000207007230 */ /* 0x020fca0000000000 */
[----:B------:R-:W-:-:S06]  /*1440*/  PRMT R0, R7, R6, R0 ;  /* 0x0000000607007216 */ /* 0x000fcc0000000000 */
[----:B------:R-:W2:Y:S02]  /*1450*/  ATOM.E.CAS.STRONG.GPU PT, R0, [R4], R7, R0 ;  /* 0x000000070400738b */ /* 0x000ea400001ee100 */
[----:B--2---:R-:W-:Y:S01]  /*1460*/  ISETP.NE.U32.AND P0, PT, R0, R7, PT ;  /* 0x000000070000720c */ /* 0x004fe20003f05070 */
[----:B------:R-:W-:-:S12]  /*1470*/  IMAD.MOV.U32 R7, RZ, RZ, R0 ;  /* 0x000000ffff077224 */ /* 0x000fd800078e0000 */
[----:B------:R-:W-:Y:S05]  /*1480*/  @P0 BRA `(.L_x_20) ;  /* 0xfffffffc00e80947 */ /* 0x000fea000383ffff */
[----:B------:R-:W-:Y:S05]  /*1490*/  EXIT ;  /* 0x000000000000794d */ /* 0x000fea0003800000 */
        .weak           $__internal_2_$__cuda_sm20_div_s64
        .type           $__internal_2_$__cuda_sm20_div_s64,@function
        .size           $__internal_2_$__cuda_sm20_div_s64,($__internal_3_$__cuda_sm20_rem_s64 - $__internal_2_$__cuda_sm20_div_s64)
$__internal_2_$__cuda_sm20_div_s64:
        /* <DEDUP_REMOVED lines=86> */
[----:B------:R-:W-:Y:S06]  /*1a00*/  RET.REL.NODEC R8 `(_ZN2at6native49_GLOBAL__N__cfa43aba_16_ReflectionPad_cu_f800513936reflection_pad3d_backward_out_kernelIN3c104HalfEEEvNS_27GenericPackedTensorAccessorIT_Lm5ENS_16DefaultPtrTraitsElEENS5_IKS6_Lm5ES7_lEElllll) ;  /* 0xffffffe4087c7950 */ /* 0x000fec0003c3ffff */
        .weak           $__internal_3_$__cuda_sm20_rem_s64
        .type           $__internal_3_$__cuda_sm20_rem_s64,@function
        .size           $__internal_3_$__cuda_sm20_rem_s64,(.L_x_1170 - $__internal_3_$__cuda_sm20_rem_s64)
$__internal_3_$__cuda_sm20_rem_s64:
        /* <DEDUP_REMOVED lines=80> */
[----:B------:R-:W-:Y:S06]  /*1f10*/  RET.REL.NODEC R2 `(_ZN2at6native49_GLOBAL__N__cfa43aba_16_ReflectionPad_cu_f800513936reflection_pad3d_backward_out_kernelIN3c104HalfEEEvNS_27GenericPackedTensorAccessorIT_Lm5ENS_16DefaultPtrTraitsElEENS5_IKS6_Lm5ES7_lEElllll) ;  /* 0xffffffe002387950 */ /* 0x000fec0003c3ffff */
.L_x_21:
        /* <DEDUP_REMOVED lines=14> */
.L_x_1170:


//--------------------- .text._ZN2at6native49_GLOBAL__N__cfa43aba_16_ReflectionPad_cu_f800513936reflection_pad3d_backward_out_kernelIN3c107complexIfEEEEvNS_27GenericPackedTensorAccessorIT_Lm5ENS_16DefaultPtrTraitsElEENS6_IKS7_Lm5ES8_lEElllll --------------------------
	.section	.text._ZN2at6native49_GLOBAL__N__cfa43aba_16_ReflectionPad_cu_f800513936reflection_pad3d_backward_out_kernelIN3c107complexIfEEEEvNS_27GenericPackedTensorAccessorIT_Lm5ENS_16DefaultPtrTraitsElEENS6_IKS7_Lm5ES8_lEElllll,"ax",@progbits
	.align	128
.text._ZN2at6native49_GLOBAL__N__cfa43aba_16_ReflectionPad_cu_f800513936reflection_pad3d_backward_out_kernelIN3c107complexIfEEEEvNS_27GenericPackedTensorAccessorIT_Lm5ENS_16DefaultPtrTraitsElEENS6_IKS7_Lm5ES8_lEElllll:
        .type           _ZN2at6native49_GLOBAL__N__cfa43aba_16_ReflectionPad_cu_f800513936reflection_pad3d_backward_out_kernelIN3c107complexIfEEEEvNS_27GenericPackedTensorAccessorIT_Lm5ENS_16DefaultPtrTraitsElEENS6_IKS7_Lm5ES8_lEElllll,@function
        .size           _ZN2at6native49_GLOBAL__N__cfa43aba_16_ReflectionPad_cu_f800513936reflection_pad3d_backward_out_kernelIN3c107complexIfEEEEvNS_27GenericPackedTensorAccessorIT_Lm5ENS_16DefaultPtrTraitsElEENS6_IKS7_Lm5ES8_lEElllll,(.L_x_1173 - _ZN2at6native49_GLOBAL__N__cfa43aba_16_ReflectionPad_cu_f800513936reflection_pad3d_backward_out_kernelIN3c107complexIfEEEEvNS_27GenericPackedTensorAccessorIT_Lm5ENS_16DefaultPtrTraitsElEENS6_IKS7_Lm5ES8_lEElllll)
        .other          _ZN2at6native49_GLOBAL__N__cfa43aba_16_ReflectionPad_cu_f800513936reflection_pad3d_backward_out_kernelIN3c107complexIfEEEEvNS_27GenericPackedTensorAccessorIT_Lm5ENS_16DefaultPtrTraitsElEENS6_IKS7_Lm5ES8_lEElllll,@"STO_CUDA_ENTRY STV_DEFAULT"
_ZN2at6native49_GLOBAL__N__cfa43aba_16_ReflectionPad_cu_f800513936reflection_pad3d_backward_out_kernelIN3c107complexIfEEEEvNS_27GenericPackedTensorAccessorIT_Lm5ENS_16DefaultPtrTraitsElEENS6_IKS7_Lm5ES8_lEElllll:
        /* <DEDUP_REMOVED lines=32> */
[----:B------:R-:W-:Y:S02]  /*0200*/  HFMA2 R7, -RZ, RZ, 0, 0 ;  /* 0x00000000ff077431 */ /* 0x000fe400000001ff */
        /* <DEDUP_REMOVED lines=13> */
.L_x_23:
[----:B------:R-:W0:Y:S01]  /*02e0*/  LDCU.64 UR4, c[0x0][0x400] ;  /* 0x00008000ff0477ac */ /* 0x000e220008000a00 */
[----:B------:R-:W-:Y:S01]  /*02f0*/  IMAD.MOV.U32 R13, RZ, RZ, R4 ;  /* 0x000000ffff0d7224 */ /* 0x000fe200078e0004 */
[----:B------:R-:W-:Y:S01]  /*0300*/  MOV R6, 0x350 ;  /* 0x0000035000067802 */ /* 0x000fe20000000f00 */
[----:B------:R-:W-:Y:S02]  /*0310*/  IMAD.MOV.U32 R11, RZ, RZ, R5 ;  /* 0x000000ffff0b7224 */ /* 0x000fe400078e0005 */
[----:B0-----:R-:W-:Y:S02]  /*0320*/  IMAD.U32 R12, RZ, RZ, UR4 ;  /* 0x00000004ff0c7e24 */ /* 0x001fe4000f8e00ff */
[----:B------:R-:W-:-:S07]  /*0330*/  IMAD.U32 R10, RZ, RZ, UR5 ;  /* 0x00000005ff0a7e24 */ /* 0x000fce000f8e00ff */
[----:B------:R-:W-:Y:S05]  /*0340*/  CALL.REL.NOINC `($__internal_4_$__cuda_sm20_div_s64) ;  /* 0x0000001000287944 */ /* 0x000fea0003c00000 */
[----:B------:R-:W0:Y:S01]  /*0350*/  LDCU.64 UR4, c[0x0][0x400] ;  /* 0x00008000ff0477ac */ /* 0x000e220008000a00 */
[----:B------:R-:W-:-:S05]  /*0360*/  IADD3 R7, P0, PT, RZ, -R10, RZ ;  /* 0x8000000aff077210 */ /* 0x000fca0007f1e0ff */
[----:B------:R-:W-:-:S04]  /*0370*/  IMAD.X R0, RZ, RZ, ~R11, P0 ;  /* 0x000000ffff007224 */ /* 0x000fc800000e0e0b */
[----:B0-----:R-:W-:Y:S02]  /*0380*/  IMAD R0, R0, UR4, RZ ;  /* 0x0000000400007c24 */ /* 0x001fe4000f8e02ff */
[----:B------:R-:W-:-:S04]  /*0390*/  IMAD.WIDE.U32 R2, R7, UR4, R4 ;  /* 0x0000000407027c25 */ /* 0x000fc8000f8e0004 */
[----:B------:R-:W-:Y:S02]  /*03a0*/  IMAD R7, R7, UR5, R0 ;  /* 0x0000000507077c24 */ /* 0x000fe4000f8e0200 */
[----:B------:R-:W-:Y:S01]  /*03b0*/  IMAD.MOV.U32 R0, RZ, RZ, R2 ;  /* 0x000000ffff007224 */ /* 0x000fe200078e0002 */
[----:B------:R-:W-:Y:S01]  /*03c0*/  MOV R2, R10 ;  /* 0x0000000a00027202 */ /* 0x000fe20000000f00 */
[----:B------:R-:W-:Y:S02]  /*03d0*/  IMAD.IADD R7, R3, 0x1, R7 ;  /* 0x0000000103077824 */ /* 0x000fe400078e0207 */
[----:B------:R-:W-:-:S07]  /*03e0*/  IMAD.MOV.U32 R3, RZ, RZ, R11 ;  /* 0x000000ffff037224 */ /* 0x000fce00078e000b */
.L_x_24:
[----:B------:R-:W-:Y:S05]  /*03f0*/  BSYNC.RECONVERGENT B0 ;  /* 0x0000000000007941 */ /* 0x000fea0003800200 */
.L_x_22:
        /* <DEDUP_REMOVED lines=12> */
[----:B0-----:R-:W-:Y:S02]  /*04c0*/  IMAD.MOV.U32 R8, RZ, RZ, RZ ;  /* 0x000000ffff087224 */ /* 0x001fe400078e00ff */
        /* <DEDUP_REMOVED lines=12> */
.L_x_26:
[----:B------:R-:W-:Y:S02]  /*0590*/  MOV R6, R2 ;  /* 0x0000000200067202 */ /* 0x000fe40000000f00 */
[----:B------:R-:W-:-:S07]  /*05a0*/  MOV R2, 0x5c0 ;  /* 0x000005c000027802 */ /* 0x000fce0000000f00 */
[----:B------:R-:W-:Y:S05]  /*05b0*/  CALL.REL.NOINC `($__internal_5_$__cuda_sm20_rem_s64) ;  /* 0x0000001000e87944 */ /* 0x000fea0003c00000 */
[----:B------:R-:W-:Y:S02]  /*05c0*/  IMAD.MOV.U32 R2, RZ, RZ, R6 ;  /* 0x000000ffff027224 */ /* 0x000fe400078e0006 */
[----:B------:R-:W-:-:S07]  /*05d0*/  IMAD.MOV.U32 R3, RZ, RZ, R9 ;  /* 0x000000ffff037224 */ /* 0x000fce00078e0009 */
.L_x_27:
[----:B------:R-:W-:Y:S05]  /*05e0*/  BSYNC.RECONVERGENT B0 ;  /* 0x0000000000007941 */ /* 0x000fea0003800200 */
.L_x_25:
        /* <DEDUP_REMOVED lines=25> */
[----:B------:R-:W-:Y:S02]  /*0780*/  @P0 VIADD R4, R4, -UR4 ;  /* 0x8000000404040c36 */ /* 0x000fe40008000000 */
[----:B------:R-:W-:-:S03]  /*0790*/  @P0 VIADD R9, R9, 0x1 ;  /* 0x0000000109090836 */ /* 0x000fc60000000000 */
[----:B------:R-:W-:-:S13]  /*07a0*/  ISETP.GE.U32.AND P1, PT, R4, UR4, PT ;  /* 0x0000000404007c0c */ /* 0x000fda000bf26070 */
[----:B------:R-:W-:Y:S02]  /*07b0*/  @P1 IADD3 R9, PT, PT, R9, 0x1, RZ ;  /* 0x0000000109091810 */ /* 0x000fe40007ffe0ff */
[----:B------:R-:W-:-:S05]  /*07c0*/  @!P2 LOP3.LUT R9, RZ, UR4, RZ, 0x33, !PT ;  /* 0x00000004ff09ac12 */ /* 0x000fca000f8e33ff */
[----:B------:R-:W-:Y:S01]  /*07d0*/  IMAD.MOV.U32 R4, RZ, RZ, R9 ;  /* 0x000000ffff047224 */ /* 0x000fe200078e0009 */
[----:B------:R-:W-:Y:S06]  /*07e0*/  BRA `(.L_x_30) ;  /* 0x0000000000247947 */ /* 0x000fec0003800000 */
.L_x_29:
[----:B------:R-:W-:Y:S01]  /*07f0*/  IMAD.U32 R13, RZ, RZ, UR5 ;  /* 0x00000005ff0d7e24 */ /* 0x000fe2000f8e00ff */
[----:B------:R-:W-:Y:S01]  /*0800*/  MOV R6, 0x860 ;  /* 0x0000086000067802 */ /* 0x000fe20000000f00 */
[----:B------:R-:W-:Y:S02]  /*0810*/  IMAD.U32 R12, RZ, RZ, UR4 ;  /* 0x00000004ff0c7e24 */ /* 0x000fe4000f8e00ff */
[----:B------:R-:W-:Y:S02]  /*0820*/  IMAD.MOV.U32 R13, RZ, RZ, R4 ;  /* 0x000000ffff0d7224 */ /* 0x000fe400078e0004 */
[----:B------:R-:W-:Y:S02]  /*0830*/  IMAD.MOV.U32 R11, RZ, RZ, R5 ;  /* 0x000000ffff0b7224 */ /* 0x000fe400078e0005 */
[----:B------:R-:W-:-:S07]  /*0840*/  IMAD.U32 R10, RZ, RZ, UR6 ;  /* 0x00000006ff0a7e24 */ /* 0x000fce000f8e00ff */
[----:B------:R-:W-:Y:S05]  /*0850*/  CALL.REL.NOINC `($__internal_4_$__cuda_sm20_div_s64) ;  /* 0x0000000800e47944 */ /* 0x000fea0003c00000 */
[----:B------:R-:W-:Y:S01]  /*0860*/  IMAD.MOV.U32 R4, RZ, RZ, R10 ;  /* 0x000000ffff047224 */ /* 0x000fe200078e000a */
[----:B------:R-:W-:-:S07]  /*0870*/  MOV R5, R11 ;  /* 0x0000000b00057202 */ /* 0x000fce0000000f00 */
.L_x_30:
[----:B------:R-:W-:Y:S05]  /*0880*/  BSYNC.RECONVERGENT B0 ;  /* 0x0000000000007941 */ /* 0x000fea0003800200 */
.L_x_28:
[----:B------:R-:W0:Y:S01]  /*0890*/  S2UR UR7, SR_CTAID.Y ;  /* 0x00000000000779c3 */ /* 0x000e220000002600 */
[----:B------:R-:W0:Y:S01]  /*08a0*/  LDCU.128 UR20, c[0x0][0x440] ;  /* 0x00008800ff1477ac */ /* 0x000e220008000c00 */
[----:B------:R-:W1:Y:S06]  /*08b0*/  LDCU.128 UR8, c[0x0][0x410] ;  /* 0x00008200ff0877ac */ /* 0x000e6c0008000c00 */
[----:B------:R-:W2:Y:S01]  /*08c0*/  S2UR UR12, SR_CTAID.Z ;  /* 0x00000000000c79c3 */ /* 0x000ea20000002700 */
[----:B------:R-:W2:Y:S01]  /*08d0*/  LDCU.64 UR24, c[0x0][0x450] ;  /* 0x00008a00ff1877ac */ /* 0x000ea20008000a00 */
[----:B------:R-:W3:Y:S06]  /*08e0*/  LDCU.64 UR26, c[0x0][0x408] ;  /* 0x00008100ff1a77ac */ /* 0x000eec0008000a00 */
[----:B------:R-:W4:Y:S01]  /*08f0*/  LDC.64 R10, c[0x0][0x428] ;  /* 0x00010a00ff0a7b82 */ /* 0x000f220000000a00 */
[----:B------:R-:W5:Y:S01]  /*0900*/  LDCU.128 UR28, c[0x0][0x430] ;  /* 0x00008600ff1c77ac */ /* 0x000f620008000c00 */
[----:B------:R-:W5:Y:S06]  /*0910*/  LDCU.128 UR32, c[0x0][0x3b0] ;  /* 0x00007600ff2077ac */ /* 0x000f6c0008000c00 */
[----:B------:R-:W5:Y:S01]  /*0920*/  LDC.64 R12, c[0x0][0x420] ;  /* 0x00010800ff0c7b82 */ /* 0x000f620000000a00 */
[----:B0-----:R-:W-:-:S04]  /*0930*/  UIADD3 UR15, UP0, UPT, UR7, UR22, URZ ;  /* 0x00000016070f7290 */ /* 0x001fc8000ff1e0ff */
[----:B------:R-:W-:Y:S02]  /*0940*/  UIADD3.X UR16, UPT, UPT, URZ, UR23, URZ, UP0, !UPT ;  /* 0x00000017ff107290 */ /* 0x000fe400087fe4ff */
[----:B--2---:R-:W-:Y:S02]  /*0950*/  UIADD3 UR7, UP0, UPT, UR12, UR24, URZ ;  /* 0x000000180c077290 */ /* 0x004fe4000ff1e0ff */
[----:B-1----:R-:W-:Y:S02]  /*0960*/  UIMAD UR14, UR16, UR8, URZ ;  /* 0x00000008100e72a4 */ /* 0x002fe4000f8e02ff */
[----:B------:R-:W-:Y:S02]  /*0970*/  UIMAD.WIDE.U32 UR12, UR15, UR8, URZ ;  /* 0x000000080f0c72a5 */ /* 0x000fe4000f8e00ff */
[----:B------:R-:W-:Y:S02]  /*0980*/  UIMAD UR9, UR15, UR9, UR14 ;  /* 0x000000090f0972a4 */ /* 0x000fe4000f8e020e */
[----:B------:R-:W-:Y:S01]  /*0990*/  UIADD3.X UR14, UPT, UPT, URZ, UR25, URZ, UP0, !UPT ;  /* 0x00000019ff0e7290 */ /* 0x000fe200087fe4ff */
[----:B----4-:R-:W-:Y:S01]  /*09a0*/  IMAD R6, R7, R10, RZ ;  /* 0x0000000a07067224 */ /* 0x010fe200078e02ff */
[----:B------:R-:W-:-:S02]  /*09b0*/  UIADD3 UR9, UPT, UPT, UR13, UR9, URZ ;  /* 0x000000090d097290 */ /* 0x000fc4000fffe0ff */
[----:B---3--:R-:W-:Y:S01]  /*09c0*/  UIMAD UR8, UR14, UR26, URZ ;  /* 0x0000001a0e0872a4 */ /* 0x008fe2000f8e02ff */
[----:B------:R-:W-:-:S03]  /*09d0*/  IMAD R11, R0, R11, R6 ;  /* 0x0000000b000b7224 */ /* 0x000fc600078e0206 */
[----:B------:R-:W-:Y:S01]  /*09e0*/  UIMAD UR13, UR7, UR27, UR8 ;  /* 0x0000001b070d72a4 */ /* 0x000fe2000f8e0208 */
[----:B-----5:R-:W-:Y:S02]  /*09f0*/  IMAD R6, R3, R12, RZ ;  /* 0x0000000c03067224 */ /* 0x020fe400078e02ff */
[----:B------:R-:W-:Y:S02]  /*0a00*/  UMOV UR8, UR12 ;  /* 0x0000000c00087c82 */ /* 0x000fe40008000000 */
[----:B------:R-:W-:Y:S01]  /*0a10*/  UIMAD.WIDE.U32 UR8, UR7, UR26, UR8 ;  /* 0x0000001a070872a5 */ /* 0x000fe2000f8e0008 */
[----:B------:R-:W0:Y:S03]  /*0a20*/  LDCU.128 UR24, c[0x0][0x3d0] ;  /* 0x00007a00ff1877ac */ /* 0x000e260008000c00 */
[----:B------:R-:W-:-:S06]  /*0a30*/  UIADD3 UR9, UPT, UPT, UR9, UR13, URZ ;  /* 0x0000000d09097290 */ /* 0x000fcc000fffe0ff */
[----:B------:R-:W-:-:S04]  /*0a40*/  IMAD.WIDE.U32 R8, R0, R10, UR8 ;  /* 0x0000000800087e25 */ /* 0x000fc8000f8e000a */
[----:B------:R-:W-:Y:S02]  /*0a50*/  IMAD.IADD R9, R9, 0x1, R11 ;  /* 0x0000000109097824 */ /* 0x000fe400078e020b */
[C---:B------:R-:W-:Y:S02]  /*0a60*/  IMAD R11, R2.reuse, R13, R6 ;  /* 0x0000000d020b7224 */ /* 0x040fe400078e0206 */
[----:B------:R-:W-:Y:S02]  /*0a70*/  IMAD.WIDE.U32 R8, R2, R12, R8 ;  /* 0x0000000c02087225 */ /* 0x000fe400078e0008 */
[----:B------:R-:W1:Y:S02]  /*0a80*/  LDC.64 R12, c[0x0][0x3a8] ;  /* 0x0000ea00ff0c7b82 */ /* 0x000e640000000a00 */
[----:B------:R-:W-:Y:S02]  /*0a90*/  IMAD.IADD R9, R9, 0x1, R11 ;  /* 0x0000000109097824 */ /* 0x000fe400078e020b */
[----:B------:R-:W-:-:S02]  /*0aa0*/  IMAD R11, R5, UR10, RZ ;  /* 0x0000000a050b7c24 */ /* 0x000fc4000f8e02ff */
[----:B------:R-:W-:-:S04]  /*0ab0*/  IMAD.WIDE.U32 R8, R4, UR10, R8 ;  /* 0x0000000a04087c25 */ /* 0x000fc8000f8e0008 */
[----:B------:R-:W-:Y:S01]  /*0ac0*/  IMAD R11, R4, UR11, R11 ;  /* 0x0000000b040b7c24 */ /* 0x000fe2000f8e020b */
[----:B0-----:R-:W-:-:S03]  /*0ad0*/  LEA R10, P0, R8, UR26, 0x3 ;  /* 0x0000001a080a7c11 */ /* 0x001fc6000f8018ff */
[----:B------:R-:W-:-:S05]  /*0ae0*/  IMAD.IADD R9, R9, 0x1, R11 ;  /* 0x0000000109097824 */ /* 0x000fca00078e020b */
[----:B------:R-:W-:-:S05]  /*0af0*/  LEA.HI.X R11, R8, UR27, R9, 0x3, P0 ;  /* 0x0000001b080b7c11 */ /* 0x000fca00080f1c09 */
[----:B------:R0:W2:Y:S01]  /*0b00*/  LDG.E.64 R8, desc[UR18][R10.64] ;  /* 0x000000120a087981 */ /* 0x0000a2000c1e1b00 */
[----:B------:R-:W-:Y:S01]  /*0b10*/  IADD3 R19, P0, PT, R0, -UR28, RZ ;  /* 0x8000001c00137c10 */ /* 0x000fe2000ff1e0ff */
[----:B------:R-:W-:Y:S02]  /*0b20*/  UISETP.GT.U32.AND UP0, UPT, UR28, URZ, UPT ;  /* 0x000000ff1c00728c */ /* 0x000fe4000bf04070 */
[----:B------:R-:W-:Y:S01]  /*0b30*/  UIMAD UR16, UR16, UR34, URZ ;  /* 0x00000022101072a4 */ /* 0x000fe2000f8e02ff */
[----:B------:R-:W-:Y:S01]  /*0b40*/  IADD3.X R16, PT, PT, R7, ~UR29, RZ, P0, !PT ;  /* 0x8000001d07107c10 */ /* 0x000fe200087fe4ff */
[----:B------:R-:W-:Y:S01]  /*0b50*/  UISETP.GT.AND.EX UP0, UPT, UR29, URZ, UPT, UP0 ;  /* 0x000000ff1d00728c */ /* 0x000fe2000bf04300 */
[----:B------:R-:W-:Y:S01]  /*0b60*/  IADD3 R6, P1, PT, RZ, -R19, RZ ;  /* 0x80000013ff067210 */ /* 0x000fe20007f3e0ff */
[----:B------:R-:W-:Y:S01]  /*0b70*/  UIMAD.WIDE.U32 UR8, UR15, UR34, URZ ;  /* 0x000000220f0872a5 */ /* 0x000fe2000f8e00ff */
[----:B------:R-:W-:Y:S01]  /*0b80*/  ISETP.LT.AND P0, PT, R16, RZ, PT ;  /* 0x000000ff1000720c */ /* 0x000fe20003f01270 */
[----:B------:R-:W-:-:S02]  /*0b90*/  USEL UR10, UR28, URZ, UP0 ;  /* 0x000000ff1c0a7287 */ /* 0x000fc40008000000 */
[----:B------:R-:W-:Y:S01]  /*0ba0*/  IMAD.X R15, RZ, RZ, ~R16, P1 ;  /* 0x000000ffff0f7224 */ /* 0x000fe200008e0e10 */
[----:B------:R-:W-:Y:S01]  /*0bb0*/  IADD3 R17, P1, PT, R2, -UR30, RZ ;  /* 0x8000001e02117c10 */ /* 0x000fe2000ff3e0ff */
[----:B------:R-:W-:Y:S01]  /*0bc0*/  UIMAD UR16, UR15, UR35, UR16 ;  /* 0x000000230f1072a4 */ /* 0x000fe2000f8e0210 */
[----:B------:R-:W-:Y:S01]  /*0bd0*/  SEL R19, R6, R19, P0 ;  /* 0x0000001306137207 */ /* 0x000fe20000000000 */
[----:B------:R-:W-:Y:S01]  /*0be0*/  UIMAD UR14, UR14, UR32, URZ ;  /* 0x000000200e0e72a4 */ /* 0x000fe2000f8e02ff */
[----:B0-----:R-:W-:Y:S01]  /*0bf0*/  IADD3.X R10, PT, PT, R3, ~UR31, RZ, P1, !PT ;  /* 0x8000001f030a7c10 */ /* 0x001fe20008ffe4ff */
[----:B------:R-:W-:Y:S01]  /*0c00*/  UIADD3 UR9, UPT, UPT, UR9, UR16, URZ ;  /* 0x0000001009097290 */ /* 0x000fe2000fffe0ff */
[----:B------:R-:W-:Y:S01]  /*0c10*/  IADD3 R6, P1, PT, RZ, -R17, RZ ;  /* 0x80000011ff067210 */ /* 0x000fe20007f3e0ff */
[----:B------:R-:W-:Y:S01]  /*0c20*/  UIMAD UR14, UR7, UR33, UR14 ;  /* 0x00000021070e72a4 */ /* 0x000fe2000f8e020e */
[----:B------:R-:W-:Y:S01]  /*0c30*/  SEL R16, R15, R16, P0 ;  /* 0x000000100f107207 */ /* 0x000fe20000000000 */
[----:B------:R-:W-:Y:S01]  /*0c40*/  UIMAD.WIDE.U32 UR8, UR7, UR32, UR8 ;  /* 0x00000020070872a5 */ /* 0x000fe2000f8e0008 */
[----:B------:R-:W-:Y:S01]  /*0c50*/  ISETP.LT.AND P0, PT, R10, RZ, PT ;  /* 0x000000ff0a00720c */ /* 0x000fe20003f01270 */
[----:B------:R-:W-:Y:S01]  /*0c60*/  IMAD.X R11, RZ, RZ, ~R10, P1 ;  /* 0x000000ffff0b7224 */ /* 0x000fe200008e0e0a */
[----:B------:R-:W-:-:S02]  /*0c70*/  UISETP.GT.U32.AND UP1, UPT, UR30, URZ, UPT ;  /* 0x000000ff1e00728c */ /* 0x000fc4000bf24070 */
[----:B------:R-:W-:Y:S01]  /*0c80*/  SEL R17, R6, R17, P0 ;  /* 0x0000001106117207 */ /* 0x000fe20000000000 */
[----:B------:R-:W-:Y:S01]  /*0c90*/  UIADD3 UR11, UP2, UPT, URZ, -UR30, URZ ;  /* 0x8000001eff0b7290 */ /* 0x000fe2000ff5e0ff */
[----:B------:R-:W-:Y:S01]  /*0ca0*/  SEL R10, R11, R10, P0 ;  /* 0x0000000a0b0a7207 */ /* 0x000fe20000000000 */
[----:B------:R-:W-:Y:S01]  /*0cb0*/  UISETP.GT.AND.EX UP1, UPT, UR31, URZ, UPT, UP1 ;  /* 0x000000ff1f00728c */ /* 0x000fe2000bf24310 */
[----:B-1----:R-:W-:Y:S01]  /*0cc0*/  IADD3 R11, P0, PT, R12, UR28, RZ ;  /* 0x0000001c0c0b7c10 */ /* 0x002fe2000ff1e0ff */
[----:B------:R-:W-:Y:S01]  /*0cd0*/  UIADD3.X UR12, UPT, UPT, URZ, ~UR31, URZ, UP2, !UPT ;  /* 0x8000001fff0c7290 */ /* 0x000fe200097fe4ff */
[----:B------:R-:W-:Y:S01]  /*0ce0*/  LOP3.LUT R6, RZ, UR10, RZ, 0x33, !PT ;  /* 0x0000000aff067c12 */ /* 0x000fe2000f8e33ff */
[----:B------:R-:W-:Y:S02]  /*0cf0*/  USEL UR10, UR29, URZ, UP0 ;  /* 0x000000ff1d0a7287 */ /* 0x000fe40008000000 */
[----:B------:R-:W-:Y:S01]  /*0d00*/  IADD3.X R14, PT, PT, R13, UR29, RZ, P0, !PT ;  /* 0x0000001d0d0e7c10 */ /* 0x000fe200087fe4ff */
[----:B------:R-:W-:-:S02]  /*0d10*/  UIADD3 UR7, UP0, UPT, URZ, -UR28, URZ ;  /* 0x8000001cff077290 */ /* 0x000fc4000ff1e0ff */
[--C-:B------:R-:W-:Y:S01]  /*0d20*/  IADD3 R6, P2, P3, R6, UR28, R11.reuse ;  /* 0x0000001c06067c10 */ /* 0x100fe2000fb5e00b */
[----:B------:R-:W0:Y:S01]  /*0d30*/  LDC.64 R12, c[0x0][0x3a0] ;  /* 0x0000e800ff0c7b82 */ /* 0x000e220000000a00 */
[----:B------:R-:W-:Y:S02]  /*0d40*/  IADD3 R11, P0, P1, R0, 0x1, -R11 ;  /* 0x00000001000b7810 */ /* 0x000fe4000791e80b */
[----:B------:R-:W-:Y:S01]  /*0d50*/  LOP3.LUT R18, RZ, UR10, RZ, 0x33, !PT ;  /* 0x0000000aff127c12 */ /* 0x000fe2000f8e33ff */
[----:B------:R-:W-:Y:S01]  /*0d60*/  UIADD3.X UR10, UPT, UPT, URZ, ~UR29, URZ, UP0, !UPT ;  /* 0x8000001dff0a7290 */ /* 0x000fe200087fe4ff */
[--C-:B------:R-:W-:Y:S01]  /*0d70*/  IADD3.X R15, PT, PT, R7, RZ, ~R14.reuse, P0, P1 ;  /* 0x000000ff070f7210 */ /* 0x100fe200007e2c0e */
[----:B------:R-:W-:Y:S01]  /*0d80*/  UISETP.GT.U32.AND UP0, UPT, UR7, URZ, UPT ;  /* 0x000000ff0700728c */ /* 0x000fe2000bf04070 */
[-C--:B------:R-:W-:Y:S02]  /*0d90*/  IADD3 R20, P1, PT, RZ, -R11.reuse, RZ ;  /* 0x8000000bff147210 */ /* 0x080fe40007f3e0ff */
[----:B------:R-:W-:Y:S01]  /*0da0*/  ISETP.LT.AND P0, PT, R15, RZ, PT ;  /* 0x000000ff0f00720c */ /* 0x000fe20003f01270 */
[----:B------:R-:W-:Y:S01]  /*0db0*/  UISETP.GT.AND.EX UP0, UPT, UR10, URZ, UPT, UP0 ;  /* 0x000000ff0a00728c */ /* 0x000fe2000bf04300 */
[----:B------:R-:W-:Y:S01]  /*0dc0*/  IADD3.X R18, PT, PT, R18, UR29, R14, P2, P3 ;  /* 0x0000001d12127c10 */ /* 0x000fe200097e640e */
[----:B------:R-:W-:Y:S01]  /*0dd0*/  IMAD.X R22, RZ, RZ, ~R15, P1 ;  /* 0x000000ffff167224 */ /* 0x000fe200008e0e0f */
[----:B------:R-:W-:Y:S01]  /*0de0*/  SEL R21, R20, R11, P0 ;  /* 0x0000000b14157207 */ /* 0x000fe20000000000 */
[----:B------:R-:W-:Y:S01]  /*0df0*/  USEL UR7, UR7, URZ, UP0 ;  /* 0x000000ff07077287 */ /* 0x000fe20008000000 */
[----:B------:R-:W-:Y:S01]  /*0e00*/  IADD3 R14, P1, PT, R4, -UR20, RZ ;  /* 0x80000014040e7c10 */ /* 0x000fe2000ff3e0ff */
[----:B------:R-:W-:Y:S01]  /*0e10*/  USEL UR10, UR10, URZ, UP0 ;  /* 0x000000ff0a0a7287 */ /* 0x000fe20008000000 */
[----:B------:R-:W-:Y:S01]  /*0e20*/  SEL R20, R22, R15, P0 ;  /* 0x0000000f16147207 */ /* 0x000fe20000000000 */
[----:B------:R-:W-:Y:S01]  /*0e30*/  UISETP.GT.U32.AND UP0, UPT, UR30, URZ, UPT ;  /* 0x000000ff1e00728c */ /* 0x000fe2000bf04070 */
[----:B------:R-:W-:-:S02]  /*0e40*/  IADD3 R15, P2, PT, R0, R21, RZ ;  /* 0x00000015000f7210 */ /* 0x000fc40007f5e0ff */
[----:B------:R-:W-:Y:S01]  /*0e50*/  IADD3.X R11, PT, PT, R5, ~UR21, RZ, P1, !PT ;  /* 0x80000015050b7c10 */ /* 0x000fe20008ffe4ff */
[----:B------:R-:W-:Y:S01]  /*0e60*/  UISETP.GT.AND.EX UP0, UPT, UR31, URZ, UPT, UP0 ;  /* 0x000000ff1f00728c */ /* 0x000fe2000bf04300 */
[----:B------:R-:W-:Y:S01]  /*0e70*/  IADD3 R23, P1, PT, RZ, -R14, RZ ;  /* 0x8000000eff177210 */ /* 0x000fe20007f3e0ff */
[----:B------:R-:W-:Y:S01]  /*0e80*/  IMAD.X R21, R7, 0x1, R20, P2 ;  /* 0x0000000107157824 */ /* 0x000fe200010e0614 */
[----:B------:R-:W-:Y:S01]  /*0e90*/  IADD3 R6, P2, P3, -R15, UR7, R6 ;  /* 0x000000070f067c10 */ /* 0x000fe2000fb5e106 */
[----:B------:R-:W-:Y:S01]  /*0ea0*/  USEL UR7, UR31, URZ, UP1 ;  /* 0x000000ff1f077287 */ /* 0x000fe20008800000 */
[----:B------:R-:W-:Y:S02]  /*0eb0*/  ISETP.LT.AND P0, PT, R11, RZ, PT ;  /* 0x000000ff0b00720c */ /* 0x000fe40003f01270 */
[----:B------:R-:W-:Y:S01]  /*0ec0*/  IADD3.X R21, PT, PT, ~R21, UR10, R18, P2, P3 ;  /* 0x0000000a15157c10 */ /* 0x000fe200097e6512 */
[----:B------:R-:W-:Y:S02]  /*0ed0*/  USEL UR10, UR30, URZ, UP0 ;  /* 0x000000ff1e0a7287 */ /* 0x000fe40008000000 */
[----:B0-----:R-:W-:Y:S01]  /*0ee0*/  IADD3 R15, P3, PT, R12, UR30, RZ ;  /* 0x0000001e0c0f7c10 */ /* 0x001fe2000ff7e0ff */
[----:B------:R-:W-:Y:S01]  /*0ef0*/  UISETP.GT.U32.AND UP0, UPT, UR11, URZ, UPT ;  /* 0x000000ff0b00728c */ /* 0x000fe2000bf04070 */
[----:B------:R-:W-:-:S02]  /*0f00*/  IADD3 R19, P2, PT, R6, R19, RZ ;  /* 0x0000001306137210 */ /* 0x000fc40007f5e0ff */
[----:B------:R-:W-:Y:S01]  /*0f10*/  IADD3.X R18, PT, PT, R13, UR31, RZ, P3, !PT ;  /* 0x0000001f0d127c10 */ /* 0x000fe20009ffe4ff */
[----:B------:R-:W0:Y:S01]  /*0f20*/  LDC.64 R6, c[0x0][0x398] ;  /* 0x0000e600ff067b82 */ /* 0x000e220000000a00 */
[----:B------:R-:W-:Y:S01]  /*0f30*/  IADD3 R13, P3, P4, R2, 0x1, -R15 ;  /* 0x00000001020d7810 */ /* 0x000fe20007c7e80f */
[----:B------:R-:W-:Y:S01]  /*0f40*/  UISETP.GT.AND.EX UP0, UPT, UR12, URZ, UPT, UP0 ;  /* 0x000000ff0c00728c */ /* 0x000fe2000bf04300 */
[----:B------:R-:W-:Y:S01]  /*0f50*/  SEL R0, R23, R14, P0 ;  /* 0x0000000e17007207 */ /* 0x000fe20000000000 */
[----:B------:R-:W-:Y:S01]  /*0f60*/  IMAD.X R16, R21, 0x1, R16, P2 ;  /* 0x0000000115107824 */ /* 0x000fe200010e0610 */
[----:B------:R-:W-:Y:S02]  /*0f70*/  IADD3.X R14, PT, PT, R3, RZ, ~R18, P3, P4 ;  /* 0x000000ff030e7210 */ /* 0x000fe40001fe8c12 */
[----:B------:R-:W-:Y:S01]  /*0f80*/  IADD3 R20, P4, PT, RZ, -R13, RZ ;  /* 0x8000000dff147210 */ /* 0x000fe20007f9e0ff */
[----:B------:R-:W-:Y:S01]  /*0f90*/  IMAD R16, R16, UR24, RZ ;  /* 0x0000001810107c24 */ /* 0x000fe2000f8e02ff */
[----:B------:R-:W-:-:S02]  /*0fa0*/  ISETP.LT.AND P3, PT, R14, RZ, PT ;  /* 0x000000ff0e00720c */ /* 0x000fc40003f61270 */
[----:B------:R-:W-:Y:S01]  /*0fb0*/  LOP3.LUT R23, RZ, UR7, RZ, 0x33, !PT ;  /* 0x00000007ff177c12 */ /* 0x000fe2000f8e33ff */
[----:B------:R-:W-:Y:S01]  /*0fc0*/  IMAD.X R25, RZ, RZ, ~R14, P4 ;  /* 0x000000ffff197224 */ /* 0x000fe200020e0e0e */
[----:B------:R-:W-:Y:S01]  /*0fd0*/  SEL R13, R20, R13, P3 ;  /* 0x0000000d140d7207 */ /* 0x000fe20001800000 */
[----:B------:R-:W-:Y:S01]  /*0fe0*/  UIADD3 UR7, UPT, UPT, UR9, UR14, URZ ;  /* 0x0000000e09077290 */ /* 0x000fe2000fffe0ff */
[----:B------:R-:W-:Y:S01]  /*0ff0*/  LOP3.LUT R12, RZ, UR10, RZ, 0x33, !PT ;  /* 0x0000000aff0c7c12 */ /* 0x000fe2000f8e33ff */
[----:B------:R-:W-:Y:S01]  /*1000*/  USEL UR10, UR11, URZ, UP0 ;  /* 0x000000ff0b0a7287 */ /* 0x000fe20008000000 */
[----:B------:R-:W-:Y:S02]  /*1010*/  SEL R25, R25, R14, P3 ;  /* 0x0000000e19197207 */ /* 0x000fe40001800000 */
[----:B------:R-:W-:Y:S02]  /*1020*/  IADD3 R13, P3, PT, R2, R13, RZ ;  /* 0x0000000d020d7210 */ /* 0x000fe40007f7e0ff */
[----:B------:R-:W-:Y:S01]  /*1030*/  IADD3 R12, P4, P5, R12, UR30, R15 ;  /* 0x0000001e0c0c7c10 */ /* 0x000fe2000fd9e00f */
[----:B------:R-:W-:Y:S01]  /*1040*/  IMAD.U32 R15, RZ, RZ, UR9 ;  /* 0x00000009ff0f7e24 */ /* 0x000fe2000f8e00ff */
[----:B------:R-:W-:Y:S01]  /*1050*/  MOV R14, UR8 ;  /* 0x00000008000e7c02 */ /* 0x000fe20008000f00 */
[----:B------:R-:W-:Y:S01]  /*1060*/  IMAD.U32 R15, RZ, RZ, UR7 ;  /* 0x00000007ff0f7e24 */ /* 0x000fe2000f8e00ff */
[----:B------:R-:W-:Y:S01]  /*1070*/  USEL UR7, UR12, URZ, UP0 ;  /* 0x000000ff0c077287 */ /* 0x000fe20008000000 */
[----:B------:R-:W-:Y:S01]  /*1080*/  IADD3.X R23, PT, PT, R23, UR31, R18, P4, P5 ;  /* 0x0000001f17177c10 */ /* 0x000fe2000a7ea412 */
[----:B------:R-:W-:Y:S01]  /*1090*/  IMAD.X R2, R3, 0x1, R25, P3 ;  /* 0x0000000103027824 */ /* 0x000fe200018e0619 */
[----:B------:R-:W-:Y:S01]  /*10a0*/  IADD3 R12, P3, P4, -R13, UR10, R12 ;  /* 0x0000000a0d0c7c10 */ /* 0x000fe2000fc7e10c */
[----:B------:R-:W-:Y:S01]  /*10b0*/  UISETP.GT.U32.AND UP0, UPT, UR20, URZ, UPT ;  /* 0x000000ff1400728c */ /* 0x000fe2000bf04070 */
[----:B------:R-:W1:Y:S02]  /*10c0*/  LDCU.128 UR12, c[0x0][0x3c0] ;  /* 0x00007800ff0c77ac */ /* 0x000e640008000c00 */
[----:B------:R-:W-:Y:S01]  /*10d0*/  IADD3.X R21, PT, PT, ~R2, UR7, R23, P3, P4 ;  /* 0x0000000702157c10 */ /* 0x000fe20009fe8517 */
[C---:B------:R-:W-:Y:S01]  /*10e0*/  IMAD.WIDE.U32 R2, R19.reuse, UR24, R14 ;  /* 0x0000001813027c25 */ /* 0x040fe2000f8e000e */
[----:B------:R-:W-:Y:S01]  /*10f0*/  IADD3 R12, P2, PT, R12, R17, RZ ;  /* 0x000000110c0c7210 */ /* 0x000fe20007f5e0ff */
[----:B------:R-:W-:Y:S01]  /*1100*/  UISETP.GT.AND.EX UP0, UPT, UR21, URZ, UPT, UP0 ;  /* 0x000000ff1500728c */ /* 0x000fe2000bf04300 */
[----:B0-----:R-:W-:Y:S01]  /*1110*/  IADD3 R13, P3, PT, R6, UR20, RZ ;  /* 0x00000014060d7c10 */ /* 0x001fe2000ff7e0ff */
[----:B------:R-:W-:Y:S01]  /*1120*/  UIADD3 UR7, UP1, UPT, URZ, -UR20, URZ ;  /* 0x80000014ff077290 */ /* 0x000fe2000ff3e0ff */
[----:B------:R-:W-:Y:S01]  /*1130*/  IMAD R23, R19, UR25, R16 ;  /* 0x0000001913177c24 */ /* 0x000fe2000f8e0210 */
[----:B------:R-:W-:Y:S01]  /*1140*/  USEL UR9, UR20, URZ, UP0 ;  /* 0x000000ff14097287 */ /* 0x000fe20008000000 */
[----:B------:R-:W-:Y:S01]  /*1150*/  IMAD.X R10, R21, 0x1, R10, P2 ;  /* 0x00000001150a7824 */ /* 0x000fe200010e060a */
[----:B------:R-:W-:Y:S01]  /*1160*/  IADD3.X R15, PT, PT, R7, UR21, RZ, P3, !PT ;  /* 0x00000015070f7c10 */ /* 0x000fe20009ffe4ff */
[----:B------:R-:W-:Y:S01]  /*1170*/  UIADD3.X UR8, UPT, UPT, URZ, ~UR21, URZ, UP1, !UPT ;  /* 0x80000015ff087290 */ /* 0x000fe20008ffe4ff */
[----:B------:R-:W-:Y:S01]  /*1180*/  IADD3 R6, P2, P3, R4, 0x1, -R13 ;  /* 0x0000000104067810 */ /* 0x000fe20007b5e80d */
[----:B------:R-:W-:Y:S01]  /*1190*/  IMAD.IADD R3, R3, 0x1, R23 ;  /* 0x0000000103037824 */ /* 0x000fe200078e0217 */
[----:B------:R-:W-:Y:S01]  /*11a0*/  LOP3.LUT R7, RZ, UR9, RZ, 0x33, !PT ;  /* 0x00000009ff077c12 */ /* 0x000fe2000f8e33ff */
[----:B------:R-:W-:Y:S01]  /*11b0*/  USEL UR9, UR21, URZ, UP0 ;  /* 0x000000ff15097287 */ /* 0x000fe20008000000 */
[----:B------:R-:W-:Y:S01]  /*11c0*/  IADD3.X R14, PT, PT, R5, RZ, ~R15, P2, P3 ;  /* 0x000000ff050e7210 */ /* 0x000fe200017e6c0f */
[----:B------:R-:W-:Y:S01]  /*11d0*/  UISETP.GT.U32.AND UP0, UPT, UR7, URZ, UPT ;  /* 0x000000ff0700728c */ /* 0x000fe2000bf04070 */
[-C--:B------:R-:W-:Y:S01]  /*11e0*/  IADD3 R17, P5, PT, RZ, -R6.reuse, RZ ;  /* 0x80000006ff117210 */ /* 0x080fe20007fbe0ff */
[----:B-1----:R-:W-:Y:S01]  /*11f0*/  IMAD.WIDE.U32 R2, R12, UR14, R2 ;  /* 0x0000000e0c027c25 */ /* 0x002fe2000f8e0002 */
[----:B------:R-:W-:Y:S01]  /*1200*/  ISETP.LT.AND P4, PT, R14, RZ, PT ;  /* 0x000000ff0e00720c */ /* 0x000fe20003f81270 */
[----:B------:R-:W-:Y:S01]  /*1210*/  UISETP.GT.AND.EX UP0, UPT, UR8, URZ, UPT, UP0 ;  /* 0x000000ff0800728c */ /* 0x000fe2000bf04300 */
[----:B------:R-:W-:Y:S01]  /*1220*/  IADD3 R7, P2, P3, R7, UR20, R13 ;  /* 0x0000001407077c10 */ /* 0x000fe2000fb5e00d */
[----:B------:R-:W-:Y:S01]  /*1230*/  IMAD.X R19, RZ, RZ, ~R14, P5 ;  /* 0x000000ffff137224 */ /* 0x000fe200028e0e0e */
[----:B------:R-:W-:Y:S01]  /*1240*/  LOP3.LUT R13, RZ, UR9, RZ, 0x33, !PT ;  /* 0x00000009ff0d7c12 */ /* 0x000fe2000f8e33ff */
[----:B------:R-:W-:Y:S01]  /*1250*/  USEL UR7, UR7, URZ, UP0 ;  /* 0x000000ff07077287 */ /* 0x000fe20008000000 */
[----:B------:R-:W-:Y:S01]  /*1260*/  SEL R17, R17, R6, P4 ;  /* 0x0000000611117207 */ /* 0x000fe20002000000 */
[----:B------:R-:W-:Y:S01]  /*1270*/  USEL UR8, UR8, URZ, UP0 ;  /* 0x000000ff08087287 */ /* 0x000fe20008000000 */
[----:B------:R-:W-:-:S02]  /*1280*/  IADD3.X R13, PT, PT, R13, UR21, R15, P2, P3 ;  /* 0x000000150d0d7c10 */ /* 0x000fc400097e640f */
[----:B------:R-:W-:Y:S01]  /*1290*/  SEL R19, R19, R14, P4 ;  /* 0x0000000e13137207 */ /* 0x000fe20002000000 */
[----:B------:R-:W-:Y:S01]  /*12a0*/  IMAD.X R14, RZ, RZ, ~R11, P1 ;  /* 0x000000ffff0e7224 */ /* 0x000fe200008e0e0b */
[----:B------:R-:W-:-:S04]  /*12b0*/  IADD3 R4, P2, PT, R4, R17, RZ ;  /* 0x0000001104047210 */ /* 0x000fc80007f5e0ff */
[----:B------:R-:W-:Y:S02]  /*12c0*/  IADD3.X R6, PT, PT, R5, R19, RZ, P2, !PT ;  /* 0x0000001305067210 */ /* 0x000fe400017fe4ff */
[----:B------:R-:W-:Y:S01]  /*12d0*/  IADD3 R5, P1, P2, -R4, UR7, R7 ;  /* 0x0000000704057c10 */ /* 0x000fe2000fa3e107 */
[----:B------:R-:W-:Y:S01]  /*12e0*/  IMAD R7, R10, UR14, RZ ;  /* 0x0000000e0a077c24 */ /* 0x000fe2000f8e02ff */
[----:B------:R-:W-:Y:S02]  /*12f0*/  SEL R11, R14, R11, P0 ;  /* 0x0000000b0e0b7207 */ /* 0x000fe40000000000 */
[----:B------:R-:W-:Y:S01]  /*1300*/  IADD3.X R4, PT, PT, ~R6, UR8, R13, P1, P2 ;  /* 0x0000000806047c10 */ /* 0x000fe20008fe450d */
[----:B------:R-:W0:Y:S01]  /*1310*/  LDCU.64 UR8, c[0x0][0x380] ;  /* 0x00007000ff0877ac */ /* 0x000e220008000a00 */
[----:B------:R-:W-:Y:S01]  /*1320*/  IADD3 R5, P0, PT, R5, R0, RZ ;  /* 0x0000000005057210 */ /* 0x000fe20007f1e0ff */
[----:B------:R-:W-:-:S04]  /*1330*/  IMAD R7, R12, UR15, R7 ;  /* 0x0000000f0c077c24 */ /* 0x000fc8000f8e0207 */
[----:B------:R-:W-:Y:S02]  /*1340*/  IMAD.X R0, R4, 0x1, R11, P0 ;  /* 0x0000000104007824 */ /* 0x000fe400000e060b */
[----:B------:R-:W-:Y:S02]  /*1350*/  IMAD.IADD R3, R3, 0x1, R7 ;  /* 0x0000000103037824 */ /* 0x000fe400078e0207 */
[----:B------:R-:W-:-:S04]  /*1360*/  IMAD R0, R0, UR12, RZ ;  /* 0x0000000c00007c24 */ /* 0x000fc8000f8e02ff */
[C---:B------:R-:W-:Y:S02]  /*1370*/  IMAD R7, R5.reuse, UR13, R0 ;  /* 0x0000000d05077c24 */ /* 0x040fe4000f8e0200 */
[----:B------:R-:W-:-:S04]  /*1380*/  IMAD.WIDE.U32 R4, R5, UR12, R2 ;  /* 0x0000000c05047c25 */ /* 0x000fc8000f8e0002 */
[----:B------:R-:W-:Y:S01]  /*1390*/  IMAD.IADD R3, R5, 0x1, R7 ;  /* 0x0000000105037824 */ /* 0x000fe200078e0207 */
[----:B0-----:R-:W-:-:S04]  /*13a0*/  LEA R2, P0, R4, UR8, 0x3 ;  /* 0x0000000804027c11 */ /* 0x001fc8000f8018ff */
[----:B------:R-:W-:-:S05]  /*13b0*/  LEA.HI.X R3, R4, UR9, R3, 0x3, P0 ;  /* 0x0000000904037c11 */ /* 0x000fca00080f1c03 */
[----:B--2---:R-:W-:Y:S04]  /*13c0*/  REDG.E.ADD.F32.FTZ.RN.STRONG.GPU desc[UR18][R2.64], R8 ;  /* 0x00000008020079a6 */ /* 0x004fe8000c12f312 */
[----:B------:R-:W-:Y:S01]  /*13d0*/  REDG.E.ADD.F32.FTZ.RN.STRONG.GPU desc[UR18][R2.64+0x4], R9 ;  /* 0x00000409020079a6 */ /* 0x000fe2000c12f312 */
[----:B------:R-:W-:Y:S05]  /*13e0*/  EXIT ;  /* 0x000000000000794d */ /* 0x000fea0003800000 */
        .weak           $__internal_4_$__cuda_sm20_div_s64
        .type           $__internal_4_$__cuda_sm20_div_s64,@function
        .size           $__internal_4_$__cuda_sm20_div_s64,($__internal_5_$__cuda_sm20_rem_s64 - $__internal_4_$__cuda_sm20_div_s64)
$__internal_4_$__cuda_sm20_div_s64:
        /* <DEDUP_REMOVED lines=17> */
[----:B------:R-:W-:-:S04]  /*1500*/  IMAD.HI.U32 R16, R14, R19, RZ ;  /* 0x000000130e107227 */ /* 0x000fc800078e00ff */
[----:B------:R-:W-:Y:S02]  /*1510*/  IMAD.X R21, RZ, RZ, ~R17, P0 ;  /* 0x000000ffff157224 */ /* 0x000fe400000e0e11 */
[----:B------:R-:W-:Y:S02]  /*1520*/  IMAD.MOV.U32 R17, RZ, RZ, R14 ;  /* 0x000000ffff117224 */ /* 0x000fe400078e000e */
[-C--:B------:R-:W-:Y:S02]  /*1530*/  IMAD R23, R15, R21.reuse, RZ ;  /* 0x000000150f177224 */ /* 0x080fe400078e02ff */
[----:B------:R-:W-:-:S04]  /*1540*/  IMAD.WIDE.U32 R16, P0, R14, R21, R16 ;  /* 0x000000150e107225 */ /* 0x000fc80007800010 */
        /* <DEDUP_REMOVED lines=11> */
[----:B------:R-:W-:Y:S02]  /*1600*/  SEL R13, R14, R13, !P3 ;  /* 0x0000000d0e0d7207 */ /* 0x000fe40005800000 */
[----:B------:R-:W-:-:S05]  /*1610*/  IADD3.X R18, PT, PT, RZ, ~R15, RZ, P0, !PT ;  /* 0x8000000fff127210 */ /* 0x000fca00007fe4ff */
        /* <DEDUP_REMOVED lines=24> */
[----:B------:R-:W-:Y:S02]  /*17a0*/  IADD3 R13, P1, PT, R23, -R8, RZ ;  /* 0x80000008170d7210 */ /* 0x000fe40007f3e0ff */
[----:B------:R-:W-:Y:S02]  /*17b0*/  IADD3 R14, P2, PT, R19, 0x1, RZ ;  /* 0x00000001130e7810 */ /* 0x000fe40007f5e0ff */
[C---:B------:R-:W-:Y:S01]  /*17c0*/  ISETP.GE.U32.AND.EX P0, PT, R17.reuse, R9, PT, P0 ;  /* 0x000000091100720c */ /* 0x040fe20003f06100 */
[----:B------:R-:W-:Y:S02]  /*17d0*/  IMAD.X R15, R17, 0x1, ~R9, P1 ;  /* 0x00000001110f7824 */ /* 0x000fe400008e0e09 */
[----:B------:R-:W-:Y:S01]  /*17e0*/  IMAD.X R16, RZ, RZ, R21, P2 ;  /* 0x000000ffff107224 */ /* 0x000fe200010e0615 */
[----:B------:R-:W-:Y:S02]  /*17f0*/  SEL R13, R13, R23, P0 ;  /* 0x000000170d0d7207 */ /* 0x000fe40000000000 */
[----:B------:R-:W-:-:S02]  /*1800*/  SEL R19, R14, R19, P0 ;  /* 0x000000130e137207 */ /* 0x000fc40000000000 */
[----:B------:R-:W-:Y:S02]  /*1810*/  SEL R15, R15, R17, P0 ;  /* 0x000000110f0f7207 */ /* 0x000fe40000000000 */
[----:B------:R-:W-:Y:S02]  /*1820*/  ISETP.GE.U32.AND P1, PT, R13, R8, PT ;  /* 0x000000080d00720c */ /* 0x000fe40003f26070 */
[----:B------:R-:W-:Y:S02]  /*1830*/  SEL R14, R16, R21, P0 ;  /* 0x00000015100e7207 */ /* 0x000fe40000000000 */
[----:B------:R-:W-:Y:S02]  /*1840*/  IADD3 R8, P2, PT, R19, 0x1, RZ ;  /* 0x0000000113087810 */ /* 0x000fe40007f5e0ff */
[----:B------:R-:W-:Y:S02]  /*1850*/  ISETP.GE.U32.AND.EX P0, PT, R15, R9, PT, P1 ;  /* 0x000000090f00720c */ /* 0x000fe40003f06110 */
[----:B------:R-:W-:-:S02]  /*1860*/  IADD3.X R9, PT, PT, RZ, R14, RZ, P2, !PT ;  /* 0x0000000eff097210 */ /* 0x000fc400017fe4ff */
[----:B------:R-:W-:Y:S02]  /*1870*/  SEL R8, R8, R19, P0 ;  /* 0x0000001308087207 */ /* 0x000fe40000000000 */
[----:B------:R-:W-:Y:S02]  /*1880*/  LOP3.LUT R13, R10, R11, RZ, 0x3c, !PT ;  /* 0x0000000b0a0d7212 */ /* 0x000fe400078e3cff */
[----:B------:R-:W-:Y:S02]  /*1890*/  SEL R11, R9, R14, P0 ;  /* 0x0000000e090b7207 */ /* 0x000fe40000000000 */
[----:B------:R-:W-:Y:S02]  /*18a0*/  IADD3 R9, P2, PT, RZ, -R8, RZ ;  /* 0x80000008ff097210 */ /* 0x000fe40007f5e0ff */
[----:B------:R-:W-:Y:S02]  /*18b0*/  ISETP.NE.U32.AND P0, PT, R12, RZ, PT ;  /* 0x000000ff0c00720c */ /* 0x000fe40003f05070 */
[----:B------:R-:W-:Y:S01]  /*18c0*/  ISETP.GE.AND P1, PT, R13, RZ, PT ;  /* 0x000000ff0d00720c */ /* 0x000fe20003f26270 */
[----:B------:R-:W-:Y:S01]  /*18d0*/  IMAD.X R12, RZ, RZ, ~R11, P2 ;  /* 0x000000ffff0c7224 */ /* 0x000fe200010e0e0b */
[----:B------:R-:W-:-:S02]  /*18e0*/  ISETP.NE.AND.EX P0, PT, R10, RZ, PT, P0 ;  /* 0x000000ff0a00720c */ /* 0x000fc40003f05300 */
[----:B------:R-:W-:Y:S01]  /*18f0*/  SEL R10, R9, R8, !P1 ;  /* 0x00000008090a7207 */ /* 0x000fe20004800000 */
[----:B------:R-:W-:Y:S01]  /*1900*/  IMAD.MOV.U32 R8, RZ, RZ, R6 ;  /* 0x000000ffff087224 */ /* 0x000fe200078e0006 */
[----:B------:R-:W-:Y:S01]  /*1910*/  SEL R11, R12, R11, !P1 ;  /* 0x0000000b0c0b7207 */ /* 0x000fe20004800000 */
[----:B------:R-:W-:Y:S01]  /*1920*/  IMAD.MOV.U32 R9, RZ, RZ, 0x0 ;  /* 0x00000000ff097424 */ /* 0x000fe200078e00ff */
[----:B------:R-:W-:Y:S02]  /*1930*/  SEL R10, R10, 0xffffffff, P0 ;  /* 0xffffffff0a0a7807 */ /* 0x000fe40000000000 */
[----:B------:R-:W-:Y:S01]  /*1940*/  SEL R11, R11, 0xffffffff, P0 ;  /* 0xffffffff0b0b7807 */ /* 0x000fe20000000000 */
[----:B------:R-:W-:Y:S06]  /*1950*/  RET.REL.NODEC R8 `(_ZN2at6native49_GLOBAL__N__cfa43aba_16_ReflectionPad_cu_f800513936reflection_pad3d_backward_out_kernelIN3c107complexIfEEEEvNS_27GenericPackedTensorAccessorIT_Lm5ENS_16DefaultPtrTraitsElEENS6_IKS7_Lm5ES8_lEElllll) ;  /* 0xffffffe408a87950 */ /* 0x000fec0003c3ffff */
        .weak           $__internal_5_$__cuda_sm20_rem_s64
        .type           $__internal_5_$__cuda_sm20_rem_s64,@function
        .size           $__internal_5_$__cuda_sm20_rem_s64,(.L_x_1173 - $__internal_5_$__cuda_sm20_rem_s64)
$__internal_5_$__cuda_sm20_rem_s64:
        /* <DEDUP_REMOVED lines=35> */
[-C--:B------:R-:W-:Y:S01]  /*1b90*/  IADD3.X R12, PT, PT, RZ, ~R3.reuse, RZ, P4, !PT ;  /* 0x80000003ff0c7210 */ /* 0x080fe200027fe4ff */
[----:B------:R-:W-:Y:S02]  /*1ba0*/  IMAD.X R8, RZ, RZ, ~R8, P0 ;  /* 0x000000ffff087224 */ /* 0x000fe400000e0e08 */
[----:B------:R-:W-:Y:S01]  /*1bb0*/  IMAD.MOV.U32 R9, RZ, RZ, RZ ;  /* 0x000000ffff097224 */ /* 0x000fe200078e00ff */
[----:B------:R-:W-:Y:S01]  /*1bc0*/  SEL R12, R12, R3, !P1 ;  /* 0x000000030c0c7207 */ /* 0x000fe20004800000 */
[----:B------:R-:W-:-:S04]  /*1bd0*/  IMAD.WIDE.U32 R10, P0, R11, R8, R10 ;  /* 0x000000080b0a7225 */ /* 0x000fc8000780000a */
        /* <DEDUP_REMOVED lines=40> */
[----:B------:R-:W-:Y:S06]  /*1e60*/  RET.REL.NODEC R2 `(_ZN2at6native49_GLOBAL__N__cfa43aba_16_ReflectionPad_cu_f800513936reflection_pad3d_backward_out_kernelIN3c107complexIfEEEEvNS_27GenericPackedTensorAccessorIT_Lm5ENS_16DefaultPtrTraitsElEENS6_IKS7_Lm5ES8_lEElllll) ;  /* 0xffffffe002647950 */ /* 0x000fec0003c3ffff */
.L_x_31:
        /* <DEDUP_REMOVED lines=9> */
.L_x_1173:


//--------------------- .text._ZN2at6native49_GLOBAL__N__cfa43aba_16_ReflectionPad_cu_f800513936reflection_pad3d_backward_out_kernelIN3c107complexIdEEEEvNS_27GenericPackedTensorAccessorIT_Lm5ENS_16DefaultPtrTraitsElEENS6_IKS7_Lm5ES8_lEElllll --------------------------
	.section	.text._ZN2at6native49_GLOBAL__N__cfa43aba_16_ReflectionPad_cu_f800513936reflection_pad3d_backward_out_kernelIN3c107complexIdEEEEvNS_27GenericPackedTensorAccessorIT_Lm5ENS_16DefaultPtrTraitsElEENS6_IKS7_Lm5ES8_lEElllll,"ax",@progbits
	.align	128
.text._ZN2at6native49_GLOBAL__N__cfa43aba_16_ReflectionPad_cu_f800513936reflection_pad3d_backward_out_kernelIN3c107complexIdEEEEvNS_27GenericPackedTensorAccessorIT_Lm5ENS_16DefaultPtrTraitsElEENS6_IKS7_Lm5ES8_lEElllll:
        .type           _ZN2at6native49_GLOBAL__N__cfa43aba_16_ReflectionPad_cu_f800513936reflection_pad3d_backward_out_kernelIN3c107complexIdEEEEvNS_27GenericPackedTensorAccessorIT_Lm5ENS_16DefaultPtrTraitsElEENS6_IKS7_Lm5ES8_lEElllll,@function
        .size           _ZN2at6native49_GLOBAL__N__cfa43aba_16_ReflectionPad_cu_f800513936reflection_pad3d_backward_out_kernelIN3c107complexIdEEEEvNS_27GenericPackedTensorAccessorIT_Lm5ENS_16DefaultPtrTraitsElEENS6_IKS7_Lm5ES8_lEElllll,(.L_x_1176 - _ZN2at6native49_GLOBAL__N__cfa43aba_16_ReflectionPad_cu_f800513936reflection_pad3d_backward_out_kernelIN3c107complexIdEEEEvNS_27GenericPackedTensorAccessorIT_Lm5ENS_16DefaultPtrTraitsElEENS6_IKS7_Lm5ES8_lEElllll)
        .other          _ZN2at6native49_GLOBAL__N__cfa43aba_16_ReflectionPad_cu_f800513936reflection_pad3d_backward_out_kernelIN3c107complexIdEEEEvNS_27GenericPackedTensorAccessorIT_Lm5ENS_16DefaultPtrTraitsElEENS6_IKS7_Lm5ES8_lEElllll,@"STO_CUDA_ENTRY STV_DEFAULT"
_ZN2at6native49_GLOBAL__N__cfa43aba_16_ReflectionPad_cu_f800513936reflection_pad3d_backward_out_kernelIN3c107complexIdEEEEvNS_27GenericPackedTensorAccessorIT_Lm5ENS_16DefaultPtrTraitsElEENS6_IKS7_Lm5ES8_lEElllll:
        /* <DEDUP_REMOVED lines=24> */
[----:B------:R-:W-:Y:S01]  /*0180*/  ISETP.NE.U32.AND P2, PT, RZ, UR12, PT ;  /* 0x0000000cff007c0c */ /* 0x000fe2000bf45070 */
[----:B------:R-:W-:-:S06]  /*0190*/  IMAD.MOV.U32 R9, RZ, RZ, RZ ;  /* 0x000000ffff097224 */ /* 0x000fcc00078e00ff */
[----:B0-----:R-:W0:Y:S02]  /*01a0*/  MUFU.RCP R0, R0 ;  /* 0x0000000000007308 */ /* 0x001e240000001000 */
[----:B0-----:R-:W-:-:S06]  /*01b0*/  VIADD R2, R0, 0xffffffe ;  /* 0x0ffffffe00027836 */ /* 0x001fcc0000000000 */
        /* <DEDUP_REMOVED lines=16> */
[----:B------:R-:W-:Y:S01]  /*02c0*/  HFMA2 R3, -RZ, RZ, 0, 0 ;  /* 0x00000000ff037431 */ /* 0x000fe200000001ff */
[----:B------:R-:W-:Y:S06]  /*02d0*/  BRA `(.L_x_34) ;  /* 0x0000000000447947 */ /* 0x000fec0003800000 */
.L_x_33:
[----:B------:R-:W0:Y:S01]  /*02e0*/  LDCU.64 UR4, c[0x0][0x400] ;  /* 0x00008000ff0477ac */ /* 0x000e220008000a00 */
[----:B------:R-:W-:Y:S01]  /*02f0*/  IMAD.MOV.U32 R13, RZ, RZ, R4 ;  /* 0x000000ffff0d7224 */ /* 0x000fe200078e0004 */
[----:B------:R-:W-:Y:S01]  /*0300*/  MOV R8, 0x350 ;  /* 0x0000035000087802 */ /* 0x000fe20000000f00 */
[----:B------:R-:W-:Y:S02]  /*0310*/  IMAD.MOV.U32 R11, RZ, RZ, R5 ;  /* 0x000000ffff0b7224 */ /* 0x000fe400078e0005 */
[----:B0-----:R-:W-:Y:S02]  /*0320*/  IMAD.U32 R12, RZ, RZ, UR4 ;  /* 0x00000004ff0c7e24 */ /* 0x001fe4000f8e00ff */
[----:B------:R-:W-:-:S07]  /*0330*/  IMAD.U32 R10, RZ, RZ, UR5 ;  /* 0x00000005ff0a7e24 */ /* 0x000fce000f8e00ff */
[----:B------:R-:W-:Y:S05]  /*0340*/  CALL.REL.NOINC `($__internal_6_$__cuda_sm20_div_s64) ;  /* 0x00000010001c7944 */ /* 0x000fea0003c00000 */
        /* <DEDUP_REMOVED lines=10> */
.L_x_34:
[----:B------:R-:W-:Y:S05]  /*03f0*/  BSYNC.RECONVERGENT B0 ;  /* 0x0000000000007941 */ /* 0x000fea0003800200 */
.L_x_32:
        /* <DEDUP_REMOVED lines=9> */
[----:B0-----:R-:W-:Y:S01]  /*0490*/  IADD3 R6, PT, PT, R3, 0xffffffe, RZ ;  /* 0x0ffffffe03067810 */ /* 0x001fe20007ffe0ff */
[----:B------:R-:W-:-:S05]  /*04a0*/  IMAD.MOV.U32 R3, RZ, RZ, RZ ;  /* 0x000000ffff037224 */ /* 0x000fca00078e00ff */
        /* <DEDUP_REMOVED lines=14> */
.L_x_36:
[----:B------:R-:W-:Y:S01]  /*0590*/  IMAD.MOV.U32 R6, RZ, RZ, R2 ;  /* 0x000000ffff067224 */ /* 0x000fe200078e0002 */
[----:B------:R-:W-:-:S07]  /*05a0*/  MOV R2, 0x5c0 ;  /* 0x000005c000027802 */ /* 0x000fce0000000f00 */
[----:B------:R-:W-:Y:S05]  /*05b0*/  CALL.REL.NOINC `($__internal_7_$__cuda_sm20_rem_s64) ;  /* 0x0000001000dc7944 */ /* 0x000fea0003c00000 */
[----:B------:R-:W-:Y:S02]  /*05c0*/  IMAD.MOV.U32 R2, RZ, RZ, R6 ;  /* 0x000000ffff027224 */ /* 0x000fe400078e0006 */
[----:B------:R-:W-:-:S07]  /*05d0*/  IMAD.MOV.U32 R3, RZ, RZ, R7 ;  /* 0x000000ffff037224 */ /* 0x000fce00078e0007 */
.L_x_37:
[----:B------:R-:W-:Y:S05]  /*05e0*/  BSYNC.RECONVERGENT B0 ;  /* 0x0000000000007941 */ /* 0x000fea0003800200 */
.L_x_35:
        /* <DEDUP_REMOVED lines=14> */
[----:B0-----:R-:W-:-:S06]  /*06d0*/  IADD3 R6, PT, PT, R5, 0xffffffe, RZ ;  /* 0x0ffffffe05067810 */ /* 0x001fcc0007ffe0ff */
        /* <DEDUP_REMOVED lines=14> */
[----:B------:R-:W-:Y:S01]  /*07c0*/  @!P2 LOP3.LUT R10, RZ, UR4, RZ, 0x33, !PT ;  /* 0x00000004ff0aac12 */ /* 0x000fe2000f8e33ff */
[----:B------:R-:W-:Y:S06]  /*07d0*/  BRA `(.L_x_40) ;  /* 0x00000000001c7947 */ /* 0x000fec0003800000 */
.L_x_39:
[----:B------:R-:W-:Y:S01]  /*07e0*/  IMAD.U32 R13, RZ, RZ, UR5 ;  /* 0x00000005ff0d7e24 */ /* 0x000fe2000f8e00ff */
[----:B------:R-:W-:Y:S01]  /*07f0*/  MOV R13, R4 ;  /* 0x00000004000d7202 */ /* 0x000fe20000000f00 */
[----:B------:R-:W-:Y:S01]  /*0800*/  IMAD.U32 R12, RZ, RZ, UR4 ;  /* 0x00000004ff0c7e24 */ /* 0x000fe2000f8e00ff */
[----:B------:R-:W-:Y:S01]  /*0810*/  MOV R8, 0x850 ;  /* 0x0000085000087802 */ /* 0x000fe20000000f00 */
[----:B------:R-:W-:Y:S02]  /*0820*/  IMAD.MOV.U32 R11, RZ, RZ, R5 ;  /* 0x000000ffff0b7224 */ /* 0x000fe400078e0005 */
[----:B------:R-:W-:-:S07]  /*0830*/  IMAD.U32 R10, RZ, RZ, UR6 ;  /* 0x00000006ff0a7e24 */ /* 0x000fce000f8e00ff */
[----:B------:R-:W-:Y:S05]  /*0840*/  CALL.REL.NOINC `($__internal_6_$__cuda_sm20_div_s64) ;  /* 0x0000000800dc7944 */ /* 0x000fea0003c00000 */
.L_x_40:
[----:B------:R-:W-:Y:S05]  /*0850*/  BSYNC.RECONVERGENT B0 ;  /* 0x0000000000007941 */ /* 0x000fea0003800200 */
.L_x_38:
        /* <DEDUP_REMOVED lines=12> */
[----:B--2---:R-:W-:Y:S01]  /*0920*/  UIADD3 UR7, UP0, UPT, UR12, UR24, URZ ;  /* 0x000000180c077290 */ /* 0x004fe2000ff1e0ff */
[----:B------:R-:W0:Y:S01]  /*0930*/  LDC.64 R14, c[0x0][0x3a8] ;  /* 0x0000ea00ff0e7b82 */ /* 0x000e220000000a00 */
        /* <DEDUP_REMOVED lines=8> */
[----:B------:R-:W-:-:S03]  /*09c0*/  UIMAD UR13, UR7, UR27, UR8 ;  /* 0x0000001b070d72a4 */ /* 0x000fc6000f8e0208 */
[----:B------:R-:W-:Y:S02]  /*09d0*/  UMOV UR8, UR12 ;  /* 0x0000000c00087c82 */ /* 0x000fe40008000000 */
[----:B------:R-:W-:Y:S01]  /*09e0*/  UIMAD.WIDE.U32 UR8, UR7, UR26, UR8 ;  /* 0x0000001a070872a5 */ /* 0x000fe2000f8e0008 */
[----:B------:R-:W1:Y:S03]  /*09f0*/  LDCU.128 UR24, c[0x0][0x3d0] ;  /* 0x00007a00ff1877ac */ /* 0x000e660008000c00 */
[----:B------:R-:W-:-:S06]  /*0a00*/  UIADD3 UR9, UPT, UPT, UR9, UR13, URZ ;  /* 0x0000000d09097290 */ /* 0x000fcc000fffe0ff */
[----:B------:R-:W-:-:S04]  /*0a10*/  IMAD.WIDE.U32 R4, R0, R6, UR8 ;  /* 0x0000000800047e25 */ /* 0x000fc8000f8e0006 */
[-C--:B-----5:R-:W-:Y:S02]  /*0a20*/  IMAD R6, R3, R12.reuse, RZ ;  /* 0x0000000c03067224 */ /* 0x0a0fe400078e02ff */
[----:B------:R-:W-:Y:S02]  /*0a30*/  IMAD.IADD R5, R5, 0x1, R7 ;  /* 0x0000000105057824 */ /* 0x000fe400078e0207 */
[C---:B------:R-:W-:Y:S02]  /*0a40*/  IMAD R7, R2.reuse, R13, R6 ;  /* 0x0000000d02077224 */ /* 0x040fe400078e0206 */
[----:B------:R-:W-:-:S04]  /*0a50*/  IMAD.WIDE.U32 R4, R2, R12, R4 ;  /* 0x0000000c02047225 */ /* 0x000fc800078e0004 */
[----:B------:R-:W-:Y:S02]  /*0a60*/  IMAD.IADD R5, R5, 0x1, R7 ;  /* 0x0000000105057824 */ /* 0x000fe400078e0207 */
[----:B------:R-:W-:Y:S02]  /*0a70*/  IMAD R7, R11, UR10, RZ ;  /* 0x0000000a0b077c24 */ /* 0x000fe4000f8e02ff */
[----:B------:R-:W-:-:S04]  /*0a80*/  IMAD.WIDE.U32 R4, R10, UR10, R4 ;  /* 0x0000000a0a047c25 */ /* 0x000fc8000f8e0004 */
[----:B------:R-:W-:Y:S01]  /*0a90*/  IMAD R7, R10, UR11, R7 ;  /* 0x0000000b0a077c24 */ /* 0x000fe2000f8e0207 */
[----:B-1----:R-:W-:-:S03]  /*0aa0*/  LEA R6, P0, R4, UR26, 0x4 ;  /* 0x0000001a04067c11 */ /* 0x002fc6000f8020ff */
[----:B------:R-:W-:-:S05]  /*0ab0*/  IMAD.IADD R5, R5, 0x1, R7 ;  /* 0x0000000105057824 */ /* 0x000fca00078e0207 */
[----:B------:R-:W-:-:S06]  /*0ac0*/  LEA.HI.X R7, R4, UR27, R5, 0x4, P0 ;  /* 0x0000001b04077c11 */ /* 0x000fcc00080f2405 */
[----:B------:R-:W2:Y:S01]  /*0ad0*/  LDG.E.128 R4, desc[UR18][R6.64] ;  /* 0x0000001206047981 */ /* 0x000ea2000c1e1d00 */
        /* <DEDUP_REMOVED lines=14> */
[----:B------:R-:W-:Y:S01]  /*0bc0*/  SEL R16, R13, R16, P0 ;  /* 0x000000100d107207 */ /* 0x000fe20000000000 */
[----:B------:R-:W-:Y:S01]  /*0bd0*/  UIADD3 UR9, UPT, UPT, UR9, UR16, URZ ;  /* 0x0000001009097290 */ /* 0x000fe2000fffe0ff */
[----:B------:R-:W-:Y:S01]  /*0be0*/  IADD3.X R13, PT, PT, R3, ~UR31, RZ, P1, !PT ;  /* 0x8000001f030d7c10 */ /* 0x000fe20008ffe4ff */
[----:B------:R-:W-:Y:S01]  /*0bf0*/  UIMAD UR14, UR7, UR33, UR14 ;  /* 0x00000021070e72a4 */ /* 0x000fe2000f8e020e */
[----:B------:R-:W-:Y:S01]  /*0c00*/  IADD3 R8, P1, PT, RZ, -R17, RZ ;  /* 0x80000011ff087210 */ /* 0x000fe20007f3e0ff */
[----:B------:R-:W-:Y:S01]  /*0c10*/  UIMAD.WIDE.U32 UR8, UR7, UR32, UR8 ;  /* 0x00000020070872a5 */ /* 0x000fe2000f8e0008 */
[----:B------:R-:W-:Y:S01]  /*0c20*/  ISETP.LT.AND P0, PT, R13, RZ, PT ;  /* 0x000000ff0d00720c */ /* 0x000fe20003f01270 */
[----:B------:R-:W-:-:S02]  /*0c30*/  UISETP.GT.U32.AND UP1, UPT, UR30, URZ, UPT ;  /* 0x000000ff1e00728c */ /* 0x000fc4000bf24070 */
[----:B------:R-:W-:Y:S01]  /*0c40*/  IMAD.X R12, RZ, RZ, ~R13, P1 ;  /* 0x000000ffff0c7224 */ /* 0x000fe200008e0e0d */
[----:B------:R-:W-:Y:S01]  /*0c50*/  SEL R17, R8, R17, P0 ;  /* 0x0000001108117207 */ /* 0x000fe20000000000 */
[----:B------:R-:W-:Y:S01]  /*0c60*/  UISETP.GT.AND.EX UP1, UPT, UR31, URZ, UPT, UP1 ;  /* 0x000000ff1f00728c */ /* 0x000fe2000bf24310 */
[----:B------:R-:W-:Y:S01]  /*0c70*/  LOP3.LUT R8, RZ, UR10, RZ, 0x33, !PT ;  /* 0x0000000aff087c12 */ /* 0x000fe2000f8e33ff */
[----:B------:R-:W-:Y:S01]  /*0c80*/  USEL UR10, UR29, URZ, UP0 ;  /* 0x000000ff1d0a7287 */ /* 0x000fe20008000000 */
[----:B------:R-:W-:Y:S01]  /*0c90*/  SEL R13, R12, R13, P0 ;  /* 0x0000000d0c0d7207 */ /* 0x000fe20000000000 */
[----:B------:R-:W-:Y:S02]  /*0ca0*/  UIADD3 UR7, UP0, UPT, URZ, -UR28, URZ ;  /* 0x8000001cff077290 */ /* 0x000fe4000ff1e0ff */
[----:B0-----:R-:W-:Y:S01]  /*0cb0*/  IADD3 R21, P0, PT, R14, UR28, RZ ;  /* 0x0000001c0e157c10 */ /* 0x001fe2000ff1e0ff */
[----:B------:R-:W-:-:S03]  /*0cc0*/  UIADD3 UR11, UP2, UPT, URZ, -UR30, URZ ;  /* 0x8000001eff0b7290 */ /* 0x000fc6000ff5e0ff */
[----:B------:R-:W-:Y:S01]  /*0cd0*/  IADD3.X R18, PT, PT, R15, UR29, RZ, P0, !PT ;  /* 0x0000001d0f127c10 */ /* 0x000fe200087fe4ff */
[----:B------:R-:W-:Y:S01]  /*0ce0*/  UIADD3.X UR12, UPT, UPT, URZ, ~UR31, URZ, UP2, !UPT ;  /* 0x8000001fff0c7290 */ /* 0x000fe200097fe4ff */
[--C-:B------:R-:W-:Y:S01]  /*0cf0*/  IADD3 R12, P0, P1, R0, 0x1, -R21.reuse ;  /* 0x00000001000c7810 */ /* 0x100fe2000791e815 */
[----:B------:R-:W0:Y:S01]  /*0d00*/  LDC.64 R14, c[0x0][0x3a0] ;  /* 0x0000e800ff0e7b82 */ /* 0x000e220000000a00 */
[----:B------:R-:W-:Y:S02]  /*0d10*/  IADD3 R8, P2, P3, R8, UR28, R21 ;  /* 0x0000001c08087c10 */ /* 0x000fe4000fb5e015 */
[----:B------:R-:W-:Y:S02]  /*0d20*/  IADD3.X R20, PT, PT, R9, RZ, ~R18, P0, P1 ;  /* 0x000000ff09147210 */ /* 0x000fe400007e2c12 */
[----:B------:R-:W-:Y:S01]  /*0d30*/  LOP3.LUT R21, RZ, UR10, RZ, 0x33, !PT ;  /* 0x0000000aff157c12 */ /* 0x000fe2000f8e33ff */
[----:B------:R-:W-:Y:S01]  /*0d40*/  UIADD3.X UR10, UPT, UPT, URZ, ~UR29, URZ, UP0, !UPT ;  /* 0x8000001dff0a7290 */ /* 0x000fe200087fe4ff */
[----:B------:R-:W-:Y:S01]  /*0d50*/  IADD3 R23, P1, PT, RZ, -R12, RZ ;  /* 0x8000000cff177210 */ /* 0x000fe20007f3e0ff */
[----:B------:R-:W-:Y:S01]  /*0d60*/  UISETP.GT.U32.AND UP0, UPT, UR7, URZ, UPT ;  /* 0x000000ff0700728c */ /* 0x000fe2000bf04070 */
[----:B------:R-:W-:-:S02]  /*0d70*/  ISETP.LT.AND P0, PT, R20, RZ, PT ;  /* 0x000000ff1400720c */ /* 0x000fc40003f01270 */
[----:B------:R-:W-:Y:S01]  /*0d80*/  IADD3.X R21, PT, PT, R21, UR29, R18, P2, P3 ;  /* 0x0000001d15157c10 */ /* 0x000fe200097e6412 */
[----:B------:R-:W-:Y:S01]  /*0d90*/  IMAD.X R25, RZ, RZ, ~R20, P1 ;  /* 0x000000ffff197224 */ /* 0x000fe200008e0e14 */
[----:B------:R-:W-:Y:S01]  /*0da0*/  UISETP.GT.AND.EX UP0, UPT, UR10, URZ, UPT, UP0 ;  /* 0x000000ff0a00728c */ /* 0x000fe2000bf04300 */
[----:B------:R-:W-:Y:S02]  /*0db0*/  SEL R23, R23, R12, P0 ;  /* 0x0000000c17177207 */ /* 0x000fe40000000000 */
[----:B------:R-:W-:Y:S01]  /*0dc0*/  IADD3 R18, P1, PT, R10, -UR20, RZ ;  /* 0x800000140a127c10 */ /* 0x000fe2000ff3e0ff */
[----:B------:R-:W-:Y:S01]  /*0dd0*/  USEL UR7, UR7, URZ, UP0 ;  /* 0x000000ff07077287 */ /* 0x000fe20008000000 */
[----:B------:R-:W-:Y:S01]  /*0de0*/  SEL R20, R25, R20, P0 ;  /* 0x0000001419147207 */ /* 0x000fe20000000000 */
[----:B------:R-:W-:Y:S01]  /*0df0*/  USEL UR10, UR10, URZ, UP0 ;  /* 0x000000ff0a0a7287 */ /* 0x000fe20008000000 */
[----:B------:R-:W-:Y:S01]  /*0e00*/  IADD3 R23, P2, PT, R0, R23, RZ ;  /* 0x0000001700177210 */ /* 0x000fe20007f5e0ff */
[----:B------:R-:W-:Y:S01]  /*0e10*/  UISETP.GT.U32.AND UP0, UPT, UR30, URZ, UPT ;  /* 0x000000ff1e00728c */ /* 0x000fe2000bf04070 */
[----:B------:R-:W-:-:S02]  /*0e20*/  IADD3.X R12, PT, PT, R11, ~UR21, RZ, P1, !PT ;  /* 0x800000150b0c7c10 */ /* 0x000fc40008ffe4ff */
[----:B------:R-:W-:Y:S01]  /*0e30*/  IADD3 R25, P1, PT, RZ, -R18, RZ ;  /* 0x80000012ff197210 */ /* 0x000fe20007f3e0ff */
[----:B------:R-:W-:Y:S01]  /*0e40*/  IMAD.X R20, R9, 0x1, R20, P2 ;  /* 0x0000000109147824 */ /* 0x000fe200010e0614 */
[----:B------:R-:W-:Y:S01]  /*0e50*/  IADD3 R8, P2, P3, -R23, UR7, R8 ;  /* 0x0000000717087c10 */ /* 0x000fe2000fb5e108 */
[----:B------:R-:W-:Y:S01]  /*0e60*/  UISETP.GT.AND.EX UP0, UPT, UR31, URZ, UPT, UP0 ;  /* 0x000000ff1f00728c */ /* 0x000fe2000bf04300 */
[----:B------:R-:W-:Y:S01]  /*0e70*/  ISETP.LT.AND P0, PT, R12, RZ, PT ;  /* 0x000000ff0c00720c */ /* 0x000fe20003f01270 */
[----:B------:R-:W-:Y:S01]  /*0e80*/  USEL UR7, UR31, URZ, UP1 ;  /* 0x000000ff1f077287 */ /* 0x000fe20008800000 */
        /* <DEDUP_REMOVED lines=14> */
[----:B------:R-:W-:Y:S01]  /*0f70*/  LOP3.LUT R18, RZ, UR10, RZ, 0x33, !PT ;  /* 0x0000000aff127c12 */ /* 0x000fe2000f8e33ff */
[----:B------:R-:W-:Y:S01]  /*0f80*/  USEL UR10, UR11, URZ, UP0 ;  /* 0x000000ff0b0a7287 */ /* 0x000fe20008000000 */
[----:B------:R-:W-:-:S02]  /*0f90*/  ISETP.LT.AND P3, PT, R15, RZ, PT ;  /* 0x000000ff0f00720c */ /* 0x000fc40003f61270 */
[-C--:B------:R-:W-:Y:S02]  /*0fa0*/  IADD3.X R22, PT, PT, RZ, ~R15.reuse, RZ, P4, !PT ;  /* 0x8000000fff167210 */ /* 0x080fe400027fe4ff */
[----:B------:R-:W-:Y:S02]  /*0fb0*/  IADD3 R18, P4, P5, R18, UR30, R23 ;  /* 0x0000001e12127c10 */ /* 0x000fe4000fd9e017 */
[----:B------:R-:W-:Y:S01]  /*0fc0*/  LOP3.LUT R25, RZ, UR7, RZ, 0x33, !PT ;  /* 0x00000007ff197c12 */ /* 0x000fe2000f8e33ff */
[----:B------:R-:W-:Y:S01]  /*0fd0*/  UIADD3 UR7, UPT, UPT, UR9, UR14, URZ ;  /* 0x0000000e09077290 */ /* 0x000fe2000fffe0ff */
[----:B------:R-:W-:Y:S01]  /*0fe0*/  SEL R23, R27, R14, P3 ;  /* 0x0000000e1b177207 */ /* 0x000fe20001800000 */
[----:B------:R-:W-:Y:S01]  /*0ff0*/  IMAD.U32 R14, RZ, RZ, UR8 ;  /* 0x00000008ff0e7e24 */ /* 0x000fe2000f8e00ff */
[----:B------:R-:W-:Y:S01]  /*1000*/  SEL R27, R22, R15, P3 ;  /* 0x0000000f161b7207 */ /* 0x000fe20001800000 */
[----:B------:R-:W-:Y:S01]  /*1010*/  IMAD.U32 R15, RZ, RZ, UR9 ;  /* 0x00000009ff0f7e24 */ /* 0x000fe2000f8e00ff */
[----:B------:R-:W-:Y:S01]  /*1020*/  IADD3 R23, P3, PT, R2, R23, RZ ;  /* 0x0000001702177210 */ /* 0x000fe20007f7e0ff */
[----:B------:R-:W-:Y:S01]  /*1030*/  IMAD.U32 R15, RZ, RZ, UR7 ;  /* 0x00000007ff0f7e24 */ /* 0x000fe2000f8e00ff */
[----:B------:R-:W-:Y:S01]  /*1040*/  USEL UR7, UR12, URZ, UP0 ;  /* 0x000000ff0c077287 */ /* 0x000fe20008000000 */
[----:B------:R-:W-:Y:S01]  /*1050*/  IADD3.X R25, PT, PT, R25, UR31, R20, P4, P5 ;  /* 0x0000001f19197c10 */ /* 0x000fe2000a7ea414 */
[----:B------:R-:W-:Y:S01]  /*1060*/  UISETP.GT.U32.AND UP0, UPT, UR20, URZ, UPT ;  /* 0x000000ff1400728c */ /* 0x000fe2000bf04070 */
[----:B------:R-:W-:Y:S01]  /*1070*/  IMAD.X R2, R3, 0x1, R27, P3 ;  /* 0x0000000103027824 */ /* 0x000fe200018e061b */
[----:B------:R-:W-:Y:S01]  /*1080*/  IADD3 R18, P3, P4, -R23, UR10, R18 ;  /* 0x0000000a17127c10 */ /* 0x000fe2000fc7e112 */
[----:B------:R-:W-:Y:S01]  /*1090*/  IMAD.WIDE.U32 R14, R19, UR24, R14 ;  /* 0x00000018130e7c25 */ /* 0x000fe2000f8e000e */
[----:B------:R-:W-:-:S02]  /*10a0*/  UISETP.GT.AND.EX UP0, UPT, UR21, URZ, UPT, UP0 ;  /* 0x000000ff1500728c */ /* 0x000fc4000bf04300 */
[----:B------:R-:W-:Y:S01]  /*10b0*/  IADD3.X R2, PT, PT, ~R2, UR7, R25, P3, P4 ;  /* 0x0000000702027c10 */ /* 0x000fe20009fe8519 */
[----:B------:R-:W-:Y:S01]  /*10c0*/  IMAD R19, R19, UR25, R16 ;  /* 0x0000001913137c24 */ /* 0x000fe2000f8e0210 */
[----:B------:R-:W-:Y:S01]  /*10d0*/  IADD3 R17, P2, PT, R18, R17, RZ ;  /* 0x0000001112117210 */ /* 0x000fe20007f5e0ff */
[----:B------:R-:W-:Y:S02]  /*10e0*/  USEL UR9, UR20, URZ, UP0 ;  /* 0x000000ff14097287 */ /* 0x000fe40008000000 */
[----:B0-----:R-:W-:Y:S01]  /*10f0*/  IADD3 R3, P3, PT, R8, UR20, RZ ;  /* 0x0000001408037c10 */ /* 0x001fe2000ff7e0ff */
[----:B------:R-:W-:Y:S01]  /*1100*/  UIADD3 UR7, UP1, UPT, URZ, -UR20, URZ ;  /* 0x80000014ff077290 */ /* 0x000fe2000ff3e0ff */
[----:B------:R-:W-:Y:S01]  /*1110*/  IMAD.IADD R15, R15, 0x1, R19 ;  /* 0x000000010f0f7824 */ /* 0x000fe200078e0213 */
[----:B------:R-:W0:Y:S01]  /*1120*/  LDCU.128 UR12, c[0x0][0x3c0] ;  /* 0x00007800ff0c77ac */ /* 0x000e220008000c00 */
[----:B------:R-:W-:Y:S01]  /*1130*/  IMAD.X R13, R2, 0x1, R13, P2 ;  /* 0x00000001020d7824 */ /* 0x000fe200010e060d */
[----:B------:R-:W-:-:S02]  /*1140*/  IADD3.X R16, PT, PT, R9, UR21, RZ, P3, !PT ;  /* 0x0000001509107c10 */ /* 0x000fc40009ffe4ff */
[--C-:B------:R-:W-:Y:S01]  /*1150*/  IADD3 R2, P2, P3, R10, 0x1, -R3.reuse ;  /* 0x000000010a027810 */ /* 0x100fe20007b5e803 */
[----:B------:R-:W-:Y:S01]  /*1160*/  UIADD3.X UR8, UPT, UPT, URZ, ~UR21, URZ, UP1, !UPT ;  /* 0x80000015ff087290 */ /* 0x000fe20008ffe4ff */
[----:B------:R-:W-:Y:S01]  /*1170*/  LOP3.LUT R8, RZ, UR9, RZ, 0x33, !PT ;  /* 0x00000009ff087c12 */ /* 0x000fe2000f8e33ff */
[----:B------:R-:W-:Y:S01]  /*1180*/  USEL UR9, UR21, URZ, UP0 ;  /* 0x000000ff15097287 */ /* 0x000fe20008000000 */
[----:B------:R-:W-:Y:S01]  /*1190*/  IADD3.X R9, PT, PT, R11, RZ, ~R16, P2, P3 ;  /* 0x000000ff0b097210 */ /* 0x000fe200017e6c10 */
[----:B------:R-:W-:Y:S01]  /*11a0*/  UISETP.GT.U32.AND UP0, UPT, UR7, URZ, UPT ;  /* 0x000000ff0700728c */ /* 0x000fe2000bf04070 */
[-C--:B------:R-:W-:Y:S02]  /*11b0*/  IADD3 R21, P5, PT, RZ, -R2.reuse, RZ ;  /* 0x80000002ff157210 */ /* 0x080fe40007fbe0ff */
        /* <DEDUP_REMOVED lines=8> */
[----:B------:R-:W-:Y:S01]  /*1240*/  SEL R23, R18, R9, P4 ;  /* 0x0000000912177207 */ /* 0x000fe20002000000 */
[----:B0-----:R-:W-:Y:S01]  /*1250*/  IMAD.WIDE.U32 R14, R17, UR14, R14 ;  /* 0x0000000e110e7c25 */ /* 0x001fe2000f8e000e */
[----:B------:R-:W-:-:S02]  /*1260*/  IADD3.X R3, PT, PT, R3, UR21, R16, P2, P3 ;  /* 0x0000001503037c10 */ /* 0x000fc400097e6410 */
[----:B------:R-:W-:Y:S01]  /*1270*/  IADD3 R9, P2, PT, R10, R21, RZ ;  /* 0x000000150a097210 */ /* 0x000fe20007f5e0ff */
[----:B------:R-:W-:-:S03]  /*1280*/  IMAD.X R21, RZ, RZ, ~R12, P1 ;  /* 0x000000ffff157224 */ /* 0x000fc600008e0e0c */
        /* <DEDUP_REMOVED lines=16> */
[----:B--2---:R-:W-:Y:S04]  /*1390*/  REDG.E.ADD.F64.RN.STRONG.GPU desc[UR18][R2.64], R4 ;  /* 0x00000004020079a6 */ /* 0x004fe8000c12ff12 */
[----:B------:R-:W-:Y:S01]  /*13a0*/  REDG.E.ADD.F64.RN.STRONG.GPU desc[UR18][R2.64+0x8], R6 ;  /* 0x00000806020079a6 */ /* 0x000fe2000c12ff12 */
[----:B------:R-:W-:Y:S05]  /*13b0*/  EXIT ;  /* 0x000000000000794d */ /* 0x000fea0003800000 */
        .weak           $__internal_6_$__cuda_sm20_div_s64
        .type           $__internal_6_$__cuda_sm20_div_s64,@function
        .size           $__internal_6_$__cuda_sm20_div_s64,($__internal_7_$__cuda_sm20_rem_s64 - $__internal_6_$__cuda_sm20_div_s64)
$__internal_6_$__cuda_sm20_div_s64:
        /* <DEDUP_REMOVED lines=86> */
[----:B------:R-:W-:Y:S06]  /*1920*/  RET.REL.NODEC R6 `(_ZN2at6native49_GLOBAL__N__cfa43aba_16_ReflectionPad_cu_f800513936reflection_pad3d_backward_out_kernelIN3c107complexIdEEEEvNS_27GenericPackedTensorAccessorIT_Lm5ENS_16DefaultPtrTraitsElEENS6_IKS7_Lm5ES8_lEElllll) ;  /* 0xffffffe406b47950 */ /* 0x000fec0003c3ffff */
        .weak           $__internal_7_$__cuda_sm20_rem_s64
        .type           $__internal_7_$__cuda_sm20_rem_s64,@function
        .size           $__internal_7_$__cuda_sm20_rem_s64,(.L_x_1176 - $__internal_7_$__cuda_sm20_rem_s64)
$__internal_7_$__cuda_sm20_rem_s64:
        /* <DEDUP_REMOVED lines=23> */
[----:B------:R-:W-:-:S04]  /*1aa0*/  IMAD.HI.U32 R12, P1, R11, R15, R12 ;  /* 0x0000000f0b0c7227 */ /* 0x000fc8000782000c */
[----:B------:R-:W-:Y:S01]  /*1ab0*/  IMAD.X R7, R7, 0x1, R11, P0 ;  /* 0x0000000107077824 */ /* 0x000fe200000e060b */
[----:B------:R-:W-:-:S04]  /*1ac0*/  IADD3 R13, P2, PT, R19, R12, RZ ;  /* 0x0000000c130d7210 */ /* 0x000fc80007f5e0ff */
[----:B------:R-:W-:Y:S01]  /*1ad0*/  IADD3.X R7, PT, PT, RZ, RZ, R7, P2, P1 ;  /* 0x000000ffff077210 */ /* 0x000fe200017e2407 */
[----:B------:R-:W-:Y:S01]  /*1ae0*/  IMAD.WIDE.U32 R10, R13, UR4, RZ ;  /* 0x000000040d0a7c25 */ /* 0x000fe2000f8e00ff */
[----:B------:R-:W-:-:S03]  /*1af0*/  ISETP.GE.AND P1, PT, R3, RZ, PT ;  /* 0x000000ff0300720c */ /* 0x000fc60003f26270 */
[----:B------:R-:W-:Y:S01]  /*1b00*/  IMAD R8, R13, UR5, R11 ;  /* 0x000000050d087c24 */ /* 0x000fe2000f8e020b */
[----:B------:R-:W-:Y:S02]  /*1b10*/  IADD3 R15, P0, PT, RZ, -R10, RZ ;  /* 0x8000000aff0f7210 */ /* 0x000fe40007f1e0ff */
[-C--:B------:R-:W-:Y:S01]  /*1b20*/  IADD3 R11, P4, PT, RZ, -R6.reuse, RZ ;  /* 0x80000006ff0b7210 */ /* 0x080fe20007f9e0ff */
[----:B------:R-:W-:Y:S02]  /*1b30*/  IMAD R8, R7, UR4, R8 ;  /* 0x0000000407087c24 */ /* 0x000fe4000f8e0208 */
[----:B------:R-:W-:Y:S01]  /*1b40*/  IMAD.HI.U32 R12, R13, R15, RZ ;  /* 0x0000000f0d0c7227 */ /* 0x000fe200078e00ff */
[----:B------:R-:W-:-:S03]  /*1b50*/  SEL R6, R11, R6, !P1 ;  /* 0x000000060b067207 */ /* 0x000fc60004800000 */
[----:B------:R-:W-:Y:S02]  /*1b60*/  IMAD.X R8, RZ, RZ, ~R8, P0 ;  /* 0x000000ffff087224 */ /* 0x000fe400000e0e08 */
[----:B------:R-:W-:Y:S02]  /*1b70*/  IMAD.MOV.U32 R11, RZ, RZ, RZ ;  /* 0x000000ffff0b7224 */ /* 0x000fe400078e00ff */
[----:B------:R-:W-:-:S04]  /*1b80*/  IMAD.WIDE.U32 R12, P0, R13, R8, R12 ;  /* 0x000000080d0c7225 */ /* 0x000fc8000780000c */
[C---:B------:R-:W-:Y:S02]  /*1b90*/  IMAD R10, R7.reuse, R8, RZ ;  /* 0x00000008070a7224 */ /* 0x040fe400078e02ff */
[----:B------:R-:W-:Y:S01]  /*1ba0*/  IMAD.HI.U32 R13, P2, R7, R15, R12 ;  /* 0x0000000f070d7227 */ /* 0x000fe2000784000c */
[----:B------:R-:W-:-:S03]  /*1bb0*/  IADD3.X R12, PT, PT, RZ, ~R3, RZ, P4, !PT ;  /* 0x80000003ff0c7210 */ /* 0x000fc600027fe4ff */
[----:B------:R-:W-:Y:S01]  /*1bc0*/  IMAD.HI.U32 R8, R7, R8, RZ ;  /* 0x0000000807087227 */ /* 0x000fe200078e00ff */
[----:B------:R-:W-:Y:S02]  /*1bd0*/  IADD3 R13, P3, PT, R10, R13, RZ ;  /* 0x0000000d0a0d7210 */ /* 0x000fe40007f7e0ff */
[----:B------:R-:W-:Y:S01]  /*1be0*/  SEL R12, R12, R3, !P1 ;  /* 0x000000030c0c7207 */ /* 0x000fe20004800000 */
[----:B------:R-:W-:Y:S02]  /*1bf0*/  IMAD.X R7, R8, 0x1, R7, P0 ;  /* 0x0000000108077824 */ /* 0x000fe400000e0607 */
[----:B------:R-:W-:-:S03]  /*1c00*/  IMAD.HI.U32 R10, R13, R6, RZ ;  /* 0x000000060d0a7227 */ /* 0x000fc600078e00ff */
[----:B------:R-:W-:Y:S01]  /*1c10*/  IADD3.X R7, PT, PT, RZ, RZ, R7, P3, P2 ;  /* 0x000000ffff077210 */ /* 0x000fe20001fe4407 */
        /* <DEDUP_REMOVED lines=33> */
[----:B------:R-:W-:Y:S06]  /*1e30*/  RET.REL.NODEC R2 `(_ZN2at6native49_GLOBAL__N__cfa43aba_16_ReflectionPad_cu_f800513936reflection_pad3d_backward_out_kernelIN3c107complexIdEEEEvNS_27GenericPackedTensorAccessorIT_Lm5ENS_16DefaultPtrTraitsElEENS6_IKS7_Lm5ES8_lEElllll) ;  /* 0xffffffe002707950 */ /* 0x000fec0003c3ffff */
.L_x_41:
        /* <DEDUP_REMOVED lines=12> */
.L_x_1176:


//--------------------- .text._ZN2at6native49_GLOBAL__N__cfa43aba_16_ReflectionPad_cu_f800513936reflection_pad3d_backward_out_kernelIfEEvNS_27GenericPackedTensorAccessorIT_Lm5ENS_16DefaultPtrTraitsElEENS3_IKS4_Lm5ES5_lEElllll --------------------------
	.section	.text._ZN2at6native49_GLOBAL__N__cfa43aba_16_ReflectionPad_cu_f800513936reflection_pad3d_backward_out_kernelIfEEvNS_27GenericPackedTensorAccessorIT_Lm5ENS_16DefaultPtrTraitsElEENS3_IKS4_Lm5ES5_lEElllll,"ax",@progbits
	.align	128
.text._ZN2at6native49_GLOBAL__N__cfa43aba_16_ReflectionPad_cu_f800513936reflection_pad3d_backward_out_kernelIfEEvNS_27GenericPackedTensorAccessorIT_Lm5ENS_16DefaultPtrTraitsElEENS3_IKS4_Lm5ES5_lEElllll:
        .type           _ZN2at6native49_GLOBAL__N__cfa43aba_16_ReflectionPad_cu_f800513936reflection_pad3d_backward_out_kernelIfEEvNS_27GenericPackedTensorAccessorIT_Lm5ENS_16DefaultPtrTraitsElEENS3_IKS4_Lm5ES5_lEElllll,@function
        .size           _ZN2at6native49_GLOBAL__N__cfa43aba_16_ReflectionPad_cu_f800513936reflection_pad3d_backward_out_kernelIfEEvNS_27GenericPackedTensorAccessorIT_Lm5ENS_16DefaultPtrTraitsElEENS3_IKS4_Lm5ES5_lEElllll,(.L_x_1179 - _ZN2at6native49_GLOBAL__N__cfa43aba_16_ReflectionPad_cu_f800513936reflection_pad3d_backward_out_kernelIfEEvNS_27GenericPackedTensorAccessorIT_Lm5ENS_16DefaultPtrTraitsElEENS3_IKS4_Lm5ES5_lEElllll)
        .other          _ZN2at6native49_GLOBAL__N__cfa43aba_16_ReflectionPad_cu_f800513936reflection_pad3d_backward_out_kernelIfEEvNS_27GenericPackedTensorAccessorIT_Lm5ENS_16DefaultPtrTraitsElEENS3_IKS4_Lm5ES5_lEElllll,@"STO_CUDA_ENTRY STV_DEFAULT"
_ZN2at6native49_GLOBAL__N__cfa43aba_16_ReflectionPad_cu_f800513936reflection_pad3d_backward_out_kernelIfEEvNS_27GenericPackedTensorAccessorIT_Lm5ENS_16DefaultPtrTraitsElEENS3_IKS4_Lm5ES5_lEElllll:
        /* <DEDUP_REMOVED lines=25> */
[----:B------:R-:W-:-:S06]  /*0190*/  HFMA2 R9, -RZ, RZ, 0, 0 ;  /* 0x00000000ff097431 */ /* 0x000fcc00000001ff */
        /* <DEDUP_REMOVED lines=20> */
.L_x_43:
[----:B------:R-:W0:Y:S01]  /*02e0*/  LDCU.64 UR4, c[0x0][0x400] ;  /* 0x00008000ff0477ac */ /* 0x000e220008000a00 */
[----:B------:R-:W-:Y:S01]  /*02f0*/  IMAD.MOV.U32 R13, RZ, RZ, R4 ;  /* 0x000000ffff0d7224 */ /* 0x000fe200078e0004 */
[----:B------:R-:W-:Y:S01]  /*0300*/  MOV R8, 0x350 ;  /* 0x0000035000087802 */ /* 0x000fe20000000f00 */
[----:B------:R-:W-:Y:S02]  /*0310*/  IMAD.MOV.U32 R11, RZ, RZ, R5 ;  /* 0x000000ffff0b7224 */ /* 0x000fe400078e0005 */
[----:B0-----:R-:W-:Y:S02]  /*0320*/  IMAD.U32 R12, RZ, RZ, UR4 ;  /* 0x00000004ff0c7e24 */ /* 0x001fe4000f8e00ff */
[----:B------:R-:W-:-:S07]  /*0330*/  IMAD.U32 R10, RZ, RZ, UR5 ;  /* 0x00000005ff0a7e24 */ /* 0x000fce000f8e00ff */
[----:B------:R-:W-:Y:S05]  /*0340*/  CALL.REL.NOINC `($__internal_8_$__cuda_sm20_div_s64) ;  /* 0x0000001000247944 */ /* 0x000fea0003c00000 */
        /* <DEDUP_REMOVED lines=10> */
.L_x_44:
[----:B------:R-:W-:Y:S05]  /*03f0*/  BSYNC.RECONVERGENT B0 ;  /* 0x0000000000007941 */ /* 0x000fea0003800200 */
.L_x_42:
        /* <DEDUP_REMOVED lines=25> */
.L_x_46:
[----:B------:R-:W-:Y:S02]  /*0590*/  MOV R6, R2 ;  /* 0x0000000200067202 */ /* 0x000fe40000000f00 */
[----:B------:R-:W-:-:S07]  /*05a0*/  MOV R2, 0x5c0 ;  /* 0x000005c000027802 */ /* 0x000fce0000000f00 */
[----:B------:R-:W-:Y:S05]  /*05b0*/  CALL.REL.NOINC `($__internal_9_$__cuda_sm20_rem_s64) ;  /* 0x0000001000e47944 */ /* 0x000fea0003c00000 */
[----:B------:R-:W-:Y:S02]  /*05c0*/  IMAD.MOV.U32 R2, RZ, RZ, R6 ;  /* 0x000000ffff027224 */ /* 0x000fe400078e0006 */
[----:B------:R-:W-:-:S07]  /*05d0*/  IMAD.MOV.U32 R3, RZ, RZ, R7 ;  /* 0x000000ffff037224 */ /* 0x000fce00078e0007 */
.L_x_47:
[----:B------:R-:W-:Y:S05]  /*05e0*/  BSYNC.RECONVERGENT B0 ;  /* 0x0000000000007941 */ /* 0x000fea0003800200 */
.L_x_45:
        /* <DEDUP_REMOVED lines=32> */
.L_x_49:
[----:B------:R-:W-:Y:S01]  /*07f0*/  IMAD.U32 R13, RZ, RZ, UR5 ;  /* 0x00000005ff0d7e24 */ /* 0x000fe2000f8e00ff */
[----:B------:R-:W-:Y:S01]  /*0800*/  MOV R8, 0x860 ;  /* 0x0000086000087802 */ /* 0x000fe20000000f00 */
[----:B------:R-:W-:Y:S02]  /*0810*/  IMAD.U32 R12, RZ, RZ, UR4 ;  /* 0x00000004ff0c7e24 */ /* 0x000fe4000f8e00ff */
[----:B------:R-:W-:Y:S02]  /*0820*/  IMAD.MOV.U32 R13, RZ, RZ, R4 ;  /* 0x000000ffff0d7224 */ /* 0x000fe400078e0004 */
[----:B------:R-:W-:Y:S02]  /*0830*/  IMAD.MOV.U32 R11, RZ, RZ, R5 ;  /* 0x000000ffff0b7224 */ /* 0x000fe400078e0005 */
[----:B------:R-:W-:-:S07]  /*0840*/  IMAD.U32 R10, RZ, RZ, UR6 ;  /* 0x00000006ff0a7e24 */ /* 0x000fce000f8e00ff */
[----:B------:R-:W-:Y:S05]  /*0850*/  CALL.REL.NOINC `($__internal_8_$__cuda_sm20_div_s64) ;  /* 0x0000000800e07944 */ /* 0x000fea0003c00000 */
[----:B------:R-:W-:Y:S01]  /*0860*/  IMAD.MOV.U32 R4, RZ, RZ, R10 ;  /* 0x000000ffff047224 */ /* 0x000fe200078e000a */
[----:B------:R-:W-:-:S07]  /*0870*/  MOV R5, R11 ;  /* 0x0000000b00057202 */ /* 0x000fce0000000f00 */
.L_x_50:
[----:B------:R-:W-:Y:S05]  /*0880*/  BSYNC.RECONVERGENT B0 ;  /* 0x0000000000007941 */ /* 0x000fea0003800200 */
.L_x_48:
        /* <DEDUP_REMOVED lines=30> */
[----:B------:R-:W-:-:S04]  /*0a70*/  IMAD.WIDE.U32 R6, R2, R12, R6 ;  /* 0x0000000c02067225 */ /* 0x000fc800078e0006 */
[----:B------:R-:W-:Y:S02]  /*0a80*/  IMAD.IADD R7, R7, 0x1, R11 ;  /* 0x0000000107077824 */ /* 0x000fe400078e020b */
[----:B------:R-:W-:Y:S02]  /*0a90*/  IMAD R11, R5, UR10, RZ ;  /* 0x0000000a050b7c24 */ /* 0x000fe4000f8e02ff */
[----:B------:R-:W-:-:S04]  /*0aa0*/  IMAD.WIDE.U32 R6, R4, UR10, R6 ;  /* 0x0000000a04067c25 */ /* 0x000fc8000f8e0006 */
[----:B------:R-:W-:Y:S01]  /*0ab0*/  IMAD R11, R4, UR11, R11 ;  /* 0x0000000b040b7c24 */ /* 0x000fe2000f8e020b */
[----:B0-----:R-:W-:-:S03]  /*0ac0*/  LEA R10, P0, R6, UR26, 0x2 ;  /* 0x0000001a060a7c11 */ /* 0x001fc6000f8010ff */
[----:B------:R-:W-:-:S05]  /*0ad0*/  IMAD.IADD R7, R7, 0x1, R11 ;  /* 0x0000000107077824 */ /* 0x000fca00078e020b */
[----:B------:R-:W-:Y:S02]  /*0ae0*/  LEA.HI.X R11, R6, UR27, R7, 0x2, P0 ;  /* 0x0000001b060b7c11 */ /* 0x000fe400080f1407 */
[----:B------:R-:W0:Y:S03]  /*0af0*/  LDC.64 R6, c[0x0][0x3a8] ;  /* 0x0000ea00ff067b82 */ /* 0x000e260000000a00 */
[----:B------:R1:W2:Y:S01]  /*0b00*/  LDG.E R8, desc[UR18][R10.64] ;  /* 0x000000120a087981 */ /* 0x0002a2000c1e1900 */
        /* <DEDUP_REMOVED lines=9> */
[----:B------:R-:W-:Y:S01]  /*0ba0*/  UIMAD UR16, UR15, UR35, UR16 ;  /* 0x000000230f1072a4 */ /* 0x000fe2000f8e0210 */
[----:B------:R-:W-:Y:S01]  /*0bb0*/  SEL R17, R12, R17, P0 ;  /* 0x000000110c117207 */ /* 0x000fe20000000000 */
[----:B------:R-:W-:Y:S01]  /*0bc0*/  IMAD.X R12, RZ, RZ, ~R15, P1 ;  /* 0x000000ffff0c7224 */ /* 0x000fe200008e0e0f */
[----:B------:R-:W-:Y:S01]  /*0bd0*/  IADD3 R14, P1, PT, R2, -UR30, RZ ;  /* 0x8000001e020e7c10 */ /* 0x000fe2000ff3e0ff */
[----:B------:R-:W-:Y:S02]  /*0be0*/  UIMAD UR14, UR14, UR32, URZ ;  /* 0x000000200e0e72a4 */ /* 0x000fe4000f8e02ff */
[----:B------:R-:W-:Y:S01]  /*0bf0*/  UIADD3 UR9, UPT, UPT, UR9, UR16, URZ ;  /* 0x0000001009097290 */ /* 0x000fe2000fffe0ff */
[----:B-1----:R-:W-:Y:S01]  /*0c00*/  IADD3.X R11, PT, PT, R3, ~UR31, RZ, P1, !PT ;  /* 0x8000001f030b7c10 */ /* 0x002fe20008ffe4ff */
[----:B------:R-:W-:Y:S01]  /*0c10*/  UIMAD UR14, UR7, UR33, UR14 ;  /* 0x00000021070e72a4 */ /* 0x000fe2000f8e020e */
[----:B------:R-:W-:Y:S01]  /*0c20*/  IADD3 R13, P1, PT, RZ, -R14, RZ ;  /* 0x8000000eff0d7210 */ /* 0x000fe20007f3e0ff */
[----:B------:R-:W-:Y:S01]  /*0c30*/  UIMAD.WIDE.U32 UR8, UR7, UR32, UR8 ;  /* 0x00000020070872a5 */ /* 0x000fe2000f8e0008 */
[----:B------:R-:W-:Y:S01]  /*0c40*/  SEL R15, R12, R15, P0 ;  /* 0x0000000f0c0f7207 */ /* 0x000fe20000000000 */
[----:B------:R-:W-:Y:S01]  /*0c50*/  UISETP.GT.U32.AND UP1, UPT, UR30, URZ, UPT ;  /* 0x000000ff1e00728c */ /* 0x000fe2000bf24070 */
[----:B------:R-:W-:Y:S01]  /*0c60*/  ISETP.LT.AND P0, PT, R11, RZ, PT ;  /* 0x000000ff0b00720c */ /* 0x000fe20003f01270 */
[----:B------:R-:W-:Y:S01]  /*0c70*/  IMAD.X R10, RZ, RZ, ~R11, P1 ;  /* 0x000000ffff0a7224 */ /* 0x000fe200008e0e0b */
[----:B------:R-:W-:-:S02]  /*0c80*/  UIADD3 UR11, UP2, UPT, URZ, -UR30, URZ ;  /* 0x8000001eff0b7290 */ /* 0x000fc4000ff5e0ff */
[----:B------:R-:W-:Y:S01]  /*0c90*/  SEL R14, R13, R14, P0 ;  /* 0x0000000e0d0e7207 */ /* 0x000fe20000000000 */
[----:B------:R-:W-:Y:S01]  /*0ca0*/  UISETP.GT.AND.EX UP1, UPT, UR31, URZ, UPT, UP1 ;  /* 0x000000ff1f00728c */ /* 0x000fe2000bf24310 */
[----:B------:R-:W-:Y:S01]  /*0cb0*/  SEL R11, R10, R11, P0 ;  /* 0x0000000b0a0b7207 */ /* 0x000fe20000000000 */
[----:B------:R-:W-:Y:S01]  /*0cc0*/  UIADD3.X UR12, UPT, UPT, URZ, ~UR31, URZ, UP2, !UPT ;  /* 0x8000001fff0c7290 */ /* 0x000fe200097fe4ff */
[----:B0-----:R-:W-:Y:S02]  /*0cd0*/  IADD3 R6, P0, PT, R6, UR28, RZ ;  /* 0x0000001c06067c10 */ /* 0x001fe4000ff1e0ff */
[----:B------:R-:W-:Y:S01]  /*0ce0*/  LOP3.LUT R13, RZ, UR10, RZ, 0x33, !PT ;  /* 0x0000000aff0d7c12 */ /* 0x000fe2000f8e33ff */
[----:B------:R-:W-:Y:S02]  /*0cf0*/  USEL UR10, UR29, URZ, UP0 ;  /* 0x000000ff1d0a7287 */ /* 0x000fe40008000000 */
[----:B------:R-:W-:Y:S01]  /*0d00*/  IADD3.X R12, PT, PT, R7, UR29, RZ, P0, !PT ;  /* 0x0000001d070c7c10 */ /* 0x000fe200087fe4ff */
[----:B------:R-:W-:Y:S01]  /*0d10*/  UIADD3 UR7, UP0, UPT, URZ, -UR28, URZ ;  /* 0x8000001cff077290 */ /* 0x000fe2000ff1e0ff */
[----:B------:R-:W-:-:S02]  /*0d20*/  IADD3 R10, P0, P1, R0, 0x1, -R6 ;  /* 0x00000001000a7810 */ /* 0x000fc4000791e806 */
[----:B------:R-:W-:Y:S02]  /*0d30*/  IADD3 R13, P2, P3, R13, UR28, R6 ;  /* 0x0000001c0d0d7c10 */ /* 0x000fe4000fb5e006 */
[----:B------:R-:W0:Y:S01]  /*0d40*/  LDC.64 R6, c[0x0][0x3a0] ;  /* 0x0000e800ff067b82 */ /* 0x000e220000000a00 */
[--C-:B------:R-:W-:Y:S02]  /*0d50*/  IADD3.X R16, PT, PT, R9, RZ, ~R12.reuse, P0, P1 ;  /* 0x000000ff09107210 */ /* 0x100fe400007e2c0c */
[----:B------:R-:W-:Y:S01]  /*0d60*/  LOP3.LUT R19, RZ, UR10, RZ, 0x33, !PT ;  /* 0x0000000aff137c12 */ /* 0x000fe2000f8e33ff */
[----:B------:R-:W-:Y:S01]  /*0d70*/  UIADD3.X UR10, UPT, UPT, URZ, ~UR29, URZ, UP0, !UPT ;  /* 0x8000001dff0a7290 */ /* 0x000fe200087fe4ff */
[-C--:B------:R-:W-:Y:S01]  /*0d80*/  IADD3 R21, P1, PT, RZ, -R10.reuse, RZ ;  /* 0x8000000aff157210 */ /* 0x080fe20007f3e0ff */
[----:B------:R-:W-:Y:S01]  /*0d90*/  UISETP.GT.U32.AND UP0, UPT, UR7, URZ, UPT ;  /* 0x000000ff0700728c */ /* 0x000fe2000bf04070 */
[----:B------:R-:W-:Y:S02]  /*0da0*/  ISETP.LT.AND P0, PT, R16, RZ, PT ;  /* 0x000000ff1000720c */ /* 0x000fe40003f01270 */
[----:B------:R-:W-:Y:S01]  /*0db0*/  IADD3.X R19, PT, PT, R19, UR29, R12, P2, P3 ;  /* 0x0000001d13137c10 */ /* 0x000fe200097e640c */
[----:B------:R-:W-:Y:S01]  /*0dc0*/  IMAD.X R23, RZ, RZ, ~R16, P1 ;  /* 0x000000ffff177224 */ /* 0x000fe200008e0e10 */
[----:B------:R-:W-:Y:S01]  /*0dd0*/  UISETP.GT.AND.EX UP0, UPT, UR10, URZ, UPT, UP0 ;  /* 0x000000ff0a00728c */ /* 0x000fe2000bf04300 */
[----:B------:R-:W-:-:S02]  /*0de0*/  SEL R21, R21, R10, P0 ;  /* 0x0000000a15157207 */ /* 0x000fc40000000000 */
[----:B------:R-:W-:Y:S01]  /*0df0*/  IADD3 R12, P1, PT, R4, -UR20, RZ ;  /* 0x80000014040c7c10 */ /* 0x000fe2000ff3e0ff */
[----:B------:R-:W-:Y:S01]  /*0e00*/  USEL UR7, UR7, URZ, UP0 ;  /* 0x000000ff07077287 */ /* 0x000fe20008000000 */
[----:B------:R-:W-:Y:S01]  /*0e10*/  SEL R16, R23, R16, P0 ;  /* 0x0000001017107207 */ /* 0x000fe20000000000 */
[----:B------:R-:W-:Y:S01]  /*0e20*/  USEL UR10, UR10, URZ, UP0 ;  /* 0x000000ff0a0a7287 */ /* 0x000fe20008000000 */
[----:B------:R-:W-:Y:S01]  /*0e30*/  IADD3 R20, P2, PT, R0, R21, RZ ;  /* 0x0000001500147210 */ /* 0x000fe20007f5e0ff */
[----:B------:R-:W-:Y:S01]  /*0e40*/  UISETP.GT.U32.AND UP0, UPT, UR30, URZ, UPT ;  /* 0x000000ff1e00728c */ /* 0x000fe2000bf04070 */
[----:B------:R-:W-:Y:S02]  /*0e50*/  IADD3.X R10, PT, PT, R5, ~UR21, RZ, P1, !PT ;  /* 0x80000015050a7c10 */ /* 0x000fe40008ffe4ff */
[----:B------:R-:W-:Y:S01]  /*0e60*/  IADD3 R21, P1, PT, RZ, -R12, RZ ;  /* 0x8000000cff157210 */ /* 0x000fe20007f3e0ff */
[----:B------:R-:W-:Y:S01]  /*0e70*/  IMAD.X R16, R9, 0x1, R16, P2 ;  /* 0x0000000109107824 */ /* 0x000fe200010e0610 */
[----:B------:R-:W-:Y:S01]  /*0e80*/  IADD3 R20, P2, P3, -R20, UR7, R13 ;  /* 0x0000000714147c10 */ /* 0x000fe2000fb5e10d */
[----:B------:R-:W-:Y:S01]  /*0e90*/  UISETP.GT.AND.EX UP0, UPT, UR31, URZ, UPT, UP0 ;  /* 0x000000ff1f00728c */ /* 0x000fe2000bf04300 */
[----:B------:R-:W-:Y:S01]  /*0ea0*/  ISETP.LT.AND P0, PT, R10, RZ, PT ;  /* 0x000000ff0a00720c */ /* 0x000fe20003f01270 */
[----:B------:R-:W-:Y:S01]  /*0eb0*/  USEL UR7, UR31, URZ, UP1 ;  /* 0x000000ff1f077287 */ /* 0x000fe20008800000 */
[----:B------:R-:W-:Y:S01]  /*0ec0*/  IADD3.X R16, PT, PT, ~R16, UR10, R19, P2, P3 ;  /* 0x0000000a10107c10 */ /* 0x000fe200097e6513 */
[----:B------:R-:W-:-:S02]  /*0ed0*/  USEL UR10, UR30, URZ, UP0 ;  /* 0x000000ff1e0a7287 */ /* 0x000fc40008000000 */
[----:B0-----:R-:W-:Y:S01]  /*0ee0*/  IADD3 R18, P3, PT, R6, UR30, RZ ;  /* 0x0000001e06127c10 */ /* 0x001fe2000ff7e0ff */
[----:B------:R-:W-:Y:S01]  /*0ef0*/  UISETP.GT.U32.AND UP0, UPT, UR11, URZ, UPT ;  /* 0x000000ff0b00728c */ /* 0x000fe2000bf04070 */
[----:B------:R-:W-:Y:S02]  /*0f00*/  SEL R0, R21, R12, P0 ;  /* 0x0000000c15007207 */ /* 0x000fe40000000000 */
[----:B------:R-:W-:Y:S01]  /*0f10*/  IADD3.X R19, PT, PT, R7, UR31, RZ, P3, !PT ;  /* 0x0000001f07137c10 */ /* 0x000fe20009ffe4ff */
[----:B------:R-:W-:Y:S01]  /*0f20*/  UISETP.GT.AND.EX UP0, UPT, UR12, URZ, UPT, UP0 ;  /* 0x000000ff0c00728c */ /* 0x000fe2000bf04300 */
[----:B------:R-:W-:Y:S01]  /*0f30*/  IADD3 R12, P3, P4, R2, 0x1, -R18 ;  /* 0x00000001020c7810 */ /* 0x000fe20007c7e812 */
[----:B------:R-:W0:Y:S01]  /*0f40*/  LDC.64 R6, c[0x0][0x398] ;  /* 0x0000e600ff067b82 */ /* 0x000e220000000a00 */
[----:B------:R-:W-:Y:S01]  /*0f50*/  LOP3.LUT R9, RZ, UR10, RZ, 0x33, !PT ;  /* 0x0000000aff097c12 */ /* 0x000fe2000f8e33ff */
[----:B------:R-:W-:Y:S01]  /*0f60*/  USEL UR10, UR11, URZ, UP0 ;  /* 0x000000ff0b0a7287 */ /* 0x000fe20008000000 */
[----:B------:R-:W-:-:S02]  /*0f70*/  IADD3.X R13, PT, PT, R3, RZ, ~R19, P3, P4 ;  /* 0x000000ff030d7210 */ /* 0x000fc40001fe8c13 */
[-C--:B------:R-:W-:Y:S02]  /*0f80*/  IADD3 R21, P4, PT, RZ, -R12.reuse, RZ ;  /* 0x8000000cff157210 */ /* 0x080fe40007f9e0ff */
[----:B------:R-:W-:Y:S02]  /*0f90*/  ISETP.LT.AND P3, PT, R13, RZ, PT ;  /* 0x000000ff0d00720c */ /* 0x000fe40003f61270 */
[----:B------:R-:W-:Y:S01]  /*0fa0*/  IADD3 R17, P2, PT, R20, R17, RZ ;  /* 0x0000001114117210 */ /* 0x000fe20007f5e0ff */
[----:B------:R-:W-:Y:S01]  /*0fb0*/  IMAD.X R20, RZ, RZ, ~R13, P4 ;  /* 0x000000ffff147224 */ /* 0x000fe200020e0e0d */
[----:B------:R-:W-:Y:S02]  /*0fc0*/  IADD3 R9, P4, P5, R9, UR30, R18 ;  /* 0x0000001e09097c10 */ /* 0x000fe4000fd9e012 */
[----:B------:R-:W-:Y:S01]  /*0fd0*/  LOP3.LUT R18, RZ, UR7, RZ, 0x33, !PT ;  /* 0x00000007ff127c12 */ /* 0x000fe2000f8e33ff */
[----:B------:R-:W-:Y:S01]  /*0fe0*/  UIADD3 UR7, UPT, UPT, UR9, UR14, URZ ;  /* 0x0000000e09077290 */ /* 0x000fe2000fffe0ff */
[----:B------:R-:W-:Y:S01]  /*0ff0*/  SEL R21, R21, R12, P3 ;  /* 0x0000000c15157207 */ /* 0x000fe20001800000 */
[----:B------:R-:W-:Y:S01]  /*1000*/  IMAD.X R15, R16, 0x1, R15, P2 ;  /* 0x00000001100f7824 */ /* 0x000fe200010e060f */
        /* <DEDUP_REMOVED lines=9> */
[----:B------:R-:W1:Y:S01]  /*10a0*/  LDCU.128 UR12, c[0x0][0x3c0] ;  /* 0x00007800ff0c77ac */ /* 0x000e620008000c00 */
[----:B------:R-:W-:-:S02]  /*10b0*/  MOV R12, UR8 ;  /* 0x00000008000c7c02 */ /* 0x000fc40008000f00 */
[----:B------:R-:W-:Y:S01]  /*10c0*/  IADD3.X R16, PT, PT, ~R3, UR7, R18, P3, P4 ;  /* 0x0000000703107c10 */ /* 0x000fe20009fe8512 */
[----:B------:R-:W-:Y:S01]  /*10d0*/  UISETP.GT.AND.EX UP0, UPT, UR21, URZ, UPT, UP0 ;  /* 0x000000ff1500728c */ /* 0x000fe2000bf04300 */
[----:B------:R-:W-:Y:S01]  /*10e0*/  IADD3 R9, P2, PT, R9, R14, RZ ;  /* 0x0000000e09097210 */ /* 0x000fe20007f5e0ff */
[----:B------:R-:W-:Y:S01]  /*10f0*/  IMAD R18, R15, UR24, RZ ;  /* 0x000000180f127c24 */ /* 0x000fe2000f8e02ff */
[----:B0-----:R-:W-:Y:S01]  /*1100*/  IADD3 R14, P3, PT, R6, UR20, RZ ;  /* 0x00000014060e7c10 */ /* 0x001fe2000ff7e0ff */
[----:B------:R-:W-:Y:S01]  /*1110*/  USEL UR9, UR20, URZ, UP0 ;  /* 0x000000ff14097287 */ /* 0x000fe20008000000 */
[----:B------:R-:W-:Y:S01]  /*1120*/  IMAD.WIDE.U32 R2, R17, UR24, R12 ;  /* 0x0000001811027c25 */ /* 0x000fe2000f8e000c */
[----:B------:R-:W-:Y:S01]  /*1130*/  UIADD3 UR7, UP1, UPT, URZ, -UR20, URZ ;  /* 0x80000014ff077290 */ /* 0x000fe2000ff3e0ff */
[----:B------:R-:W-:Y:S02]  /*1140*/  IADD3.X R15, PT, PT, R7, UR21, RZ, P3, !PT ;  /* 0x00000015070f7c10 */ /* 0x000fe40009ffe4ff */
[----:B------:R-:W-:Y:S01]  /*1150*/  IMAD.X R11, R16, 0x1, R11, P2 ;  /* 0x00000001100b7824 */ /* 0x000fe200010e060b */
[----:B------:R-:W-:Y:S01]  /*1160*/  IADD3 R6, P2, P3, R4, 0x1, -R14 ;  /* 0x0000000104067810 */ /* 0x000fe20007b5e80e */
[----:B------:R-:W-:Y:S01]  /*1170*/  IMAD R21, R17, UR25, R18 ;  /* 0x0000001911157c24 */ /* 0x000fe2000f8e0212 */
[----:B------:R-:W-:Y:S01]  /*1180*/  LOP3.LUT R7, RZ, UR9, RZ, 0x33, !PT ;  /* 0x00000009ff077c12 */ /* 0x000fe2000f8e33ff */
[----:B------:R-:W-:Y:S01]  /*1190*/  USEL UR9, UR21, URZ, UP0 ;  /* 0x000000ff15097287 */ /* 0x000fe20008000000 */
[----:B------:R-:W-:Y:S01]  /*11a0*/  IADD3.X R12, PT, PT, R5, RZ, ~R15, P2, P3 ;  /* 0x000000ff050c7210 */ /* 0x000fe200017e6c0f */
[----:B------:R-:W-:Y:S01]  /*11b0*/  UIADD3.X UR8, UPT, UPT, URZ, ~UR21, URZ, UP1, !UPT ;  /* 0x80000015ff087290 */ /* 0x000fe20008ffe4ff */
[-C--:B------:R-:W-:Y:S01]  /*11c0*/  IADD3 R17, P5, PT, RZ, -R6.reuse, RZ ;  /* 0x80000006ff117210 */ /* 0x080fe20007fbe0ff */
[----:B------:R-:W-:Y:S01]  /*11d0*/  UISETP.GT.U32.AND UP0, UPT, UR7, URZ, UPT ;  /* 0x000000ff0700728c */ /* 0x000fe2000bf04070 */
[----:B------:R-:W-:Y:S01]  /*11e0*/  ISETP.LT.AND P4, PT, R12, RZ, PT ;  /* 0x000000ff0c00720c */ /* 0x000fe20003f81270 */
[----:B------:R-:W-:Y:S01]  /*11f0*/  IMAD.IADD R3, R3, 0x1, R21 ;  /* 0x0000000103037824 */ /* 0x000fe200078e0215 */
[----:B------:R-:W-:Y:S01]  /*1200*/  IADD3 R7, P2, P3, R7, UR20, R14 ;  /* 0x0000001407077c10 */ /* 0x000fe2000fb5e00e */
[----:B------:R-:W-:Y:S01]  /*1210*/  IMAD.X R19, RZ, RZ, ~R12, P5 ;  /* 0x000000ffff137224 */ /* 0x000fe200028e0e0c */
[----:B------:R-:W-:Y:S01]  /*1220*/  LOP3.LUT R13, RZ, UR9, RZ, 0x33, !PT ;  /* 0x00000009ff0d7c12 */ /* 0x000fe2000f8e33ff */
[----:B------:R-:W-:Y:S01]  /*1230*/  UISETP.GT.AND.EX UP0, UPT, UR8, URZ, UPT, UP0 ;  /* 0x000000ff0800728c */ /* 0x000fe2000bf04300 */
[----:B------:R-:W-:Y:S01]  /*1240*/  SEL R17, R17, R6, P4 ;  /* 0x0000000611117207 */ /* 0x000fe20002000000 */
[----:B-1----:R-:W-:Y:S01]  /*1250*/  IMAD.WIDE.U32 R2, R9, UR14, R2 ;  /* 0x0000000e09027c25 */ /* 0x002fe2000f8e0002 */
[----:B------:R-:W-:Y:S01]  /*1260*/  IADD3.X R13, PT, PT, R13, UR21, R15, P2, P3 ;  /* 0x000000150d0d7c10 */ /* 0x000fe200097e640f */
[----:B------:R-:W-:Y:S01]  /*1270*/  USEL UR7, UR7, URZ, UP0 ;  /* 0x000000ff07077287 */ /* 0x000fe20008000000 */
[----:B------:R-:W-:Y:S01]  /*1280*/  SEL R19, R19, R12, P4 ;  /* 0x0000000c13137207 */ /* 0x000fe20002000000 */
[----:B------:R-:W-:Y:S01]  /*1290*/  USEL UR8, UR8, URZ, UP0 ;  /* 0x000000ff08087287 */ /* 0x000fe20008000000 */
[----:B------:R-:W-:Y:S01]  /*12a0*/  IADD3 R4, P2, PT, R4, R17, RZ ;  /* 0x0000001104047210 */ /* 0x000fe20007f5e0ff */
[----:B------:R-:W-:-:S03]  /*12b0*/  IMAD.X R15, RZ, RZ, ~R10, P1 ;  /* 0x000000ffff0f7224 */ /* 0x000fc600008e0e0a */
[----:B------:R-:W-:Y:S02]  /*12c0*/  IADD3.X R6, PT, PT, R5, R19, RZ, P2, !PT ;  /* 0x0000001305067210 */ /* 0x000fe400017fe4ff */
[----:B------:R-:W-:Y:S02]  /*12d0*/  IADD3 R5, P1, P2, -R4, UR7, R7 ;  /* 0x0000000704057c10 */ /* 0x000fe4000fa3e107 */
[----:B------:R-:W-:Y:S01]  /*12e0*/  SEL R7, R15, R10, P0 ;  /* 0x0000000a0f077207 */ /* 0x000fe20000000000 */
[----:B------:R-:W-:Y:S01]  /*12f0*/  IMAD R10, R11, UR14, RZ ;  /* 0x0000000e0b0a7c24 */ /* 0x000fe2000f8e02ff */
[----:B------:R-:W-:Y:S01]  /*1300*/  IADD3.X R4, PT, PT, ~R6, UR8, R13, P1, P2 ;  /* 0x0000000806047c10 */ /* 0x000fe20008fe450d */
[----:B------:R-:W0:Y:S01]  /*1310*/  LDCU.64 UR8, c[0x0][0x380] ;  /* 0x00007000ff0877ac */ /* 0x000e220008000a00 */
[----:B------:R-:W-:Y:S01]  /*1320*/  IADD3 R5, P0, PT, R5, R0, RZ ;  /* 0x0000000005057210 */ /* 0x000fe20007f1e0ff */
[----:B------:R-:W-:-:S04]  /*1330*/  IMAD R11, R9, UR15, R10 ;  /* 0x0000000f090b7c24 */ /* 0x000fc8000f8e020a */
[----:B------:R-:W-:Y:S02]  /*1340*/  IMAD.X R0, R4, 0x1, R7, P0 ;  /* 0x0000000104007824 */ /* 0x000fe400000e0607 */
[----:B------:R-:W-:Y:S02]  /*1350*/  IMAD.IADD R3, R3, 0x1, R11 ;  /* 0x0000000103037824 */ /* 0x000fe400078e020b */
[----:B------:R-:W-:Y:S02]  /*1360*/  IMAD R0, R0, UR12, RZ ;  /* 0x0000000c00007c24 */ /* 0x000fe4000f8e02ff */
[----:B------:R-:W-:-:S04]  /*1370*/  IMAD.WIDE.U32 R2, R5, UR12, R2 ;  /* 0x0000000c05027c25 */ /* 0x000fc8000f8e0002 */
[----:B------:R-:W-:Y:S01]  /*1380*/  IMAD R7, R5, UR13, R0 ;  /* 0x0000000d05077c24 */ /* 0x000fe2000f8e0200 */
[----:B0-----:R-:W-:-:S03]  /*1390*/  LEA R4, P0, R2, UR8, 0x2 ;  /* 0x0000000802047c11 */ /* 0x001fc6000f8010ff */
[----:B------:R-:W-:-:S05]  /*13a0*/  IMAD.IADD R3, R3, 0x1, R7 ;  /* 0x0000000103037824 */ /* 0x000fca00078e0207 */
[----:B------:R-:W-:-:S05]  /*13b0*/  LEA.HI.X R5, R2, UR9, R3, 0x2, P0 ;  /* 0x0000000902057c11 */ /* 0x000fca00080f1403 */
[----:B--2---:R-:W-:Y:S01]  /*13c0*/  REDG.E.ADD.F32.FTZ.RN.STRONG.GPU desc[UR18][R4.64], R8 ;  /* 0x00000008040079a6 */ /* 0x004fe2000c12f312 */
[----:B------:R-:W-:Y:S05]  /*13d0*/  EXIT ;  /* 0x000000000000794d */ /* 0x000fea0003800000 */
        .weak           $__internal_8_$__cuda_sm20_div_s64
        .type           $__internal_8_$__cuda_sm20_div_s64,@function
        .size           $__internal_8_$__cuda_sm20_div_s64,($__internal_9_$__cuda_sm20_rem_s64 - $__internal_8_$__cuda_sm20_div_s64)
$__internal_8_$__cuda_sm20_div_s64:
        /* <DEDUP_REMOVED lines=86> */
[----:B------:R-:W-:Y:S06]  /*1940*/  RET.REL.NODEC R6 `(_ZN2at6native49_GLOBAL__N__cfa43aba_16_ReflectionPad_cu_f800513936reflection_pad3d_backward_out_kernelIfEEvNS_27GenericPackedTensorAccessorIT_Lm5ENS_16DefaultPtrTraitsElEENS3_IKS4_Lm5ES5_lEElllll) ;  /* 0xffffffe406ac7950 */ /* 0x000fec0003c3ffff */
        .weak           $__internal_9_$__cuda_sm20_rem_s64
        .type           $__internal_9_$__cuda_sm20_rem_s64,@function
        .size           $__internal_9_$__cuda_sm20_rem_s64,(.L_x_1179 - $__internal_9_$__cuda_sm20_rem_s64)
$__internal_9_$__cuda_sm20_rem_s64:
        /* <DEDUP_REMOVED lines=80> */
[----:B------:R-:W-:Y:S06]  /*1e50*/  RET.REL.NODEC R2 `(_ZN2at6native49_GLOBAL__N__cfa43aba_16_ReflectionPad_cu_f800513936reflection_pad3d_backward_out_kernelIfEEvNS_27GenericPackedTensorAccessorIT_Lm5ENS_16DefaultPtrTraitsElEENS3_IKS4_Lm5ES5_lEElllll) ;  /* 0xffffffe002687950 */ /* 0x000fec0003c3ffff */
.L_x_51:
        /* <DEDUP_REMOVED lines=10> */
.L_x_1179:


//--------------------- .text._ZN2at6native49_GLOBAL__N__cfa43aba_16_ReflectionPad_cu_f800513936reflection_pad3d_backward_out_kernelIdEEvNS_27GenericPackedTensorAccessorIT_Lm5ENS_16DefaultPtrTraitsElEENS3_IKS4_Lm5ES5_lEElllll --------------------------
	.section	.text._ZN2at6native49_GLOBAL__N__cfa43aba_16_ReflectionPad_cu_f800513936reflection_pad3d_backward_out_kernelIdEEvNS_27GenericPackedTensorAccessorIT_Lm5ENS_16DefaultPtrTraitsElEENS3_IKS4_Lm5ES5_lEElllll,"ax",@progbits
	.align	128
.text._ZN2at6native49_GLOBAL__N__cfa43aba_16_ReflectionPad_cu_f800513936reflection_pad3d_backward_out_kernelIdEEvNS_27GenericPackedTensorAccessorIT_Lm5ENS_16DefaultPtrTraitsElEENS3_IKS4_Lm5ES5_lEElllll:
        .type           _ZN2at6native49_GLOBAL__N__cfa43aba_16_ReflectionPad_cu_f800513936reflection_pad3d_backward_out_kernelIdEEvNS_27GenericPackedTensorAccessorIT_Lm5ENS_16DefaultPtrTraitsElEENS3_IKS4_Lm5ES5_lEElllll,@function
        .size           _ZN2at6native49_GLOBAL__N__cfa43aba_16_ReflectionPad_cu_f800513936reflection_pad3d_backward_out_kernelIdEEvNS_27GenericPackedTensorAccessorIT_Lm5ENS_16DefaultPtrTraitsElEENS3_IKS4_Lm5ES5_lEElllll,(.L_x_1182 - _ZN2at6native49_GLOBAL__N__cfa43aba_16_ReflectionPad_cu_f800513936reflection_pad3d_backward_out_kernelIdEEvNS_27GenericPackedTensorAccessorIT_Lm5ENS_16DefaultPtrTraitsElEENS3_IKS4_Lm5ES5_lEElllll)
        .other          _ZN2at6native49_GLOBAL__N__cfa43aba_16_ReflectionPad_cu_f800513936reflection_pad3d_backward_out_kernelIdEEvNS_27GenericPackedTensorAccessorIT_Lm5ENS_16DefaultPtrTraitsElEENS3_IKS4_Lm5ES5_lEElllll,@"STO_CUDA_ENTRY STV_DEFAULT"
_ZN2at6native49_GLOBAL__N__cfa43aba_16_ReflectionPad_cu_f800513936reflection_pad3d_backward_out_kernelIdEEvNS_27GenericPackedTensorAccessorIT_Lm5ENS_16DefaultPtrTraitsElEENS3_IKS4_Lm5ES5_lEElllll:
        /* <DEDUP_REMOVED lines=46> */
.L_x_53:
[----:B------:R-:W0:Y:S01]  /*02e0*/  LDCU.64 UR4, c[0x0][0x400] ;  /* 0x00008000ff0477ac */ /* 0x000e220008000a00 */
[----:B------:R-:W-:Y:S01]  /*02f0*/  IMAD.MOV.U32 R13, RZ, RZ, R4 ;  /* 0x000000ffff0d7224 */ /* 0x000fe200078e0004 */
[----:B------:R-:W-:Y:S01]  /*0300*/  MOV R6, 0x350 ;  /* 0x0000035000067802 */ /* 0x000fe20000000f00 */
[----:B------:R-:W-:Y:S02]  /*0310*/  IMAD.MOV.U32 R11, RZ, RZ, R5 ;  /* 0x000000ffff0b7224 */ /* 0x000fe400078e0005 */
[----:B0-----:R-:W-:Y:S02]  /*0320*/  IMAD.U32 R12, RZ, RZ, UR4 ;  /* 0x00000004ff0c7e24 */ /* 0x001fe4000f8e00ff */
[----:B------:R-:W-:-:S07]  /*0330*/  IMAD.U32 R10, RZ, RZ, UR5 ;  /* 0x00000005ff0a7e24 */ /* 0x000fce000f8e00ff */
[----:B------:R-:W-:Y:S05]  /*0340*/  CALL.REL.NOINC `($__internal_10_$__cuda_sm20_div_s64) ;  /* 0x0000001000207944 */ /* 0x000fea0003c00000 */
        /* <DEDUP_REMOVED lines=10> */
.L_x_54:
[----:B------:R-:W-:Y:S05]  /*03f0*/  BSYNC.RECONVERGENT B0 ;  /* 0x0000000000007941 */ /* 0x000fea0003800200 */
.L_x_52:
        /* <DEDUP_REMOVED lines=25> */
.L_x_56:
[----:B------:R-:W-:Y:S02]  /*0590*/  MOV R6, R2 ;  /* 0x0000000200067202 */ /* 0x000fe40000000f00 */
[----:B------:R-:W-:-:S07]  /*05a0*/  MOV R2, 0x5c0 ;  /* 0x000005c000027802 */ /* 0x000fce0000000f00 */
[----:B------:R-:W-:Y:S05]  /*05b0*/  CALL.REL.NOINC `($__internal_11_$__cuda_sm20_rem_s64) ;  /* 0x0000001000e07944 */ /* 0x000fea0003c00000 */
[----:B------:R-:W-:Y:S02]  /*05c0*/  IMAD.MOV.U32 R2, RZ, RZ, R6 ;  /* 0x000000ffff027224 */ /* 0x000fe400078e0006 */
[----:B------:R-:W-:-:S07]  /*05d0*/  IMAD.MOV.U32 R3, RZ, RZ, R9 ;  /* 0x000000ffff037224 */ /* 0x000fce00078e0009 */
.L_x_57:
[----:B------:R-:W-:Y:S05]  /*05e0*/  BSYNC.RECONVERGENT B0 ;  /* 0x0000000000007941 */ /* 0x000fea0003800200 */
.L_x_55:
        /* <DEDUP_REMOVED lines=28> */
[----:B------:R-:W-:Y:S02]  /*07b0*/  @P1 IADD3 R8, PT, PT, R8, 0x1, RZ ;  /* 0x0000000108081810 */ /* 0x000fe40007ffe0ff */
[----:B------:R-:W-:Y:S01]  /*07c0*/  @!P2 LOP3.LUT R8, RZ, UR4, RZ, 0x33, !PT ;  /* 0x00000004ff08ac12 */ /* 0x000fe2000f8e33ff */
[----:B------:R-:W-:Y:S06]  /*07d0*/  BRA `(.L_x_60) ;  /* 0x0000000000247947 */ /* 0x000fec0003800000 */
.L_x_59:
[----:B------:R-:W-:Y:S01]  /*07e0*/  IMAD.U32 R13, RZ, RZ, UR5 ;  /* 0x00000005ff0d7e24 */ /* 0x000fe2000f8e00ff */
[----:B------:R-:W-:Y:S01]  /*07f0*/  MOV R6, 0x850 ;  /* 0x0000085000067802 */ /* 0x000fe20000000f00 */
[----:B------:R-:W-:Y:S02]  /*0800*/  IMAD.U32 R12, RZ, RZ, UR4 ;  /* 0x00000004ff0c7e24 */ /* 0x000fe4000f8e00ff */
[----:B------:R-:W-:Y:S02]  /*0810*/  IMAD.MOV.U32 R13, RZ, RZ, R4 ;  /* 0x000000ffff0d7224 */ /* 0x000fe400078e0004 */
[----:B------:R-:W-:Y:S02]  /*0820*/  IMAD.MOV.U32 R11, RZ, RZ, R5 ;  /* 0x000000ffff0b7224 */ /* 0x000fe400078e0005 */
[----:B------:R-:W-:-:S07]  /*0830*/  IMAD.U32 R10, RZ, RZ, UR6 ;  /* 0x00000006ff0a7e24 */ /* 0x000fce000f8e00ff */
[----:B------:R-:W-:Y:S05]  /*0840*/  CALL.REL.NOINC `($__internal_10_$__cuda_sm20_div_s64) ;  /* 0x0000000800e07944 */ /* 0x000fea0003c00000 */
[----:B------:R-:W-:Y:S02]  /*0850*/  IMAD.MOV.U32 R8, RZ, RZ, R10 ;  /* 0x000000ffff087224 */ /* 0x000fe400078e000a */
[----:B------:R-:W-:-:S07]  /*0860*/  IMAD.MOV.U32 R9, RZ, RZ, R11 ;  /* 0x000000ffff097224 */ /* 0x000fce00078e000b */
.L_x_60:
[----:B------:R-:W-:Y:S05]  /*0870*/  BSYNC.RECONVERGENT B0 ;  /* 0x0000000000007941 */ /* 0x000fea0003800200 */
.L_x_58:
        /* <DEDUP_REMOVED lines=27> */
[----:B------:R-:W-:-:S05]  /*0a30*/  IMAD.WIDE.U32 R4, R0, R10, UR8 ;  /* 0x0000000800047e25 */ /* 0x000fca000f8e000a */
[----:B------:R-:W-:Y:S01]  /*0a40*/  IADD3 R5, PT, PT, R5, R11, RZ ;  /* 0x0000000b05057210 */ /* 0x000fe20007ffe0ff */
[C---:B------:R-:W-:Y:S02]  /*0a50*/  IMAD R11, R2.reuse, R13, R6 ;  /* 0x0000000d020b7224 */ /* 0x040fe400078e0206 */
[----:B------:R-:W-:Y:S02]  /*0a60*/  IMAD.WIDE.U32 R4, R2, R12, R4 ;  /* 0x0000000c02047225 */ /* 0x000fe400078e0004 */
[----:B------:R-:W1:Y:S02]  /*0a70*/  LDC.64 R12, c[0x0][0x3a8] ;  /* 0x0000ea00ff0c7b82 */ /* 0x000e640000000a00 */
[----:B------:R-:W-:Y:S02]  /*0a80*/  IMAD.IADD R5, R5, 0x1, R11 ;  /* 0x0000000105057824 */ /* 0x000fe400078e020b */
[----:B------:R-:W-:Y:S02]  /*0a90*/  IMAD R11, R9, UR10, RZ ;  /* 0x0000000a090b7c24 */ /* 0x000fe4000f8e02ff */
        /* <DEDUP_REMOVED lines=86> */
[----:B------:R-:W-:Y:S01]  /*1000*/  SEL R25, R25, R14, P3 ;  /* 0x0000000e19197207 */ /* 0x000fe20001800000 */
[----:B------:R-:W-:Y:S01]  /*1010*/  IMAD.U32 R14, RZ, RZ, UR8 ;  /* 0x00000008ff0e7e24 */ /* 0x000fe2000f8e00ff */
[----:B------:R-:W-:Y:S02]  /*1020*/  IADD3 R13, P3, PT, R2, R13, RZ ;  /* 0x0000000d020d7210 */ /* 0x000fe40007f7e0ff */
[----:B------:R-:W-:-:S02]  /*1030*/  IADD3 R12, P4, P5, R12, UR30, R15 ;  /* 0x0000001e0c0c7c10 */ /* 0x000fc4000fd9e00f */
        /* <DEDUP_REMOVED lines=35> */
[----:B------:R-:W-:-:S02]  /*1270*/  SEL R19, R16, R7, P4 ;  /* 0x0000000710137207 */ /* 0x000fc40002000000 */
[----:B------:R-:W-:Y:S02]  /*1280*/  IADD3.X R13, PT, PT, R13, UR21, R15, P2, P3 ;  /* 0x000000150d0d7c10 */ /* 0x000fe400097e640f */
[----:B------:R-:W-:Y:S01]  /*1290*/  IADD3 R7, P2, PT, R8, R17, RZ ;  /* 0x0000001108077210 */ /* 0x000fe20007f5e0ff */
[----:B------:R-:W-:-:S04]  /*12a0*/  IMAD.X R8, RZ, RZ, ~R11, P1 ;  /* 0x000000ffff087224 */ /* 0x000fc800008e0e0b */
[----:B------:R-:W-:Y:S01]  /*12b0*/  IMAD.X R6, R9, 0x1, R19, P2 ;  /* 0x0000000109067824 */ /* 0x000fe200010e0613 */
[----:B------:R-:W-:Y:S01]  /*12c0*/  IADD3 R7, P1, P2, -R7, UR7, R14 ;  /* 0x0000000707077c10 */ /* 0x000fe2000fa3e10e */
[----:B------:R-:W-:Y:S01]  /*12d0*/  IMAD R9, R10, UR14, RZ ;  /* 0x0000000e0a097c24 */ /* 0x000fe2000f8e02ff */
[----:B------:R-:W-:Y:S02]  /*12e0*/  SEL R11, R8, R11, P0 ;  /* 0x0000000b080b7207 */ /* 0x000fe40000000000 */
[----:B------:R-:W-:Y:S01]  /*12f0*/  IADD3.X R6, PT, PT, ~R6, UR8, R13, P1, P2 ;  /* 0x0000000806067c10 */ /* 0x000fe20008fe450d */
[----:B------:R-:W0:Y:S01]  /*1300*/  LDCU.64 UR8, c[0x0][0x380] ;  /* 0x00007000ff0877ac */ /* 0x000e220008000a00 */
[----:B------:R-:W-:Y:S01]  /*1310*/  IADD3 R7, P0, PT, R7, R0, RZ ;  /* 0x0000000007077210 */ /* 0x000fe20007f1e0ff */
[----:B------:R-:W-:-:S03]  /*1320*/  IMAD R9, R12, UR15, R9 ;  /* 0x0000000f0c097c24 */ /* 0x000fc6000f8e0209 */
[----:B------:R-:W-:Y:S01]  /*1330*/  IADD3.X R0, PT, PT, R6, R11, RZ, P0, !PT ;  /* 0x0000000b06007210 */ /* 0x000fe200007fe4ff */
[----:B------:R-:W-:-:S04]  /*1340*/  IMAD.IADD R3, R3, 0x1, R9 ;  /* 0x0000000103037824 */ /* 0x000fc800078e0209 */
[----:B------:R-:W-:Y:S02]  /*1350*/  IMAD R0, R0, UR12, RZ ;  /* 0x0000000c00007c24 */ /* 0x000fe4000f8e02ff */
[----:B------:R-:W-:-:S04]  /*1360*/  IMAD.WIDE.U32 R2, R7, UR12, R2 ;  /* 0x0000000c07027c25 */ /* 0x000fc8000f8e0002 */
[----:B------:R-:W-:Y:S01]  /*1370*/  IMAD R9, R7, UR13, R0 ;  /* 0x0000000d07097c24 */ /* 0x000fe2000f8e0200 */
[----:B0-----:R-:W-:-:S03]  /*1380*/  LEA R6, P0, R2, UR8, 0x3 ;  /* 0x0000000802067c11 */ /* 0x001fc6000f8018ff */
[----:B------:R-:W-:-:S05]  /*1390*/  IMAD.IADD R3, R3, 0x1, R9 ;  /* 0x0000000103037824 */ /* 0x000fca00078e0209 */
[----:B------:R-:W-:-:S05]  /*13a0*/  LEA.HI.X R7, R2, UR9, R3, 0x3, P0 ;  /* 0x0000000902077c11 */ /* 0x000fca00080f1c03 */
[----:B--2---:R-:W-:Y:S01]  /*13b0*/  REDG.E.ADD.F64.RN.STRONG.GPU desc[UR18][R6.64], R4 ;  /* 0x00000004060079a6 */ /* 0x004fe2000c12ff12 */
[----:B------:R-:W-:Y:S05]  /*13c0*/  EXIT ;  /* 0x000000000000794d */ /* 0x000fea0003800000 */
        .weak           $__internal_10_$__cuda_sm20_div_s64
        .type           $__internal_10_$__cuda_sm20_div_s64,@function
        .size           $__internal_10_$__cuda_sm20_div_s64,($__internal_11_$__cuda_sm20_rem_s64 - $__internal_10_$__cuda_sm20_div_s64)
$__internal_10_$__cuda_sm20_div_s64:
        /* <DEDUP_REMOVED lines=39> */
[----:B------:R-:W-:Y:S02]  /*1640*/  IADD3 R16, P2, PT, R15, R16, RZ ;  /* 0x000000100f107210 */ /* 0x000fe40007f5e0ff */
[----:B------:R-:W-:Y:S01]  /*1650*/  IADD3.X R18, PT, PT, RZ, ~R11, RZ, P4, !PT ;  /* 0x8000000bff127210 */ /* 0x000fe200027fe4ff */
[----:B------:R-:W-:Y:S02]  /*1660*/  IMAD.X R19, R14, 0x1, R19, P0 ;  /* 0x000000010e137824 */ /* 0x000fe400000e0613 */
[----:B------:R-:W-:Y:S01]  /*1670*/  IMAD.HI.U32 R14, R16, R13, RZ ;  /* 0x0000000d100e7227 */ /* 0x000fe200078e00ff */
[----:B------:R-:W-:Y:S02]  /*1680*/  SEL R17, R18, R11, !P3 ;  /* 0x0000000b12117207 */ /* 0x000fe40005800000 */
[----:B------:R-:W-:Y:S01]  /*1690*/  IADD3.X R18, PT, PT, RZ, RZ, R19, P2, P1 ;  /* 0x000000ffff127210 */ /* 0x000fe200017e2413 */
[----:B------:R-:W-:-:S02]  /*16a0*/  IMAD.MOV.U32 R15, RZ, RZ, RZ ;  /* 0x000000ffff0f7224 */ /* 0x000fc400078e00ff */
        /* <DEDUP_REMOVED lines=31> */
[----:B------:R-:W-:Y:S02]  /*18a0*/  ISETP.NE.U32.AND P0, PT, R12, RZ, PT ;  /* 0x000000ff0c00720c */ /* 0x000fe40003f05070 */
[----:B------:R-:W-:Y:S02]  /*18b0*/  IADD3.X R12, PT, PT, RZ, ~R11, RZ, P2, !PT ;  /* 0x8000000bff0c7210 */ /* 0x000fe400017fe4ff */
[----:B------:R-:W-:-:S02]  /*18c0*/  ISETP.NE.AND.EX P0, PT, R10, RZ, PT, P0 ;  /* 0x000000ff0a00720c */ /* 0x000fc40003f05300 */
[----:B------:R-:W-:Y:S01]  /*18d0*/  SEL R10, R9, R8, !P1 ;  /* 0x00000008090a7207 */ /* 0x000fe20004800000 */
[----:B------:R-:W-:Y:S01]  /*18e0*/  IMAD.MOV.U32 R8, RZ, RZ, R6 ;  /* 0x000000ffff087224 */ /* 0x000fe200078e0006 */
[----:B------:R-:W-:Y:S01]  /*18f0*/  SEL R11, R12, R11, !P1 ;  /* 0x0000000b0c0b7207 */ /* 0x000fe20004800000 */
[----:B------:R-:W-:Y:S01]  /*1900*/  IMAD.MOV.U32 R9, RZ, RZ, 0x0 ;  /* 0x00000000ff097424 */ /* 0x000fe200078e00ff */
[----:B------:R-:W-:Y:S02]  /*1910*/  SEL R10, R10, 0xffffffff, P0 ;  /* 0xffffffff0a0a7807 */ /* 0x000fe40000000000 */
[----:B------:R-:W-:Y:S01]  /*1920*/  SEL R11, R11, 0xffffffff, P0 ;  /* 0xffffffff0b0b7807 */ /* 0x000fe20000000000 */
[----:B------:R-:W-:Y:S06]  /*1930*/  RET.REL.NODEC R8 `(_ZN2at6native49_GLOBAL__N__cfa43aba_16_ReflectionPad_cu_f800513936reflection_pad3d_backward_out_kernelIdEEvNS_27GenericPackedTensorAccessorIT_Lm5ENS_16DefaultPtrTraitsElEENS3_IKS4_Lm5ES5_lEElllll) ;  /* 0xffffffe408b07950 */ /* 0x000fec0003c3ffff */
        .weak           $__internal_11_$__cuda_sm20_rem_s64
        .type           $__internal_11_$__cuda_sm20_rem_s64,@function
        .size           $__internal_11_$__cuda_sm20_rem_s64,(.L_x_1182 - $__internal_11_$__cuda_sm20_rem_s64)
$__internal_11_$__cuda_sm20_rem_s64:
        /* <DEDUP_REMOVED lines=34> */
[----:B------:R-:W-:-:S03]  /*1b60*/  SEL R6, R9, R6, !P1 ;  /* 0x0000000609067207 */ /* 0x000fc60004800000 */
[----:B------:R-:W-:Y:S02]  /*1b70*/  IMAD.X R8, RZ, RZ, ~R8, P0 ;  /* 0x000000ffff087224 */ /* 0x000fe400000e0e08 */
[----:B------:R-:W-:Y:S02]  /*1b80*/  IMAD.X R12, RZ, RZ, ~R3, P4 ;  /* 0x000000ffff0c7224 */ /* 0x000fe400020e0e03 */
[----:B------:R-:W-:-:S03]  /*1b90*/  IMAD.WIDE.U32 R10, P0, R11, R8, R10 ;  /* 0x000000080b0a7225 */ /* 0x000fc6000780000a */
[----:B------:R-:W-:Y:S01]  /*1ba0*/  SEL R12, R12, R3, !P1 ;  /* 0x000000030c0c7207 */ /* 0x000fe20004800000 */
[----:B------:R-:W-:Y:S02]  /*1bb0*/  IMAD.MOV.U32 R9, RZ, RZ, RZ ;  /* 0x000000ffff097224 */ /* 0x000fe400078e00ff */
[----:B------:R-:W-:-:S04]  /*1bc0*/  IMAD.HI.U32 R11, P2, R13, R15, R10 ;  /* 0x0000000f0d0b7227 */ /* 0x000fc8000784000a */
[CC--:B------:R-:W-:Y:S02]  /*1bd0*/  IMAD R10, R13.reuse, R8.reuse, RZ ;  /* 0x000000080d0a7224 */ /* 0x0c0fe400078e02ff */
[----:B------:R-:W-:-:S03]  /*1be0*/  IMAD.HI.U32 R8, R13, R8, RZ ;  /* 0x000000080d087227 */ /* 0x000fc600078e00ff */
[----:B------:R-:W-:Y:S02]  /*1bf0*/  IADD3 R11, P3, PT, R10, R11, RZ ;  /* 0x0000000b0a0b7210 */ /* 0x000fe40007f7e0ff */
[----:B------:R-:W-:-:S03]  /*1c00*/  IADD3.X R13, PT, PT, R8, R13, RZ, P0, !PT ;  /* 0x0000000d080d7210 */ /* 0x000fc600007fe4ff */
        /* <DEDUP_REMOVED lines=35> */
[----:B------:R-:W-:Y:S06]  /*1e40*/  RET.REL.NODEC R2 `(_ZN2at6native49_GLOBAL__N__cfa43aba_16_ReflectionPad_cu_f800513936reflection_pad3d_backward_out_kernelIdEEvNS_27GenericPackedTensorAccessorIT_Lm5ENS_16DefaultPtrTraitsElEENS3_IKS4_Lm5ES5_lEElllll) ;  /* 0xffffffe0026c7950 */ /* 0x000fec0003c3ffff */
.L_x_61:
        /* <DEDUP_REMOVED lines=11> */
.L_x_1182:


//--------------------- .text._ZN2at6native49_GLOBAL__N__cfa43aba_16_ReflectionPad_cu_f800513927reflection_pad3d_out_kernelIN3c108BFloat16EEEvNS_27GenericPackedTensorAccessorIKT_Lm5ENS_16DefaultPtrTraitsElEENS5_IS6_Lm5ES8_lEElllll --------------------------
	.section	.text._ZN2at6native49_GLOBAL__N__cfa43aba_16_ReflectionPad_cu_f800513927reflection_pad3d_out_kernelIN3c108BFloat16EEEvNS_27GenericPackedTensorAccessorIKT_Lm5ENS_16DefaultPtrTraitsElEENS5_IS6_Lm5ES8_lEElllll,"ax",@progbits
	.align	128
.text._ZN2at6native49_GLOBAL__N__cfa43aba_16_ReflectionPad_cu_f800513927reflection_pad3d_out_kernelIN3c108BFloat16EEEvNS_27GenericPackedTensorAccessorIKT_Lm5ENS_16DefaultPtrTraitsElEENS5_IS6_Lm5ES8_lEElllll:
        .type           _ZN2at6native49_GLOBAL__N__cfa43aba_16_ReflectionPad_cu_f800513927reflection_pad3d_out_kernelIN3c108BFloat16EEEvNS_27GenericPackedTensorAccessorIKT_Lm5ENS_16DefaultPtrTraitsElEENS5_IS6_Lm5ES8_lEElllll,@function
        .size           _ZN2at6native49_GLOBAL__N__cfa43aba_16_ReflectionPad_cu_f800513927reflection_pad3d_out_kernelIN3c108BFloat16EEEvNS_27GenericPackedTensorAccessorIKT_Lm5ENS_16DefaultPtrTraitsElEENS5_IS6_Lm5ES8_lEElllll,(.L_x_1185 - _ZN2at6native49_GLOBAL__N__cfa43aba_16_ReflectionPad_cu_f800513927reflection_pad3d_out_kernelIN3c108BFloat16EEEvNS_27GenericPackedTensorAccessorIKT_Lm5ENS_16DefaultPtrTraitsElEENS5_IS6_Lm5ES8_lEElllll)
        .other          _ZN2at6native49_GLOBAL__N__cfa43aba_16_ReflectionPad_cu_f800513927reflection_pad3d_out_kernelIN3c108BFloat16EEEvNS_27GenericPackedTensorAccessorIKT_Lm5ENS_16DefaultPtrTraitsElEENS5_IS6_Lm5ES8_lEElllll,@"STO_CUDA_ENTRY STV_DEFAULT"
_ZN2at6native49_GLOBAL__N__cfa43aba_16_ReflectionPad_cu_f800513927reflection_pad3d_out_kernelIN3c108BFloat16EEEvNS_27GenericPackedTensorAccessorIKT_Lm5ENS_16DefaultPtrTraitsElEENS5_IS6_Lm5ES8_lEElllll:
        /* <DEDUP_REMOVED lines=46> */
.L_x_63:
[----:B------:R-:W0:Y:S01]  /*02e0*/  LDCU.64 UR4, c[0x0][0x400] ;  /* 0x00008000ff0477ac */ /* 0x000e220008000a00 */
[----:B------:R-:W-:Y:S01]  /*02f0*/  IMAD.MOV.U32 R13, RZ, RZ, R4 ;  /* 0x000000ffff0d7224 */ /* 0x000fe200078e0004 */
[----:B------:R-:W-:Y:S01]  /*0300*/  MOV R8, 0x350 ;  /* 0x0000035000087802 */ /* 0x000fe20000000f00 */
[----:B------:R-:W-:Y:S02]  /*0310*/  IMAD.MOV.U32 R11, RZ, RZ, R5 ;  /* 0x000000ffff0b7224 */ /* 0x000fe400078e0005 */
[----:B0-----:R-:W-:Y:S02]  /*0320*/  IMAD.U32 R12, RZ, RZ, UR4 ;  /* 0x00000004ff0c7e24 */ /* 0x001fe4000f8e00ff */
[----:B------:R-:W-:-:S07]  /*0330*/  IMAD.U32 R10, RZ, RZ, UR5 ;  /* 0x00000005ff0a7e24 */ /* 0x000fce000f8e00ff */
[----:B------:R-:W-:Y:S05]  /*0340*/  CALL.REL.NOINC `($__internal_12_$__cuda_sm20_div_s64) ;  /* 0x0000001000187944 */ /* 0x000fea0003c00000 */
        /* <DEDUP_REMOVED lines=10> */
.L_x_64:
[----:B------:R-:W-:Y:S05]  /*03f0*/  BSYNC.RECONVERGENT B0 ;  /* 0x0000000000007941 */ /* 0x000fea0003800200 */
.L_x_62:
        /* <DEDUP_REMOVED lines=25> */
.L_x_66:
[----:B------:R-:W-:Y:S01]  /*0590*/  IMAD.MOV.U32 R6, RZ, RZ, R2 ;  /* 0x000000ffff067224 */ /* 0x000fe200078e0002 */
[----:B------:R-:W-:-:S07]  /*05a0*/  MOV R2, 0x5c0 ;  /* 0x000005c000027802 */ /* 0x000fce0000000f00 */
[----:B------:R-:W-:Y:S05]  /*05b0*/  CALL.REL.NOINC `($__internal_13_$__cuda_sm20_rem_s64) ;  /* 0x0000001000d87944 */ /* 0x000fea0003c00000 */
[----:B------:R-:W-:Y:S02]  /*05c0*/  IMAD.MOV.U32 R2, RZ, RZ, R6 ;  /* 0x000000ffff027224 */ /* 0x000fe400078e0006 */
[----:B------:R-:W-:-:S07]  /*05d0*/  IMAD.MOV.U32 R3, RZ, RZ, R7 ;  /* 0x000000ffff037224 */ /* 0x000fce00078e0007 */
.L_x_67:
[----:B------:R-:W-:Y:S05]  /*05e0*/  BSYNC.RECONVERGENT B0 ;  /* 0x0000000000007941 */ /* 0x000fea0003800200 */
.L_x_65:
        /* <DEDUP_REMOVED lines=32> */
.L_x_69:
[----:B------:R-:W-:Y:S01]  /*07f0*/  MOV R13, UR5 ;  /* 0x00000005000d7c02 */ /* 0x000fe20008000f00 */
[----:B------:R-:W-:Y:S01]  /*0800*/  IMAD.U32 R12, RZ, RZ, UR4 ;  /* 0x00000004ff0c7e24 */ /* 0x000fe2000f8e00ff */
[----:B------:R-:W-:Y:S01]  /*0810*/  MOV R8, 0x860 ;  /* 0x0000086000087802 */ /* 0x000fe20000000f00 */
[----:B------:R-:W-:Y:S02]  /*0820*/  IMAD.MOV.U32 R13, RZ, RZ, R4 ;  /* 0x000000ffff0d7224 */ /* 0x000fe400078e0004 */
[----:B------:R-:W-:Y:S02]  /*0830*/  IMAD.MOV.U32 R11, RZ, RZ, R5 ;  /* 0x000000ffff0b7224 */ /* 0x000fe400078e0005 */
[----:B------:R-:W-:-:S07]  /*0840*/  IMAD.U32 R10, RZ, RZ, UR6 ;  /* 0x00000006ff0a7e24 */ /* 0x000fce000f8e00ff */
[----:B------:R-:W-:Y:S05]  /*0850*/  CALL.REL.NOINC `($__internal_12_$__cuda_sm20_div_s64) ;  /* 0x0000000800d47944 */ /* 0x000fea0003c00000 */
[----:B------:R-:W-:Y:S02]  /*0860*/  IMAD.MOV.U32 R4, RZ, RZ, R10 ;  /* 0x000000ffff047224 */ /* 0x000fe400078e000a */
[----:B------:R-:W-:-:S07]  /*0870*/  IMAD.MOV.U32 R5, RZ, RZ, R11 ;  /* 0x000000ffff057224 */ /* 0x000fce00078e000b */
.L_x_70:
[----:B------:R-:W-:Y:S05]  /*0880*/  BSYNC.RECONVERGENT B0 ;  /* 0x0000000000007941 */ /* 0x000fea0003800200 */
.L_x_68:
[----:B------:R-:W0:Y:S01]  /*0890*/  LDCU.128 UR24, c[0x0][0x430] ;  /* 0x00008600ff1877ac */ /* 0x000e220008000c00 */
[----:B------:R-:W1:Y:S01]  /*08a0*/  LDC.64 R6, c[0x0][0x3a8] ;  /* 0x0000ea00ff067b82 */ /* 0x000e620000000a00 */
[----:B------:R-:W2:Y:S01]  /*08b0*/  LDCU.64 UR14, c[0x0][0x450] ;  /* 0x00008a00ff0e77ac */ /* 0x000ea20008000a00 */
[----:B------:R-:W3:Y:S06]  /*08c0*/  LDCU.128 UR20, c[0x0][0x440] ;  /* 0x00008800ff1477ac */ /* 0x000eec0008000c00 */
[----:B------:R-:W2:Y:S08]  /*08d0*/  S2UR UR8, SR_CTAID.Z ;  /* 0x00000000000879c3 */ /* 0x000eb00000002700 */
[----:B------:R-:W3:Y:S01]  /*08e0*/  S2UR UR7, SR_CTAID.Y ;  /* 0x00000000000779c3 */ /* 0x000ee20000002600 */
[----:B0-----:R-:W-:Y:S01]  /*08f0*/  IADD3 R14, P0, PT, R0, -UR24, RZ ;  /* 0x80000018000e7c10 */ /* 0x001fe2000ff1e0ff */
[----:B------:R-:W-:Y:S01]  /*0900*/  UISETP.GT.U32.AND UP2, UPT, UR24, URZ, UPT ;  /* 0x000000ff1800728c */ /* 0x000fe2000bf44070 */
[----:B------:R-:W-:Y:S01]  /*0910*/  IADD3 R16, P2, PT, R2, -UR26, RZ ;  /* 0x8000001a02107c10 */ /* 0x000fe2000ff5e0ff */
[----:B------:R-:W-:Y:S01]  /*0920*/  UIADD3 UR17, UP1, UPT, URZ, -UR24, URZ ;  /* 0x80000018ff117290 */ /* 0x000fe2000ff3e0ff */
[----:B------:R-:W-:Y:S01]  /*0930*/  IADD3.X R17, PT, PT, R9, ~UR25, RZ, P0, !PT ;  /* 0x8000001909117c10 */ /* 0x000fe200087fe4ff */
[----:B------:R-:W-:Y:S01]  /*0940*/  UISETP.GT.AND.EX UP2, UPT, UR25, URZ, UPT, UP2 ;  /* 0x000000ff1900728c */ /* 0x000fe2000bf44320 */
[----:B------:R-:W-:Y:S01]  /*0950*/  IADD3 R11, P1, PT, RZ, -R14, RZ ;  /* 0x8000000eff0b7210 */ /* 0x000fe20007f3e0ff */
[----:B------:R-:W-:Y:S01]  /*0960*/  UIADD3.X UR18, UPT, UPT, URZ, ~UR25, URZ, UP1, !UPT ;  /* 0x80000019ff127290 */ /* 0x000fe20008ffe4ff */
[----:B------:R-:W-:Y:S01]  /*0970*/  IADD3.X R8, PT, PT, R3, ~UR27, RZ, P2, !PT ;  /* 0x8000001b03087c10 */ /* 0x000fe200097fe4ff */
[----:B------:R-:W-:Y:S01]  /*0980*/  USEL UR19, UR24, URZ, UP2 ;  /* 0x000000ff18137287 */ /* 0x000fe20009000000 */
[----:B------:R-:W-:Y:S01]  /*0990*/  IADD3 R13, P2, PT, RZ, -R16, RZ ;  /* 0x80000010ff0d7210 */ /* 0x000fe20007f5e0ff */
[----:B------:R-:W-:Y:S01]  /*09a0*/  IMAD.X R10, RZ, RZ, ~R17, P1 ;  /* 0x000000ffff0a7224 */ /* 0x000fe200008e0e11 */
[----:B------:R-:W-:Y:S01]  /*09b0*/  ISETP.LT.AND P0, PT, R17, RZ, PT ;  /* 0x000000ff1100720c */ /* 0x000fe20003f01270 */
[----:B------:R-:W-:Y:S01]  /*09c0*/  UISETP.GT.U32.AND UP1, UPT, UR17, URZ, UPT ;  /* 0x000000ff1100728c */ /* 0x000fe2000bf24070 */
[----:B------:R-:W-:Y:S01]  /*09d0*/  ISETP.LT.AND P1, PT, R8, RZ, PT ;  /* 0x000000ff0800720c */ /* 0x000fe20003f21270 */
[----:B--2---:R-:W-:Y:S01]  /*09e0*/  UIADD3 UR14, UP0, UPT, UR8, UR14, URZ ;  /* 0x0000000e080e7290 */ /* 0x004fe2000ff1e0ff */
[----:B------:R-:W-:Y:S01]  /*09f0*/  SEL R14, R11, R14, P0 ;  /* 0x0000000e0b0e7207 */ /* 0x000fe20000000000 */
[----:B------:R-:W-:Y:S01]  /*0a00*/  IMAD.X R11, RZ, RZ, ~R8, P2 ;  /* 0x000000ffff0b7224 */ /* 0x000fe200010e0e08 */
[----:B------:R-:W-:Y:S01]  /*0a10*/  SEL R17, R10, R17, P0 ;  /* 0x000000110a117207 */ /* 0x000fe20000000000 */
[----:B------:R-:W0:Y:S01]  /*0a20*/  LDCU.128 UR8, c[0x0][0x3b0] ;  /* 0x00007600ff0877ac */ /* 0x000e220008000c00 */
[----:B-1----:R-:W-:-:S02]  /*0a30*/  IADD3 R15, P0, PT, R6, UR24, RZ ;  /* 0x00000018060f7c10 */ /* 0x002fc4000ff1e0ff */
[----:B------:R-:W-:Y:S01]  /*0a40*/  SEL R16, R13, R16, P1 ;  /* 0x000000100d107207 */ /* 0x000fe20000800000 */
[----:B------:R-:W-:Y:S01]  /*0a50*/  UIADD3.X UR15, UPT, UPT, URZ, UR15, URZ, UP0, !UPT ;  /* 0x0000000fff0f7290 */ /* 0x000fe200087fe4ff */
[----:B------:R-:W-:Y:S01]  /*0a60*/  SEL R8, R11, R8, P1 ;  /* 0x000000080b087207 */ /* 0x000fe20000800000 */
[----:B---3--:R-:W-:Y:S01]  /*0a70*/  UIADD3 UR7, UP3, UPT, UR7, UR22, URZ ;  /* 0x0000001607077290 */ /* 0x008fe2000ff7e0ff */
[----:B------:R-:W-:Y:S01]  /*0a80*/  IADD3.X R18, PT, PT, R7, UR25, RZ, P0, !PT ;  /* 0x0000001907127c10 */ /* 0x000fe200087fe4ff */
[----:B------:R-:W-:Y:S01]  /*0a90*/  UISETP.GT.U32.AND UP0, UPT, UR26, URZ, UPT ;  /* 0x000000ff1a00728c */ /* 0x000fe2000bf04070 */
[----:B------:R-:W-:Y:S01]  /*0aa0*/  IADD3 R10, P0, P1, R0, 0x1, -R15 ;  /* 0x00000001000a7810 */ /* 0x000fe2000791e80f */
[----:B------:R-:W1:Y:S01]  /*0ab0*/  LDC.64 R6, c[0x0][0x3a0] ;  /* 0x0000e800ff067b82 */ /* 0x000e620000000a00 */
[----:B------:R-:W-:Y:S01]  /*0ac0*/  IADD3 R12, P2, PT, R4, -UR20, RZ ;  /* 0x80000014040c7c10 */ /* 0x000fe2000ff5e0ff */
[----:B------:R-:W-:Y:S01]  /*0ad0*/  UIADD3.X UR16, UPT, UPT, URZ, UR23, URZ, UP3, !UPT ;  /* 0x00000017ff107290 */ /* 0x000fe20009ffe4ff */
[----:B------:R-:W-:Y:S01]  /*0ae0*/  IADD3.X R11, PT, PT, R9, RZ, ~R18, P0, P1 ;  /* 0x000000ff090b7210 */ /* 0x000fe200007e2c12 */
[----:B------:R-:W-:Y:S01]  /*0af0*/  UISETP.GT.AND.EX UP3, UPT, UR27, URZ, UPT, UP0 ;  /* 0x000000ff1b00728c */ /* 0x000fe2000bf64300 */
[----:B------:R-:W-:Y:S01]  /*0b00*/  IADD3 R21, P3, PT, RZ, -R10, RZ ;  /* 0x8000000aff157210 */ /* 0x000fe20007f7e0ff */
[----:B------:R-:W-:Y:S01]  /*0b10*/  USEL UR22, UR25, URZ, UP2 ;  /* 0x000000ff19167287 */ /* 0x000fe20009000000 */
[----:B------:R-:W-:Y:S01]  /*0b20*/  IADD3.X R13, PT, PT, R5, ~UR21, RZ, P2, !PT ;  /* 0x80000015050d7c10 */ /* 0x000fe200097fe4ff */
[----:B------:R-:W-:Y:S01]  /*0b30*/  UISETP.GT.AND.EX UP0, UPT, UR18, URZ, UPT, UP1 ;  /* 0x000000ff1200728c */ /* 0x000fe2000bf04310 */
[----:B------:R-:W-:Y:S01]  /*0b40*/  ISETP.LT.AND P2, PT, R11, RZ, PT ;  /* 0x000000ff0b00720c */ /* 0x000fe20003f41270 */
[----:B------:R-:W-:Y:S01]  /*0b50*/  IMAD.X R22, RZ, RZ, ~R11, P3 ;  /* 0x000000ffff167224 */ /* 0x000fe200018e0e0b */
[----:B0-----:R-:W-:Y:S01]  /*0b60*/  UIMAD.WIDE.U32 UR12, UR7, UR10, URZ ;  /* 0x0000000a070c72a5 */ /* 0x001fe2000f8e00ff */
[----:B------:R-:W-:Y:S01]  /*0b70*/  IADD3 R19, P0, PT, RZ, -R12, RZ ;  /* 0x8000000cff137210 */ /* 0x000fe20007f1e0ff */
[----:B------:R-:W-:Y:S01]  /*0b80*/  UISETP.GT.U32.AND UP1, UPT, UR26, URZ, UPT ;  /* 0x000000ff1a00728c */ /* 0x000fe2000bf24070 */
[----:B------:R-:W-:-:S02]  /*0b90*/  SEL R21, R21, R10, P2 ;  /* 0x0000000a15157207 */ /* 0x000fc40001000000 */
[----:B------:R-:W-:Y:S01]  /*0ba0*/  LOP3.LUT R10, RZ, UR19, RZ, 0x33, !PT ;  /* 0x00000013ff0a7c12 */ /* 0x000fe2000f8e33ff */
[----:B------:R-:W-:Y:S01]  /*0bb0*/  UIMAD UR19, UR16, UR10, URZ ;  /* 0x0000000a101372a4 */ /* 0x000fe2000f8e02ff */
[----:B------:R-:W-:Y:S01]  /*0bc0*/  SEL R22, R22, R11, P2 ;  /* 0x0000000b16167207 */ /* 0x000fe20001000000 */
[----:B------:R-:W-:Y:S01]  /*0bd0*/  USEL UR10, UR17, URZ, UP0 ;  /* 0x000000ff110a7287 */ /* 0x000fe20008000000 */
[----:B------:R-:W-:Y:S01]  /*0be0*/  IADD3 R10, P3, P4, R10, UR24, R15 ;  /* 0x000000180a0a7c10 */ /* 0x000fe2000fc7e00f */
[----:B------:R-:W-:Y:S01]  /*0bf0*/  UIMAD UR11, UR7, UR11, UR19 ;  /* 0x0000000b070b72a4 */ /* 0x000fe2000f8e0213 */
[----:B------:R-:W-:Y:S01]  /*0c00*/  LOP3.LUT R11, RZ, UR22, RZ, 0x33, !PT ;  /* 0x00000016ff0b7c12 */ /* 0x000fe2000f8e33ff */
[----:B------:R-:W-:Y:S01]  /*0c10*/  UIMAD UR17, UR15, UR8, URZ ;  /* 0x000000080f1172a4 */ /* 0x000fe2000f8e02ff */
[----:B------:R-:W-:Y:S01]  /*0c20*/  IADD3 R21, P2, PT, R0, R21, RZ ;  /* 0x0000001500157210 */ /* 0x000fe20007f5e0ff */
[----:B------:R-:W-:Y:S01]  /*0c30*/  UIADD3 UR13, UPT, UPT, UR13, UR11, URZ ;  /* 0x0000000b0d0d7290 */ /* 0x000fe2000fffe0ff */
[----:B------:R-:W-:Y:S01]  /*0c40*/  ISETP.LT.AND P1, PT, R13, RZ, PT ;  /* 0x000000ff0d00720c */ /* 0x000fe20003f21270 */
[----:B------:R-:W-:Y:S01]  /*0c50*/  USEL UR11, UR26, URZ, UP3 ;  /* 0x000000ff1a0b7287 */ /* 0x000fe20009800000 */
[----:B------:R-:W-:Y:S01]  /*0c60*/  IADD3.X R11, PT, PT, R11, UR25, R18, P3, P4 ;  /* 0x000000190b0b7c10 */ /* 0x000fe20009fe8412 */
[----:B------:R-:W-:Y:S01]  /*0c70*/  IMAD.X R22, R9, 0x1, R22, P2 ;  /* 0x0000000109167824 */ /* 0x000fe200010e0616 */
[----:B------:R-:W-:Y:S01]  /*0c80*/  IADD3 R21, P3, P4, -R21, UR10, R10 ;  /* 0x0000000a15157c10 */ /* 0x000fe2000fc7e10a */
[----:B------:R-:W-:Y:S01]  /*0c90*/  USEL UR10, UR18, URZ, UP0 ;  /* 0x000000ff120a7287 */ /* 0x000fe20008000000 */
[----:B------:R-:W-:Y:S01]  /*0ca0*/  SEL R12, R19, R12, P1 ;  /* 0x0000000c130c7207 */ /* 0x000fe20000800000 */
[----:B------:R-:W-:Y:S01]  /*0cb0*/  UISETP.GT.AND.EX UP1, UPT, UR27, URZ, UPT, UP1 ;  /* 0x000000ff1b00728c */ /* 0x000fe2000bf24310 */
[----:B-1----:R-:W-:Y:S01]  /*0cc0*/  IADD3 R19, P5, PT, R6, UR26, RZ ;  /* 0x0000001a06137c10 */ /* 0x002fe2000ffbe0ff */
[----:B------:R-:W-:Y:S01]  /*0cd0*/  UIMAD UR17, UR14, UR9, UR17 ;  /* 0x000000090e1172a4 */ /* 0x000fe2000f8e0211 */
[----:B------:R-:W-:Y:S01]  /*0ce0*/  LOP3.LUT R10, RZ, UR11, RZ, 0x33, !PT ;  /* 0x0000000bff0a7c12 */ /* 0x000fe2000f8e33ff */
[----:B------:R-:W-:Y:S01]  /*0cf0*/  UIMAD.WIDE.U32 UR8, UR14, UR8, UR12 ;  /* 0x000000080e0872a5 */ /* 0x000fe2000f8e000c */
[----:B------:R-:W-:Y:S01]  /*0d00*/  IADD3.X R22, PT, PT, ~R22, UR10, R11, P3, P4 ;  /* 0x0000000a16167c10 */ /* 0x000fe20009fe850b */
[----:B------:R-:W-:Y:S01]  /*0d10*/  UIADD3 UR10, UP0, UPT, URZ, -UR26, URZ ;  /* 0x8000001aff0a7290 */ /* 0x000fe2000ff1e0ff */
[----:B------:R-:W-:Y:S01]  /*0d20*/  IADD3.X R11, PT, PT, R7, UR27, RZ, P5, !PT ;  /* 0x0000001b070b7c10 */ /* 0x000fe2000affe4ff */
[----:B------:R-:W-:Y:S01]  /*0d30*/  USEL UR12, UR27, URZ, UP1 ;  /* 0x000000ff1b0c7287 */ /* 0x000fe20008800000 */
[----:B------:R-:W0:Y:S01]  /*0d40*/  LDC.64 R6, c[0x0][0x398] ;  /* 0x0000e600ff067b82 */ /* 0x000e220000000a00 */
[--C-:B------:R-:W-:Y:S01]  /*0d50*/  IADD3 R15, P2, P5, R2, 0x1, -R19.reuse ;  /* 0x00000001020f7810 */ /* 0x100fe20007d5e813 */
[----:B------:R-:W-:Y:S01]  /*0d60*/  UIADD3.X UR11, UPT, UPT, URZ, ~UR27, URZ, UP0, !UPT ;  /* 0x8000001bff0b7290 */ /* 0x000fe200087fe4ff */
[----:B------:R-:W-:Y:S01]  /*0d70*/  IADD3 R10, P3, P4, R10, UR26, R19 ;  /* 0x0000001a0a0a7c10 */ /* 0x000fe2000fc7e013 */
[----:B------:R-:W-:Y:S01]  /*0d80*/  UISETP.GT.U32.AND UP0, UPT, UR10, URZ, UPT ;  /* 0x000000ff0a00728c */ /* 0x000fe2000bf04070 */
[----:B------:R-:W-:Y:S01]  /*0d90*/  IADD3.X R20, PT, PT, R3, RZ, ~R11, P2, P5 ;  /* 0x000000ff03147210 */ /* 0x000fe200017eac0b */
[----:B------:R-:W-:Y:S01]  /*0da0*/  UISETP.GT.U32.AND UP1, UPT, UR20, URZ, UPT ;  /* 0x000000ff1400728c */ /* 0x000fe2000bf24070 */
[-C--:B------:R-:W-:Y:S01]  /*0db0*/  IADD3 R18, P5, PT, RZ, -R15.reuse, RZ ;  /* 0x8000000fff127210 */ /* 0x080fe20007fbe0ff */
[----:B------:R-:W-:Y:S01]  /*0dc0*/  UISETP.GT.AND.EX UP0, UPT, UR11, URZ, UPT, UP0 ;  /* 0x000000ff0b00728c */ /* 0x000fe2000bf04300 */
[----:B------:R-:W-:Y:S01]  /*0dd0*/  ISETP.LT.AND P2, PT, R20, RZ, PT ;  /* 0x000000ff1400720c */ /* 0x000fe20003f41270 */
[----:B------:R-:W-:Y:S01]  /*0de0*/  UISETP.GT.AND.EX UP1, UPT, UR21, URZ, UPT, UP1 ;  /* 0x000000ff1500728c */ /* 0x000fe2000bf24310 */
[----:B------:R-:W-:Y:S01]  /*0df0*/  IADD3.X R23, PT, PT, RZ, ~R20, RZ, P5, !PT ;  /* 0x80000014ff177210 */ /* 0x000fe20002ffe4ff */
[----:B------:R-:W-:Y:S01]  /*0e00*/  USEL UR10, UR10, URZ, UP0 ;  /* 0x000000ff0a0a7287 */ /* 0x000fe20008000000 */
[----:B------:R-:W-:Y:S01]  /*0e10*/  IADD3 R14, P5, PT, R21, R14, RZ ;  /* 0x0000000e150e7210 */ /* 0x000fe20007fbe0ff */
[----:B------:R-:W-:Y:S01]  /*0e20*/  USEL UR11, UR11, URZ, UP0 ;  /* 0x000000ff0b0b7287 */ /* 0x000fe20008000000 */
[----:B------:R-:W-:Y:S01]  /*0e30*/  SEL R19, R18, R15, P2 ;  /* 0x0000000f12137207 */ /* 0x000fe20001000000 */
[----:B------:R-:W-:Y:S01]  /*0e40*/  USEL UR13, UR21, URZ, UP1 ;  /* 0x000000ff150d7287 */ /* 0x000fe20008800000 */
[----:B------:R-:W-:Y:S01]  /*0e50*/  LOP3.LUT R18, RZ, UR12, RZ, 0x33, !PT ;  /* 0x0000000cff127c12 */ /* 0x000fe2000f8e33ff */
[----:B------:R-:W-:Y:S01]  /*0e60*/  IMAD.X R17, R22, 0x1, R17, P5 ;  /* 0x0000000116117824 */ /* 0x000fe200028e0611 */
[----:B------:R-:W-:Y:S01]  /*0e70*/  IADD3 R19, P5, PT, R2, R19, RZ ;  /* 0x0000001302137210 */ /* 0x000fe20007fbe0ff */
[----:B------:R-:W-:Y:S01]  /*0e80*/  USEL UR12, UR20, URZ, UP1 ;  /* 0x000000ff140c7287 */ /* 0x000fe20008800000 */
[----:B------:R-:W-:Y:S01]  /*0e90*/  SEL R15, R23, R20, P2 ;  /* 0x00000014170f7207 */ /* 0x000fe20001000000 */
[----:B------:R-:W-:Y:S01]  /*0ea0*/  UIADD3 UR9, UPT, UPT, UR9, UR17, URZ ;  /* 0x0000001109097290 */ /* 0x000fe2000fffe0ff */
[----:B------:R-:W-:Y:S01]  /*0eb0*/  IADD3.X R18, PT, PT, R18, UR27, R11, P3, P4 ;  /* 0x0000001b12127c10 */ /* 0x000fe20009fe840b */
[----:B------:R-:W1:Y:S01]  /*0ec0*/  LDCU.128 UR24, c[0x0][0x3c0] ;  /* 0x00007800ff1877ac */ /* 0x000e620008000c00 */
[----:B------:R-:W-:Y:S01]  /*0ed0*/  IADD3 R19, P2, P3, -R19, UR10, R10 ;  /* 0x0000000a13137c10 */ /* 0x000fe2000fb5e10a */
[----:B------:R-:W-:Y:S01]  /*0ee0*/  IMAD.X R15, R3, 0x1, R15, P5 ;  /* 0x00000001030f7824 */ /* 0x000fe200028e060f */
[----:B------:R-:W2:Y:S01]  /*0ef0*/  LDC.64 R10, c[0x0][0x3d0] ;  /* 0x0000f400ff0a7b82 */ /* 0x000ea20000000a00 */
[----:B0-----:R-:W-:Y:S01]  /*0f00*/  IADD3 R20, P4, PT, R6, UR20, RZ ;  /* 0x0000001406147c10 */ /* 0x001fe2000ff9e0ff */
[----:B------:R-:W-:-:S02]  /*0f10*/  UIADD3 UR10, UP0, UPT, URZ, -UR20, URZ ;  /* 0x80000014ff0a7290 */ /* 0x000fc4000ff1e0ff */
[----:B------:R-:W-:Y:S02]  /*0f20*/  IADD3.X R15, PT, PT, ~R15, UR11, R18, P2, P3 ;  /* 0x0000000b0f0f7c10 */ /* 0x000fe400097e6512 */
[----:B------:R-:W-:Y:S01]  /*0f30*/  IADD3.X R7, PT, PT, R7, UR21, RZ, P4, !PT ;  /* 0x0000001507077c10 */ /* 0x000fe2000a7fe4ff */
[----:B------:R-:W-:Y:S01]  /*0f40*/  UIADD3.X UR11, UPT, UPT, URZ, ~UR21, URZ, UP0, !UPT ;  /* 0x80000015ff0b7290 */ /* 0x000fe200087fe4ff */
[----:B------:R-:W-:Y:S01]  /*0f50*/  IADD3 R18, P3, P4, R4, 0x1, -R20 ;  /* 0x0000000104127810 */ /* 0x000fe20007c7e814 */
[----:B------:R-:W-:Y:S01]  /*0f60*/  UISETP.GT.U32.AND UP0, UPT, UR10, URZ, UPT ;  /* 0x000000ff0a00728c */ /* 0x000fe2000bf04070 */
[----:B------:R-:W-:Y:S02]  /*0f70*/  IADD3 R6, P2, PT, R19, R16, RZ ;  /* 0x0000001013067210 */ /* 0x000fe40007f5e0ff */
[----:B------:R-:W-:Y:S01]  /*0f80*/  IADD3.X R16, PT, PT, R5, RZ, ~R7, P3, P4 ;  /* 0x000000ff05107210 */ /* 0x000fe20001fe8c07 */
[----:B------:R-:W-:Y:S01]  /*0f90*/  UISETP.GT.AND.EX UP0, UPT, UR11, URZ, UPT, UP0 ;  /* 0x000000ff0b00728c */ /* 0x000fe2000bf04300 */
[-C--:B------:R-:W-:Y:S01]  /*0fa0*/  IADD3 R21, P4, PT, RZ, -R18.reuse, RZ ;  /* 0x80000012ff157210 */ /* 0x080fe20007f9e0ff */
[----:B------:R-:W-:Y:S01]  /*0fb0*/  IMAD.X R15, R15, 0x1, R8, P2 ;  /* 0x000000010f0f7824 */ /* 0x000fe200010e0608 */
[----:B------:R-:W-:Y:S01]  /*0fc0*/  ISETP.LT.AND P3, PT, R16, RZ, PT ;  /* 0x000000ff1000720c */ /* 0x000fe20003f61270 */
[----:B------:R-:W-:Y:S01]  /*0fd0*/  USEL UR10, UR10, URZ, UP0 ;  /* 0x000000ff0a0a7287 */ /* 0x000fe20008000000 */
[----:B------:R-:W-:Y:S01]  /*0fe0*/  LOP3.LUT R19, RZ, UR12, RZ, 0x33, !PT ;  /* 0x0000000cff137c12 */ /* 0x000fe2000f8e33ff */
[----:B------:R-:W-:Y:S01]  /*0ff0*/  IMAD.X R23, RZ, RZ, ~R16, P4 ;  /* 0x000000ffff177224 */ /* 0x000fe200020e0e10 */
[----:B------:R-:W-:Y:S01]  /*1000*/  SEL R21, R21, R18, P3 ;  /* 0x0000001215157207 */ /* 0x000fe20001800000 */
[----:B-1----:R-:W-:Y:S01]  /*1010*/  IMAD R15, R15, UR26, RZ ;  /* 0x0000001a0f0f7c24 */ /* 0x002fe2000f8e02ff */
[----:B------:R-:W-:-:S02]  /*1020*/  IADD3 R19, P4, P5, R19, UR20, R20 ;  /* 0x0000001413137c10 */ /* 0x000fc4000fd9e014 */
[----:B------:R-:W-:Y:S01]  /*1030*/  SEL R23, R23, R16, P3 ;  /* 0x0000001017177207 */ /* 0x000fe20001800000 */
[-C--:B--2---:R-:W-:Y:S01]  /*1040*/  IMAD R20, R17, R10.reuse, RZ ;  /* 0x0000000a11147224 */ /* 0x084fe200078e02ff */
[----:B------:R-:W-:Y:S01]  /*1050*/  LOP3.LUT R18, RZ, UR13, RZ, 0x33, !PT ;  /* 0x0000000dff127c12 */ /* 0x000fe2000f8e33ff */
[----:B------:R-:W-:Y:S01]  /*1060*/  IMAD R15, R6, UR27, R15 ;  /* 0x0000001b060f7c24 */ /* 0x000fe2000f8e020f */
[----:B------:R-:W-:Y:S01]  /*1070*/  IADD3 R16, P3, PT, R4, R21, RZ ;  /* 0x0000001504107210 */ /* 0x000fe20007f7e0ff */
[----:B------:R-:W-:Y:S01]  /*1080*/  IMAD R21, R14, R11, R20 ;  /* 0x0000000b0e157224 */ /* 0x000fe200078e0214 */
[----:B------:R-:W-:Y:S01]  /*1090*/  IADD3.X R17, PT, PT, R18, UR21, R7, P4, P5 ;  /* 0x0000001512117c10 */ /* 0x000fe2000a7ea407 */
[----:B------:R-:W-:Y:S01]  /*10a0*/  IMAD.X R18, RZ, RZ, ~R13, P0 ;  /* 0x000000ffff127224 */ /* 0x000fe200000e0e0d */
[----:B------:R-:W-:Y:S01]  /*10b0*/  IADD3 R7, P4, P5, -R16, UR10, R19 ;  /* 0x0000000a10077c10 */ /* 0x000fe2000fd9e113 */
[----:B------:R-:W-:Y:S01]  /*10c0*/  USEL UR10, UR11, URZ, UP0 ;  /* 0x000000ff0b0a7287 */ /* 0x000fe20008000000 */
[----:B------:R-:W-:Y:S01]  /*10d0*/  IMAD.X R16, R5, 0x1, R23, P3 ;  /* 0x0000000105107824 */ /* 0x000fe200018e0617 */
[----:B------:R-:W0:Y:S01]  /*10e0*/  LDCU.128 UR20, c[0x0][0x410] ;  /* 0x00008200ff1477ac */ /* 0x000e220008000c00 */
[----:B------:R-:W-:Y:S01]  /*10f0*/  IMAD.WIDE.U32 R10, R14, R10, UR8 ;  /* 0x000000080e0a7e25 */ /* 0x000fe2000f8e000a */
[----:B------:R-:W-:-:S02]  /*1100*/  SEL R19, R18, R13, P1 ;  /* 0x0000000d12137207 */ /* 0x000fc40000800000 */
[----:B------:R-:W-:Y:S01]  /*1110*/  IADD3.X R8, PT, PT, ~R16, UR10, R17, P4, P5 ;  /* 0x0000000a10087c10 */ /* 0x000fe2000a7ea511 */
[----:B------:R-:W1:Y:S01]  /*1120*/  LDCU.64 UR8, c[0x0][0x380] ;  /* 0x00007000ff0877ac */ /* 0x000e620008000a00 */
[----:B------:R-:W-:Y:S01]  /*1130*/  IADD3 R13, P0, PT, R7, R12, RZ ;  /* 0x0000000c070d7210 */ /* 0x000fe20007f1e0ff */
[----:B------:R-:W-:Y:S02]  /*1140*/  IMAD.IADD R11, R11, 0x1, R21 ;  /* 0x000000010b0b7824 */ /* 0x000fe400078e0215 */
[----:B------:R-:W2:Y:S02]  /*1150*/  LDCU.64 UR10, c[0x0][0x408] ;  /* 0x00008100ff0a77ac */ /* 0x000ea40008000a00 */
[----:B------:R-:W-:Y:S02]  /*1160*/  IMAD.X R8, R8, 0x1, R19, P0 ;  /* 0x0000000108087824 */ /* 0x000fe400000e0613 */
[----:B------:R-:W-:-:S04]  /*1170*/  IMAD.WIDE.U32 R6, R6, UR26, R10 ;  /* 0x0000001a06067c25 */ /* 0x000fc8000f8e000a */
[----:B------:R-:W-:Y:S02]  /*1180*/  IMAD R8, R8, UR24, RZ ;  /* 0x0000001808087c24 */ /* 0x000fe4000f8e02ff */
[----:B------:R-:W-:Y:S02]  /*1190*/  IMAD.IADD R7, R7, 0x1, R15 ;  /* 0x0000000107077824 */ /* 0x000fe400078e020f */
[C---:B------:R-:W-:Y:S02]  /*11a0*/  IMAD R11, R13.reuse, UR25, R8 ;  /* 0x000000190d0b7c24 */ /* 0x040fe4000f8e0208 */
[----:B------:R-:W-:Y:S01]  /*11b0*/  IMAD.WIDE.U32 R6, R13, UR24, R6 ;  /* 0x000000180d067c25 */ /* 0x000fe2000f8e0006 */
[----:B0-----:R-:W-:Y:S01]  /*11c0*/  UIMAD UR16, UR16, UR20, URZ ;  /* 0x00000014101072a4 */ /* 0x001fe2000f8e02ff */
[----:B------:R-:W0:Y:S03]  /*11d0*/  LDC.64 R12, c[0x0][0x420] ;  /* 0x00010800ff0c7b82 */ /* 0x000e260000000a00 */
[----:B------:R-:W-:-:S02]  /*11e0*/  IADD3 R7, PT, PT, R7, R11, RZ ;  /* 0x0000000b07077210 */ /* 0x000fc40007ffe0ff */
[----:B-1----:R-:W-:-:S04]  /*11f0*/  LEA R10, P0, R6, UR8, 0x1 ;  /* 0x00000008060a7c11 */ /* 0x002fc8000f8008ff */
[----:B------:R-:W-:Y:S02]  /*1200*/  LEA.HI.X R11, R6, UR9, R7, 0x1, P0 ;  /* 0x00000009060b7c11 */ /* 0x000fe400080f0c07 */
[----:B------:R-:W1:Y:S03]  /*1210*/  LDC.64 R6, c[0x0][0x428] ;  /* 0x00010a00ff067b82 */ /* 0x000e660000000a00 */
[----:B------:R3:W4:Y:S01]  /*1220*/  LDG.E.U16 R8, desc[UR28][R10.64] ;  /* 0x0000001c0a087981 */ /* 0x000722000c1e1500 */
[----:B------:R-:W-:Y:S01]  /*1230*/  UIMAD.WIDE.U32 UR8, UR7, UR20, URZ ;  /* 0x00000014070872a5 */ /* 0x000fe2000f8e00ff */
[----:B------:R-:W-:Y:S01]  /*1240*/  IMAD R5, R5, UR22, RZ ;  /* 0x0000001605057c24 */ /* 0x000fe2000f8e02ff */
[----:B------:R-:W-:Y:S02]  /*1250*/  UIMAD UR16, UR7, UR21, UR16 ;  /* 0x00000015071072a4 */ /* 0x000fe4000f8e0210 */
[----:B--2---:R-:W-:-:S02]  /*1260*/  UIMAD UR15, UR15, UR10, URZ ;  /* 0x0000000a0f0f72a4 */ /* 0x004fc4000f8e02ff */
[----:B------:R-:W-:Y:S02]  /*1270*/  UIADD3 UR9, UPT, UPT, UR9, UR16, URZ ;  /* 0x0000001009097290 */ /* 0x000fe4000fffe0ff */
[----:B------:R-:W-:Y:S02]  /*1280*/  UIMAD UR15, UR14, UR11, UR15 ;  /* 0x0000000b0e0f72a4 */ /* 0x000fe4000f8e020f */
[----:B------:R-:W-:-:S04]  /*1290*/  UIMAD.WIDE.U32 UR8, UR14, UR10, UR8 ;  /* 0x0000000a0e0872a5 */ /* 0x000fc8000f8e0008 */
[----:B------:R-:W-:Y:S01]  /*12a0*/  UIADD3 UR9, UPT, UPT, UR9, UR15, URZ ;  /* 0x0000000f09097290 */ /* 0x000fe2000fffe0ff */
[----:B-1----:R-:W-:-:S05]  /*12b0*/  IMAD R9, R9, R6, RZ ;  /* 0x0000000609097224 */ /* 0x002fca00078e02ff */
[----:B---3--:R-:W-:-:S04]  /*12c0*/  IMAD.WIDE.U32 R10, R0, R6, UR8 ;  /* 0x00000008000a7e25 */ /* 0x008fc8000f8e0006 */
[----:B------:R-:W-:Y:S02]  /*12d0*/  IMAD R9, R0, R7, R9 ;  /* 0x0000000700097224 */ /* 0x000fe400078e0209 */
[----:B------:R-:W1:Y:S01]  /*12e0*/  LDC.64 R6, c[0x0][0x3d8] ;  /* 0x0000f600ff067b82 */ /* 0x000e620000000a00 */
[-C--:B0-----:R-:W-:Y:S02]  /*12f0*/  IMAD R0, R3, R12.reuse, RZ ;  /* 0x0000000c03007224 */ /* 0x081fe400078e02ff */
[----:B------:R-:W-:Y:S02]  /*1300*/  IMAD.IADD R11, R11, 0x1, R9 ;  /* 0x000000010b0b7824 */ /* 0x000fe400078e0209 */
[C---:B------:R-:W-:Y:S02]  /*1310*/  IMAD R9, R2.reuse, R13, R0 ;  /* 0x0000000d02097224 */ /* 0x040fe400078e0200 */
[----:B------:R-:W-:-:S04]  /*1320*/  IMAD.WIDE.U32 R2, R2, R12, R10 ;  /* 0x0000000c02027225 */ /* 0x000fc800078e000a */
[----:B------:R-:W-:Y:S02]  /*1330*/  IMAD.IADD R3, R3, 0x1, R9 ;  /* 0x0000000103037824 */ /* 0x000fe400078e0209 */
[C---:B------:R-:W-:Y:S02]  /*1340*/  IMAD R9, R4.reuse, UR23, R5 ;  /* 0x0000001704097c24 */ /* 0x040fe4000f8e0205 */
[----:B------:R-:W-:-:S04]  /*1350*/  IMAD.WIDE.U32 R4, R4, UR22, R2 ;  /* 0x0000001604047c25 */ /* 0x000fc8000f8e0002 */
[----:B------:R-:W-:Y:S01]  /*1360*/  IMAD.IADD R0, R5, 0x1, R9 ;  /* 0x0000000105007824 */ /* 0x000fe200078e0209 */
[----:B-1----:R-:W-:-:S04]  /*1370*/  LEA R6, P0, R4, R6, 0x1 ;  /* 0x0000000604067211 */ /* 0x002fc800078008ff */
[----:B------:R-:W-:-:S05]  /*1380*/  LEA.HI.X R7, R4, R7, R0, 0x1, P0 ;  /* 0x0000000704077211 */ /* 0x000fca00000f0c00 */
[----:B----4-:R-:W-:Y:S01]  /*1390*/  STG.E.U16 desc[UR28][R6.64], R8 ;  /* 0x0000000806007986 */ /* 0x010fe2000c10151c */
[----:B------:R-:W-:Y:S05]  /*13a0*/  EXIT ;  /* 0x000000000000794d */ /* 0x000fea0003800000 */
        .weak           $__internal_12_$__cuda_sm20_div_s64
        .type           $__internal_12_$__cuda_sm20_div_s64,@function
        .size           $__internal_12_$__cuda_sm20_div_s64,($__internal_13_$__cuda_sm20_rem_s64 - $__internal_12_$__cuda_sm20_div_s64)
$__internal_12_$__cuda_sm20_div_s64:
        /* <DEDUP_REMOVED lines=86> */
[----:B------:R-:W-:Y:S06]  /*1910*/  RET.REL.NODEC R6 `(_ZN2at6native49_GLOBAL__N__cfa43aba_16_ReflectionPad_cu_f800513927reflection_pad3d_out_kernelIN3c108BFloat16EEEvNS_27GenericPackedTensorAccessorIKT_Lm5ENS_16DefaultPtrTraitsElEENS5_IS6_Lm5ES8_lEElllll) ;  /* 0xffffffe406b87950 */ /* 0x000fec0003c3ffff */
        .weak           $__internal_13_$__cuda_sm20_rem_s64
        .type           $__internal_13_$__cuda_sm20_rem_s64,@function
        .size           $__internal_13_$__cuda_sm20_rem_s64,(.L_x_1185 - $__internal_13_$__cuda_sm20_rem_s64)
$__internal_13_$__cuda_sm20_rem_s64:
        /* <DEDUP_REMOVED lines=80> */
[----:B------:R-:W-:Y:S06]  /*1e20*/  RET.REL.NODEC R2 `(_ZN2at6native49_GLOBAL__N__cfa43aba_16_ReflectionPad_cu_f800513927reflection_pad3d_out_kernelIN3c108BFloat16EEEvNS_27GenericPackedTensorAccessorIKT_Lm5ENS_16DefaultPtrTraitsElEENS5_IS6_Lm5ES8_lEElllll) ;  /* 0xffffffe002747950 */ /* 0x000fec0003c3ffff */
.L_x_71:
        /* <DEDUP_REMOVED lines=13> */
.L_x_1185:


//--------------------- .text._ZN2at6native49_GLOBAL__N__cfa43aba_16_ReflectionPad_cu_f800513927reflection_pad3d_out_kernelIN3c104HalfEEEvNS_27GenericPackedTensorAccessorIKT_Lm5ENS_16DefaultPtrTraitsElEENS5_IS6_Lm5ES8_lEElllll --------------------------
	.section	.text._ZN2at6native49_GLOBAL__N__cfa43aba_16_ReflectionPad_cu_f800513927reflection_pad3d_out_kernelIN3c104HalfEEEvNS_27GenericPackedTensorAccessorIKT_Lm5ENS_16DefaultPtrTraitsElEENS5_IS6_Lm5ES8_lEElllll,"ax",@progbits
	.align	128
.text._ZN2at6native49_GLOBAL__N__cfa43aba_16_ReflectionPad_cu_f800513927reflection_pad3d_out_kernelIN3c104HalfEEEvNS_27GenericPackedTensorAccessorIKT_Lm5ENS_16DefaultPtrTraitsElEENS5_IS6_Lm5ES8_lEElllll:
        .type           _ZN2at6native49_GLOBAL__N__cfa43aba_16_ReflectionPad_cu_f800513927reflection_pad3d_out_kernelIN3c104HalfEEEvNS_27GenericPackedTensorAccessorIKT_Lm5ENS_16DefaultPtrTraitsElEENS5_IS6_Lm5ES8_lEElllll,@function
        .size           _ZN2at6native49_GLOBAL__N__cfa43aba_16_ReflectionPad_cu_f800513927reflection_pad3d_out_kernelIN3c104HalfEEEvNS_27GenericPackedTensorAccessorIKT_Lm5ENS_16DefaultPtrTraitsElEENS5_IS6_Lm5ES8_lEElllll,(.L_x_1188 - _ZN2at6native49_GLOBAL__N__cfa43aba_16_ReflectionPad_cu_f800513927reflection_pad3d_out_kernelIN3c104HalfEEEvNS_27GenericPackedTensorAccessorIKT_Lm5ENS_16DefaultPtrTraitsElEENS5_IS6_Lm5ES8_lEElllll)
        .other          _ZN2at6native49_GLOBAL__N__cfa43aba_16_ReflectionPad_cu_f800513927reflection_pad3d_out_kernelIN3c104HalfEEEvNS_27GenericPackedTensorAccessorIKT_Lm5ENS_16DefaultPtrTraitsElEENS5_IS6_Lm5ES8_lEElllll,@"STO_CUDA_ENTRY STV_DEFAULT"
_ZN2at6native49_GLOBAL__N__cfa43aba_16_ReflectionPad_cu_f800513927reflection_pad3d_out_kernelIN3c104HalfEEEvNS_27GenericPackedTensorAccessorIKT_Lm5ENS_16DefaultPtrTraitsElEENS5_IS6_Lm5ES8_lEElllll:
        /* <DEDUP_REMOVED lines=46> */
.L_x_73:
[----:B------:R-:W0:Y:S01]  /*02e0*/  LDCU.64 UR4, c[0x0][0x400] ;  /* 0x00008000ff0477ac */ /* 0x000e220008000a00 */
[----:B------:R-:W-:Y:S01]  /*02f0*/  IMAD.MOV.U32 R13, RZ, RZ, R4 ;  /* 0x000000ffff0d7224 */ /* 0x000fe200078e0004 */
[----:B------:R-:W-:Y:S01]  /*0300*/  MOV R8, 0x350 ;  /* 0x0000035000087802 */ /* 0x000fe20000000f00 */
[----:B------:R-:W-:Y:S02]  /*0310*/  IMAD.MOV.U32 R11, RZ, RZ, R5 ;  /* 0x000000ffff0b7224 */ /* 0x000fe400078e0005 */
[----:B0-----:R-:W-:Y:S02]  /*0320*/  IMAD.U32 R12, RZ, RZ, UR4 ;  /* 0x00000004ff0c7e24 */ /* 0x001fe4000f8e00ff */
[----:B------:R-:W-:-:S07]  /*0330*/  IMAD.U32 R10, RZ, RZ, UR5 ;  /* 0x00000005ff0a7e24 */ /* 0x000fce000f8e00ff */
[----:B------:R-:W-:Y:S05]  /*0340*/  CALL.REL.NOINC `($__internal_14_$__cuda_sm20_div_s64) ;  /* 0x0000001000187944 */ /* 0x000fea0003c00000 */
        /* <DEDUP_REMOVED lines=10> */
.L_x_74:
[----:B------:R-:W-:Y:S05]  /*03f0*/  BSYNC.RECONVERGENT B0 ;  /* 0x0000000000007941 */ /* 0x000fea0003800200 */
.L_x_72:
        /* <DEDUP_REMOVED lines=25> */
.L_x_76:
[----:B------:R-:W-:Y:S01]  /*0590*/  IMAD.MOV.U32 R6, RZ, RZ, R2 ;  /* 0x000000ffff067224 */ /* 0x000fe200078e0002 */
[----:B------:R-:W-:-:S07]  /*05a0*/  MOV R2, 0x5c0 ;  /* 0x000005c000027802 */ /* 0x000fce0000000f00 */
[----:B------:R-:W-:Y:S05]  /*05b0*/  CALL.REL.NOINC `($__internal_15_$__cuda_sm20_rem_s64) ;  /* 0x0000001000d87944 */ /* 0x000fea0003c00000 */
[----:B------:R-:W-:Y:S02]  /*05c0*/  IMAD.MOV.U32 R2, RZ, RZ, R6 ;  /* 0x000000ffff027224 */ /* 0x000fe400078e0006 */
[----:B------:R-:W-:-:S07]  /*05d0*/  IMAD.MOV.U32 R3, RZ, RZ, R7 ;  /* 0x000000ffff037224 */ /* 0x000fce00078e0007 */
.L_x_77:
[----:B------:R-:W-:Y:S05]  /*05e0*/  BSYNC.RECONVERGENT B0 ;  /* 0x0000000000007941 */ /* 0x000fea0003800200 */
.L_x_75:
        /* <DEDUP_REMOVED lines=32> */
.L_x_79:
[----:B------:R-:W-:Y:S01]  /*07f0*/  MOV R13, UR5 ;  /* 0x00000005000d7c02 */ /* 0x000fe20008000f00 */
[----:B------:R-:W-:Y:S01]  /*0800*/  IMAD.U32 R12, RZ, RZ, UR4 ;  /* 0x00000004ff0c7e24 */ /* 0x000fe2000f8e00ff */
[----:B------:R-:W-:Y:S01]  /*0810*/  MOV R8, 0x860 ;  /* 0x0000086000087802 */ /* 0x000fe20000000f00 */
[----:B------:R-:W-:Y:S02]  /*0820*/  IMAD.MOV.U32 R13, RZ, RZ, R4 ;  /* 0x000000ffff0d7224 */ /* 0x000fe400078e0004 */
[----:B------:R-:W-:Y:S02]  /*0830*/  IMAD.MOV.U32 R11, RZ, RZ, R5 ;  /* 0x000000ffff0b7224 */ /* 0x000fe400078e0005 */
[----:B------:R-:W-:-:S07]  /*0840*/  IMAD.U32 R10, RZ, RZ, UR6 ;  /* 0x00000006ff0a7e24 */ /* 0x000fce000f8e00ff */
[----:B------:R-:W-:Y:S05]  /*0850*/  CALL.REL.NOINC `($__internal_14_$__cuda_sm20_div_s64) ;  /* 0x0000000800d47944 */ /* 0x000fea0003c00000 */
[----:B------:R-:W-:Y:S02]  /*0860*/  IMAD.MOV.U32 R4, RZ, RZ, R10 ;  /* 0x000000ffff047224 */ /* 0x000fe400078e000a */
[----:B------:R-:W-:-:S07]  /*0870*/  IMAD.MOV.U32 R5, RZ, RZ, R11 ;  /* 0x000000ffff057224 */ /* 0x000fce00078e000b */
.L_x_80:
[----:B------:R-:W-:Y:S05]  /*0880*/  BSYNC.RECONVERGENT B0 ;  /* 0x0000000000007941 */ /* 0x000fea0003800200 */
.L_x_78:
        /* <DEDUP_REMOVED lines=178> */
        .weak           $__internal_14_$__cuda_sm20_div_s64
        .type           $__internal_14_$__cuda_sm20_div_s64,@function
        .size           $__internal_14_$__cuda_sm20_div_s64,($__internal_15_$__cuda_sm20_rem_s64 - $__internal_14_$__cuda_sm20_div_s64)
$__internal_14_$__cuda_sm20_div_s64:
        /* <DEDUP_REMOVED lines=86> */
[----:B------:R-:W-:Y:S06]  /*1910*/  RET.REL.NODEC R6 `(_ZN2at6native49_GLOBAL__N__cfa43aba_16_ReflectionPad_cu_f800513927reflection_pad3d_out_kernelIN3c104HalfEEEvNS_27GenericPackedTensorAccessorIKT_Lm5ENS_16DefaultPtrTraitsElEENS5_IS6_Lm5ES8_lEElllll) ;  /* 0xffffffe406b87950 */ /* 0x000fec0003c3ffff */
        .weak           $__internal_15_$__cuda_sm20_rem_s64
        .type           $__internal_15_$__cuda_sm20_rem_s64,@function
        .size           $__internal_15_$__cuda_sm20_rem_s64,(.L_x_1188 - $__internal_15_$__cuda_sm20_rem_s64)
$__internal_15_$__cuda_sm20_rem_s64:
        /* <DEDUP_REMOVED lines=80> */
[----:B------:R-:W-:Y:S06]  /*1e20*/  RET.REL.NODEC R2 `(_ZN2at6native49_GLOBAL__N__cfa43aba_16_ReflectionPad_cu_f800513927reflection_pad3d_out_kernelIN3c104HalfEEEvNS_27GenericPackedTensorAccessorIKT_Lm5ENS_16DefaultPtrTraitsElEENS5_IS6_Lm5ES8_lEElllll) ;  /* 0xffffffe002747950 */ /* 0x000fec0003c3ffff */
.L_x_81:
        /* <DEDUP_REMOVED lines=13> */
.L_x_1188:


//--------------------- .text._ZN2at6native49_GLOBAL__N__cfa43aba_16_ReflectionPad_cu_f800513927reflection_pad3d_out_kernelIN3c107complexIfEEEEvNS_27GenericPackedTensorAccessorIKT_Lm5ENS_16DefaultPtrTraitsElEENS6_IS7_Lm5ES9_lEElllll --------------------------
	.section	.text._ZN2at6native49_GLOBAL__N__cfa43aba_16_ReflectionPad_cu_f800513927reflection_pad3d_out_kernelIN3c107complexIfEEEEvNS_27GenericPackedTensorAccessorIKT_Lm5ENS_16DefaultPtrTraitsElEENS6_IS7_Lm5ES9_lEElllll,"ax",@progbits
	.align	128
.text._ZN2at6native49_GLOBAL__N__cfa43aba_16_ReflectionPad_cu_f800513927reflection_pad3d_out_kernelIN3c107complexIfEEEEvNS_27GenericPackedTensorAccessorIKT_Lm5ENS_16DefaultPtrTraitsElEENS6_IS7_Lm5ES9_lEElllll:
        .type           _ZN2at6native49_GLOBAL__N__cfa43aba_16_ReflectionPad_cu_f800513927reflection_pad3d_out_kernelIN3c107complexIfEEEEvNS_27GenericPackedTensorAccessorIKT_Lm5ENS_16DefaultPtrTraitsElEENS6_IS7_Lm5ES9_lEElllll,@function
        .size           _ZN2at6native49_GLOBAL__N__cfa43aba_16_ReflectionPad_cu_f800513927reflection_pad3d_out_kernelIN3c107complexIfEEEEvNS_27GenericPackedTensorAccessorIKT_Lm5ENS_16DefaultPtrTraitsElEENS6_IS7_Lm5ES9_lEElllll,(.L_x_1191 - _ZN2at6native49_GLOBAL__N__cfa43aba_16_ReflectionPad_cu_f800513927reflection_pad3d_out_kernelIN3c107complexIfEEEEvNS_27GenericPackedTensorAccessorIKT_Lm5ENS_16DefaultPtrTraitsElEENS6_IS7_Lm5ES9_lEElllll)
        .other          _ZN2at6native49_GLOBAL__N__cfa43aba_16_ReflectionPad_cu_f800513927reflection_pad3d_out_kernelIN3c107complexIfEEEEvNS_27GenericPackedTensorAccessorIKT_Lm5ENS_16DefaultPtrTraitsElEENS6_IS7_Lm5ES9_lEElllll,@"STO_CUDA_ENTRY STV_DEFAULT"
_ZN2at6native49_GLOBAL__N__cfa43aba_16_ReflectionPad_cu_f800513927reflection_pad3d_out_kernelIN3c107complexIfEEEEvNS_27GenericPackedTensorAccessorIKT_Lm5ENS_16DefaultPtrTraitsElEENS6_IS7_Lm5ES9_lEElllll:
        /* <DEDUP_REMOVED lines=46> */
.L_x_83:
[----:B------:R-:W0:Y:S01]  /*02e0*/  LDCU.64 UR4, c[0x0][0x400] ;  /* 0x00008000ff0477ac */ /* 0x000e220008000a00 */
[----:B------:R-:W-:Y:S01]  /*02f0*/  IMAD.MOV.U32 R13, RZ, RZ, R4 ;  /* 0x000000ffff0d7224 */ /* 0x000fe200078e0004 */
[----:B------:R-:W-:Y:S01]  /*0300*/  MOV R8, 0x350 ;  /* 0x0000035000087802 */ /* 0x000fe20000000f00 */
[----:B------:R-:W-:Y:S02]  /*0310*/  IMAD.MOV.U32 R11, RZ, RZ, R5 ;  /* 0x000000ffff0b7224 */ /* 0x000fe400078e0005 */
[----:B0-----:R-:W-:Y:S02]  /*0320*/  IMAD.U32 R12, RZ, RZ, UR4 ;  /* 0x00000004ff0c7e24 */ /* 0x001fe4000f8e00ff */
[----:B------:R-:W-:-:S07]  /*0330*/  IMAD.U32 R10, RZ, RZ, UR5 ;  /* 0x00000005ff0a7e24 */ /* 0x000fce000f8e00ff */
[----:B------:R-:W-:Y:S05]  /*0340*/  CALL.REL.NOINC `($__internal_16_$__cuda_sm20_div_s64) ;  /* 0x0000001000187944 */ /* 0x000fea0003c00000 */
        /* <DEDUP_REMOVED lines=10> */
.L_x_84:
[----:B------:R-:W-:Y:S05]  /*03f0*/  BSYNC.RECONVERGENT B0 ;  /* 0x0000000000007941 */ /* 0x000fea0003800200 */
.L_x_82:
        /* <DEDUP_REMOVED lines=25> */
.L_x_86:
[----:B------:R-:W-:Y:S01]  /*0590*/  IMAD.MOV.U32 R6, RZ, RZ, R2 ;  /* 0x000000ffff067224 */ /* 0x000fe200078e0002 */
[----:B------:R-:W-:-:S07]  /*05a0*/  MOV R2, 0x5c0 ;  /* 0x000005c000027802 */ /* 0x000fce0000000f00 */
[----:B------:R-:W-:Y:S05]  /*05b0*/  CALL.REL.NOINC `($__internal_17_$__cuda_sm20_rem_s64) ;  /* 0x0000001000d87944 */ /* 0x000fea0003c00000 */
[----:B------:R-:W-:Y:S02]  /*05c0*/  IMAD.MOV.U32 R2, RZ, RZ, R6 ;  /* 0x000000ffff027224 */ /* 0x000fe400078e0006 */
[----:B------:R-:W-:-:S07]  /*05d0*/  IMAD.MOV.U32 R3, RZ, RZ, R7 ;  /* 0x000000ffff037224 */ /* 0x000fce00078e0007 */
.L_x_87:
[----:B------:R-:W-:Y:S05]  /*05e0*/  BSYNC.RECONVERGENT B0 ;  /* 0x0000000000007941 */ /* 0x000fea0003800200 */
.L_x_85:
        /* <DEDUP_REMOVED lines=32> */
.L_x_89:
[----:B------:R-:W-:Y:S01]  /*07f0*/  MOV R13, UR5 ;  /* 0x00000005000d7c02 */ /* 0x000fe20008000f00 */
[----:B------:R-:W-:Y:S01]  /*0800*/  IMAD.U32 R12, RZ, RZ, UR4 ;  /* 0x00000004ff0c7e24 */ /* 0x000fe2000f8e00ff */
[----:B------:R-:W-:Y:S01]  /*0810*/  MOV R8, 0x860 ;  /* 0x0000086000087802 */ /* 0x000fe20000000f00 */
[----:B------:R-:W-:Y:S02]  /*0820*/  IMAD.MOV.U32 R13, RZ, RZ, R4 ;  /* 0x000000ffff0d7224 */ /* 0x000fe400078e0004 */
[----:B------:R-:W-:Y:S02]  /*0830*/  IMAD.MOV.U32 R11, RZ, RZ, R5 ;  /* 0x000000ffff0b7224 */ /* 0x000fe400078e0005 */
[----:B------:R-:W-:-:S07]  /*0840*/  IMAD.U32 R10, RZ, RZ, UR6 ;  /* 0x00000006ff0a7e24 */ /* 0x000fce000f8e00ff */
[----:B------:R-:W-:Y:S05]  /*0850*/  CALL.REL.NOINC `($__internal_16_$__cuda_sm20_div_s64) ;  /* 0x0000000800d47944 */ /* 0x000fea0003c00000 */
[----:B------:R-:W-:Y:S02]  /*0860*/  IMAD.MOV.U32 R4, RZ, RZ, R10 ;  /* 0x000000ffff047224 */ /* 0x000fe400078e000a */
[----:B------:R-:W-:-:S07]  /*0870*/  IMAD.MOV.U32 R5, RZ, RZ, R11 ;  /* 0x000000ffff057224 */ /* 0x000fce00078e000b */
.L_x_90:
[----:B------:R-:W-:Y:S05]  /*0880*/  BSYNC.RECONVERGENT B0 ;  /* 0x0000000000007941 */ /* 0x000fea0003800200 */
.L_x_88:
        /* <DEDUP_REMOVED lines=145> */
[C---:B------:R-:W-:Y:S01]  /*11a0*/  IMAD R11, R13.reuse, UR25, R8 ;  /* 0x000000190d0b7c24 */ /* 0x040fe2000f8e0208 */
[----:B0-----:R-:W-:Y:S01]  /*11b0*/  UIMAD UR16, UR16, UR20, URZ ;  /* 0x00000014101072a4 */ /* 0x001fe2000f8e02ff */
[----:B------:R-:W-:Y:S01]  /*11c0*/  IMAD.WIDE.U32 R6, R13, UR24, R6 ;  /* 0x000000180d067c25 */ /* 0x000fe2000f8e0006 */
[----:B------:R-:W0:Y:S04]  /*11d0*/  LDC.64 R14, c[0x0][0x420] ;  /* 0x00010800ff0e7b82 */ /* 0x000e280000000a00 */
[----:B------:R-:W-:-:S02]  /*11e0*/  IADD3 R7, PT, PT, R7, R11, RZ ;  /* 0x0000000b07077210 */ /* 0x000fc40007ffe0ff */
[C---:B-1----:R-:W-:Y:S02]  /*11f0*/  LEA R10, P0, R6.reuse, UR8, 0x3 ;  /* 0x00000008060a7c11 */ /* 0x042fe4000f8018ff */
[----:B------:R-:W1:Y:S02]  /*1200*/  LDC.64 R12, c[0x0][0x428] ;  /* 0x00010a00ff0c7b82 */ /* 0x000e640000000a00 */
[----:B------:R-:W-:-:S05]  /*1210*/  LEA.HI.X R11, R6, UR9, R7, 0x3, P0 ;  /* 0x00000009060b7c11 */ /* 0x000fca00080f1c07 */
[----:B------:R3:W4:Y:S01]  /*1220*/  LDG.E.64 R6, desc[UR28][R10.64] ;  /* 0x0000001c0a067981 */ /* 0x000722000c1e1b00 */
[----:B------:R-:W-:Y:S01]  /*1230*/  UIMAD.WIDE.U32 UR8, UR7, UR20, URZ ;  /* 0x00000014070872a5 */ /* 0x000fe2000f8e00ff */
[----:B------:R-:W-:Y:S01]  /*1240*/  IMAD R5, R5, UR22, RZ ;  /* 0x0000001605057c24 */ /* 0x000fe2000f8e02ff */
[----:B------:R-:W-:Y:S02]  /*1250*/  UIMAD UR16, UR7, UR21, UR16 ;  /* 0x00000015071072a4 */ /* 0x000fe4000f8e0210 */
[----:B--2---:R-:W-:Y:S02]  /*1260*/  UIMAD UR15, UR15, UR10, URZ ;  /* 0x0000000a0f0f72a4 */ /* 0x004fe4000f8e02ff */
[----:B------:R-:W-:Y:S02]  /*1270*/  UIADD3 UR9, UPT, UPT, UR9, UR16, URZ ;  /* 0x0000001009097290 */ /* 0x000fe4000fffe0ff */
[----:B------:R-:W-:Y:S02]  /*1280*/  UIMAD UR15, UR14, UR11, UR15 ;  /* 0x0000000b0e0f72a4 */ /* 0x000fe4000f8e020f */
[----:B------:R-:W-:-:S04]  /*1290*/  UIMAD.WIDE.U32 UR8, UR14, UR10, UR8 ;  /* 0x0000000a0e0872a5 */ /* 0x000fc8000f8e0008 */
[----:B------:R-:W-:Y:S01]  /*12a0*/  UIADD3 UR9, UPT, UPT, UR9, UR15, URZ ;  /* 0x0000000f09097290 */ /* 0x000fe2000fffe0ff */
[----:B-1----:R-:W-:-:S04]  /*12b0*/  IMAD R9, R9, R12, RZ ;  /* 0x0000000c09097224 */ /* 0x002fc800078e02ff */
[C---:B------:R-:W-:Y:S02]  /*12c0*/  IMAD R9, R0.reuse, R13, R9 ;  /* 0x0000000d00097224 */ /* 0x040fe400078e0209 */
[----:B---3--:R-:W-:-:S04]  /*12d0*/  IMAD.WIDE.U32 R10, R0, R12, UR8 ;  /* 0x00000008000a7e25 */ /* 0x008fc8000f8e000c */
[----:B------:R-:W-:Y:S02]  /*12e0*/  IMAD.IADD R11, R11, 0x1, R9 ;  /* 0x000000010b0b7824 */ /* 0x000fe400078e0209 */
[----:B------:R-:W1:Y:S01]  /*12f0*/  LDC.64 R8, c[0x0][0x3d8] ;  /* 0x0000f600ff087b82 */ /* 0x000e620000000a00 */
[----:B0-----:R-:W-:-:S04]  /*1300*/  IMAD R0, R3, R14, RZ ;  /* 0x0000000e03007224 */ /* 0x001fc800078e02ff */
        /* <DEDUP_REMOVED lines=8> */
[----:B----4-:R-:W-:Y:S01]  /*1390*/  STG.E.64 desc[UR28][R8.64], R6 ;  /* 0x0000000608007986 */ /* 0x010fe2000c101b1c */
[----:B------:R-:W-:Y:S05]  /*13a0*/  EXIT ;  /* 0x000000000000794d */ /* 0x000fea0003800000 */
        .weak           $__internal_16_$__cuda_sm20_div_s64
        .type           $__internal_16_$__cuda_sm20_div_s64,@function
        .size           $__internal_16_$__cuda_sm20_div_s64,($__internal_17_$__cuda_sm20_rem_s64 - $__internal_16_$__cuda_sm20_div_s64)
$__internal_16_$__cuda_sm20_div_s64:
        /* <DEDUP_REMOVED lines=86> */
[----:B------:R-:W-:Y:S06]  /*1910*/  RET.REL.NODEC R6 `(_ZN2at6native49_GLOBAL__N__cfa43aba_16_ReflectionPad_cu_f800513927reflection_pad3d_out_kernelIN3c107complexIfEEEEvNS_27GenericPackedTensorAccessorIKT_Lm5ENS_16DefaultPtrTraitsElEENS6_IS7_Lm5ES9_lEElllll) ;  /* 0xffffffe406b87950 */ /* 0x000fec0003c3ffff */
        .weak           $__internal_17_$__cuda_sm20_rem_s64
        .type           $__internal_17_$__cuda_sm20_rem_s64,@function
        .size           $__internal_17_$__cuda_sm20_rem_s64,(.L_x_1191 - $__internal_17_$__cuda_sm20_rem_s64)
$__internal_17_$__cuda_sm20_rem_s64:
        /* <DEDUP_REMOVED lines=80> */
[----:B------:R-:W-:Y:S06]  /*1e20*/  RET.REL.NODEC R2 `(_ZN2at6native49_GLOBAL__N__cfa43aba_16_ReflectionPad_cu_f800513927reflection_pad3d_out_kernelIN3c107complexIfEEEEvNS_27GenericPackedTensorAccessorIKT_Lm5ENS_16DefaultPtrTraitsElEENS6_IS7_Lm5ES9_lEElllll) ;  /* 0xffffffe002747950 */ /* 0x000fec0003c3ffff */
.L_x_91:
        /* <DEDUP_REMOVED lines=13> */
.L_x_1191:


//--------------------- .text._ZN2at6native49_GLOBAL__N__cfa43aba_16_ReflectionPad_cu_f800513927reflection_pad3d_out_kernelIN3c107complexIdEEEEvNS_27GenericPackedTensorAccessorIKT_Lm5ENS_16DefaultPtrTraitsElEENS6_IS7_Lm5ES9_lEElllll --------------------------
	.section	.text._ZN2at6native49_GLOBAL__N__cfa43aba_16_ReflectionPad_cu_f800513927reflection_pad3d_out_kernelIN3c107complexIdEEEEvNS_27GenericPackedTensorAccessorIKT_Lm5ENS_16DefaultPtrTraitsElEENS6_IS7_Lm5ES9_lEElllll,"ax",@progbits
	.align	128
.text._ZN2at6native49_GLOBAL__N__cfa43aba_16_ReflectionPad_cu_f800513927reflection_pad3d_out_kernelIN3c107complexIdEEEEvNS_27GenericPackedTensorAccessorIKT_Lm5ENS_16DefaultPtrTraitsElEENS6_IS7_Lm5ES9_lEElllll:
        .type           _ZN2at6native49_GLOBAL__N__cfa43aba_16_ReflectionPad_cu_f800513927reflection_pad3d_out_kernelIN3c107complexIdEEEEvNS_27GenericPackedTensorAccessorIKT_Lm5ENS_16DefaultPtrTraitsElEENS6_IS7_Lm5ES9_lEElllll,@function
        .size           _ZN2at6native49_GLOBAL__N__cfa43aba_16_ReflectionPad_cu_f800513927reflection_pad3d_out_kernelIN3c107complexIdEEEEvNS_27GenericPackedTensorAccessorIKT_Lm5ENS_16DefaultPtrTraitsElEENS6_IS7_Lm5ES9_lEElllll,(.L_x_1194 - _ZN2at6native49_GLOBAL__N__cfa43aba_16_ReflectionPad_cu_f800513927reflection_pad3d_out_kernelIN3c107complexIdEEEEvNS_27GenericPackedTensorAccessorIKT_Lm5ENS_16DefaultPtrTraitsElEENS6_IS7_Lm5ES9_lEElllll)
        .other          _ZN2at6native49_GLOBAL__N__cfa43aba_16_ReflectionPad_cu_f800513927reflection_pad3d_out_kernelIN3c107complexIdEEEEvNS_27GenericPackedTensorAccessorIKT_Lm5ENS_16DefaultPtrTraitsElEENS6_IS7_Lm5ES9_lEElllll,@"STO_CUDA_ENTRY STV_DEFAULT"
_ZN2at6native49_GLOBAL__N__cfa43aba_16_ReflectionPad_cu_f800513927reflection_pad3d_out_kernelIN3c107complexIdEEEEvNS_27GenericPackedTensorAccessorIKT_Lm5ENS_16DefaultPtrTraitsElEENS6_IS7_Lm5ES9_lEElllll:
        /* <DEDUP_REMOVED lines=46> */
.L_x_93:
[----:B------:R-:W0:Y:S01]  /*02e0*/  LDCU.64 UR4, c[0x0][0x400] ;  /* 0x00008000ff0477ac */ /* 0x000e220008000a00 */
[----:B------:R-:W-:Y:S01]  /*02f0*/  IMAD.MOV.U32 R13, RZ, RZ, R6 ;  /* 0x000000ffff0d7224 */ /* 0x000fe200078e0006 */
[----:B------:R-:W-:Y:S01]  /*0300*/  MOV R4, 0x350 ;  /* 0x0000035000047802 */ /* 0x000fe20000000f00 */
[----:B------:R-:W-:Y:S02]  /*0310*/  IMAD.MOV.U32 R11, RZ, RZ, R7 ;  /* 0x000000ffff0b7224 */ /* 0x000fe400078e0007 */
[----:B0-----:R-:W-:Y:S02]  /*0320*/  IMAD.U32 R12, RZ, RZ, UR4 ;  /* 0x00000004ff0c7e24 */ /* 0x001fe4000f8e00ff */
[----:B------:R-:W-:-:S07]  /*0330*/  IMAD.U32 R10, RZ, RZ, UR5 ;  /* 0x00000005ff0a7e24 */ /* 0x000fce000f8e00ff */
[----:B------:R-:W-:Y:S05]  /*0340*/  CALL.REL.NOINC `($__internal_18_$__cuda_sm20_div_s64) ;  /* 0x0000001000187944 */ /* 0x000fea0003c00000 */
        /* <DEDUP_REMOVED lines=10> */
.L_x_94:
[----:B------:R-:W-:Y:S05]  /*03f0*/  BSYNC.RECONVERGENT B0 ;  /* 0x0000000000007941 */ /* 0x000fea0003800200 */
.L_x_92:
        /* <DEDUP_REMOVED lines=25> */
.L_x_96:
[----:B------:R-:W-:Y:S01]  /*0590*/  IMAD.MOV.U32 R4, RZ, RZ, R2 ;  /* 0x000000ffff047224 */ /* 0x000fe200078e0002 */
[----:B------:R-:W-:-:S07]  /*05a0*/  MOV R2, 0x5c0 ;  /* 0x000005c000027802 */ /* 0x000fce0000000f00 */
[----:B------:R-:W-:Y:S05]  /*05b0*/  CALL.REL.NOINC `($__internal_19_$__cuda_sm20_rem_s64) ;  /* 0x0000001000d87944 */ /* 0x000fea0003c00000 */
[----:B------:R-:W-:Y:S02]  /*05c0*/  IMAD.MOV.U32 R2, RZ, RZ, R4 ;  /* 0x000000ffff027224 */ /* 0x000fe400078e0004 */
[----:B------:R-:W-:-:S07]  /*05d0*/  IMAD.MOV.U32 R3, RZ, RZ, R9 ;  /* 0x000000ffff037224 */ /* 0x000fce00078e0009 */
.L_x_97:
[----:B------:R-:W-:Y:S05]  /*05e0*/  BSYNC.RECONVERGENT B0 ;  /* 0x0000000000007941 */ /* 0x000fea0003800200 */
.L_x_95:
        /* <DEDUP_REMOVED lines=32> */
.L_x_99:
[----:B------:R-:W-:Y:S01]  /*07f0*/  MOV R13, UR5 ;  /* 0x00000005000d7c02 */ /* 0x000fe20008000f00 */
[----:B------:R-:W-:Y:S01]  /*0800*/  IMAD.U32 R12, RZ, RZ, UR4 ;  /* 0x00000004ff0c7e24 */ /* 0x000fe2000f8e00ff */
[----:B------:R-:W-:Y:S01]  /*0810*/  MOV R4, 0x860 ;  /* 0x0000086000047802 */ /* 0x000fe20000000f00 */
[----:B------:R-:W-:Y:S02]  /*0820*/  IMAD.MOV.U32 R13, RZ, RZ, R6 ;  /* 0x000000ffff0d7224 */ /* 0x000fe400078e0006 */
[----:B------:R-:W-:Y:S02]  /*0830*/  IMAD.MOV.U32 R11, RZ, RZ, R7 ;  /* 0x000000ffff0b7224 */ /* 0x000fe400078e0007 */
[----:B------:R-:W-:-:S07]  /*0840*/  IMAD.U32 R10, RZ, RZ, UR6 ;  /* 0x00000006ff0a7e24 */ /* 0x000fce000f8e00ff */
[----:B------:R-:W-:Y:S05]  /*0850*/  CALL.REL.NOINC `($__internal_18_$__cuda_sm20_div_s64) ;  /* 0x0000000800d47944 */ /* 0x000fea0003c00000 */
[----:B------:R-:W-:Y:S02]  /*0860*/  IMAD.MOV.U32 R6, RZ, RZ, R10 ;  /* 0x000000ffff067224 */ /* 0x000fe400078e000a */
[----:B------:R-:W-:-:S07]  /*0870*/  IMAD.MOV.U32 R7, RZ, RZ, R11 ;  /* 0x000000ffff077224 */ /* 0x000fce00078e000b */
.L_x_100:
[----:B------:R-:W-:Y:S05]  /*0880*/  BSYNC.RECONVERGENT B0 ;  /* 0x0000000000007941 */ /* 0x000fea0003800200 */
.L_x_98:
        /* <DEDUP_REMOVED lines=146> */
[----:B------:R-:W3:Y:S01]  /*11b0*/  LDC.64 R14, c[0x0][0x428] ;  /* 0x00010a00ff0e7b82 */ /* 0x000ee20000000a00 */
[----:B------:R-:W-:-:S05]  /*11c0*/  IMAD.WIDE.U32 R8, R13, UR24, R8 ;  /* 0x000000180d087c25 */ /* 0x000fca000f8e0008 */
[----:B------:R-:W-:Y:S02]  /*11d0*/  IADD3 R9, PT, PT, R9, R11, RZ ;  /* 0x0000000b09097210 */ /* 0x000fe40007ffe0ff */
[C---:B-1----:R-:W-:Y:S01]  /*11e0*/  LEA R10, P0, R8.reuse, UR8, 0x4 ;  /* 0x00000008080a7c11 */ /* 0x042fe2000f8020ff */
[----:B0-----:R-:W-:Y:S01]  /*11f0*/  UIMAD UR16, UR16, UR20, URZ ;  /* 0x00000014101072a4 */ /* 0x001fe2000f8e02ff */
[----:B------:R-:W0:Y:S02]  /*1200*/  LDC.64 R12, c[0x0][0x420] ;  /* 0x00010800ff0c7b82 */ /* 0x000e240000000a00 */
[----:B------:R-:W-:-:S06]  /*1210*/  LEA.HI.X R11, R8, UR9, R9, 0x4, P0 ;  /* 0x00000009080b7c11 */ /* 0x000fcc00080f2409 */
[----:B------:R-:W4:Y:S01]  /*1220*/  LDG.E.128 R8, desc[UR28][R10.64] ;  /* 0x0000001c0a087981 */ /* 0x000f22000c1e1d00 */
[----:B------:R-:W-:Y:S01]  /*1230*/  UIMAD.WIDE.U32 UR8, UR7, UR20, URZ ;  /* 0x00000014070872a5 */ /* 0x000fe2000f8e00ff */
[----:B------:R-:W-:Y:S01]  /*1240*/  IMAD R7, R7, UR22, RZ ;  /* 0x0000001607077c24 */ /* 0x000fe2000f8e02ff */
[----:B------:R-:W-:Y:S02]  /*1250*/  UIMAD UR16, UR7, UR21, UR16 ;  /* 0x00000015071072a4 */ /* 0x000fe4000f8e0210 */
[----:B--2---:R-:W-:Y:S01]  /*1260*/  UIMAD UR15, UR15, UR10, URZ ;  /* 0x0000000a0f0f72a4 */ /* 0x004fe2000f8e02ff */
[----:B---3--:R-:W-:Y:S01]  /*1270*/  IMAD R5, R5, R14, RZ ;  /* 0x0000000e05057224 */ /* 0x008fe200078e02ff */
[----:B------:R-:W-:Y:S02]  /*1280*/  UIADD3 UR9, UPT, UPT, UR9, UR16, URZ ;  /* 0x0000001009097290 */ /* 0x000fe4000fffe0ff */
[----:B------:R-:W-:Y:S01]  /*1290*/  UIMAD UR15, UR14, UR11, UR15 ;  /* 0x0000000b0e0f72a4 */ /* 0x000fe2000f8e020f */
[----:B------:R-:W-:Y:S01]  /*12a0*/  IMAD R5, R0, R15, R5 ;  /* 0x0000000f00057224 */ /* 0x000fe200078e0205 */
[----:B------:R-:W-:-:S04]  /*12b0*/  UIMAD.WIDE.U32 UR8, UR14, UR10, UR8 ;  /* 0x0000000a0e0872a5 */ /* 0x000fc8000f8e0008 */
[----:B------:R-:W-:-:S06]  /*12c0*/  UIADD3 UR9, UPT, UPT, UR9, UR15, URZ ;  /* 0x0000000f09097290 */ /* 0x000fcc000fffe0ff */
[----:B------:R-:W-:-:S04]  /*12d0*/  IMAD.WIDE.U32 R14, R0, R14, UR8 ;  /* 0x00000008000e7e25 */ /* 0x000fc8000f8e000e */
        /* <DEDUP_REMOVED lines=11> */
[----:B----4-:R-:W-:Y:S01]  /*1390*/  STG.E.128 desc[UR28][R4.64], R8 ;  /* 0x0000000804007986 */ /* 0x010fe2000c101d1c */
[----:B------:R-:W-:Y:S05]  /*13a0*/  EXIT ;  /* 0x000000000000794d */ /* 0x000fea0003800000 */
        .weak           $__internal_18_$__cuda_sm20_div_s64
        .type           $__internal_18_$__cuda_sm20_div_s64,@function
        .size           $__internal_18_$__cuda_sm20_div_s64,($__internal_19_$__cuda_sm20_rem_s64 - $__internal_18_$__cuda_sm20_div_s64)
$__internal_18_$__cuda_sm20_div_s64:
        /* <DEDUP_REMOVED lines=86> */
[----:B------:R-:W-:Y:S06]  /*1910*/  RET.REL.NODEC R8 `(_ZN2at6native49_GLOBAL__N__cfa43aba_16_ReflectionPad_cu_f800513927reflection_pad3d_out_kernelIN3c107complexIdEEEEvNS_27GenericPackedTensorAccessorIKT_Lm5ENS_16DefaultPtrTraitsElEENS6_IS7_Lm5ES9_lEElllll) ;  /* 0xffffffe408b87950 */ /* 0x000fec0003c3ffff */
        .weak           $__internal_19_$__cuda_sm20_rem_s64
        .type           $__internal_19_$__cuda_sm20_rem_s64,@function
        .size           $__internal_19_$__cuda_sm20_rem_s64,(.L_x_1194 - $__internal_19_$__cuda_sm20_rem_s64)
$__internal_19_$__cuda_sm20_rem_s64:
        /* <DEDUP_REMOVED lines=80> */
[----:B------:R-:W-:Y:S06]  /*1e20*/  RET.REL.NODEC R2 `(_ZN2at6native49_GLOBAL__N__cfa43aba_16_ReflectionPad_cu_f800513927reflection_pad3d_out_kernelIN3c107complexIdEEEEvNS_27GenericPackedTensorAccessorIKT_Lm5ENS_16DefaultPtrTraitsElEENS6_IS7_Lm5ES9_lEElllll) ;  /* 0xffffffe002747950 */ /* 0x000fec0003c3ffff */
.L_x_101:
        /* <DEDUP_REMOVED lines=13> */
.L_x_1194:


//--------------------- .text._ZN2at6native49_GLOBAL__N__cfa43aba_16_ReflectionPad_cu_f800513927reflection_pad3d_out_kernelIfEEvNS_27GenericPackedTensorAccessorIKT_Lm5ENS_16DefaultPtrTraitsElEENS3_IS4_Lm5ES6_lEElllll --------------------------
	.section	.text._ZN2at6native49_GLOBAL__N__cfa43aba_16_ReflectionPad_cu_f800513927reflection_pad3d_out_kernelIfEEvNS_27GenericPackedTensorAccessorIKT_Lm5ENS_16DefaultPtrTraitsElEENS3_IS4_Lm5ES6_lEElllll,"ax",@progbits
	.align	128
.text._ZN2at6native49_GLOBAL__N__cfa43aba_16_ReflectionPad_cu_f800513927reflection_pad3d_out_kernelIfEEvNS_27GenericPackedTensorAccessorIKT_Lm5ENS_16DefaultPtrTraitsElEENS3_IS4_Lm5ES6_lEElllll:
        .type           _ZN2at6native49_GLOBAL__N__cfa43aba_16_ReflectionPad_cu_f800513927reflection_pad3d_out_kernelIfEEvNS_27GenericPackedTensorAccessorIKT_Lm5ENS_16DefaultPtrTraitsElEENS3_IS4_Lm5ES6_lEElllll,@function
        .size           _ZN2at6native49_GLOBAL__N__cfa43aba_16_ReflectionPad_cu_f800513927reflection_pad3d_out_kernelIfEEvNS_27GenericPackedTensorAccessorIKT_Lm5ENS_16DefaultPtrTraitsElEENS3_IS4_Lm5ES6_lEElllll,(.L_x_1197 - _ZN2at6native49_GLOBAL__N__cfa43aba_16_ReflectionPad_cu_f800513927reflection_pad3d_out_kernelIfEEvNS_27GenericPackedTensorAccessorIKT_Lm5ENS_16DefaultPtrTraitsElEENS3_IS4_Lm5ES6_lEElllll)
        .other          _ZN2at6native49_GLOBAL__N__cfa43aba_16_ReflectionPad_cu_f800513927reflection_pad3d_out_kernelIfEEvNS_27GenericPackedTensorAccessorIKT_Lm5ENS_16DefaultPtrTraitsElEENS3_IS4_Lm5ES6_lEElllll,@"STO_CUDA_ENTRY STV_DEFAULT"
_ZN2at6native49_GLOBAL__N__cfa43aba_16_ReflectionPad_cu_f800513927reflection_pad3d_out_kernelIfEEvNS_27GenericPackedTensorAccessorIKT_Lm5ENS_16DefaultPtrTraitsElEENS3_IS4_Lm5ES6_lEElllll:
        /* <DEDUP_REMOVED lines=46> */
.L_x_103:
[----:B------:R-:W0:Y:S01]  /*02e0*/  LDCU.64 UR4, c[0x0][0x400] ;  /* 0x00008000ff0477ac */ /* 0x000e220008000a00 */
[----:B------:R-:W-:Y:S01]  /*02f0*/  IMAD.MOV.U32 R13, RZ, RZ, R4 ;  /* 0x000000ffff0d7224 */ /* 0x000fe200078e0004 */
[----:B------:R-:W-:Y:S01]  /*0300*/  MOV R8, 0x350 ;  /* 0x0000035000087802 */ /* 0x000fe20000000f00 */
[----:B------:R-:W-:Y:S02]  /*0310*/  IMAD.MOV.U32 R11, RZ, RZ, R5 ;  /* 0x000000ffff0b7224 */ /* 0x000fe400078e0005 */
[----:B0-----:R-:W-:Y:S02]  /*0320*/  IMAD.U32 R12, RZ, RZ, UR4 ;  /* 0x00000004ff0c7e24 */ /* 0x001fe4000f8e00ff */
[----:B------:R-:W-:-:S07]  /*0330*/  IMAD.U32 R10, RZ, RZ, UR5 ;  /* 0x00000005ff0a7e24 */ /* 0x000fce000f8e00ff */
[----:B------:R-:W-:Y:S05]  /*0340*/  CALL.REL.NOINC `($__internal_20_$__cuda_sm20_div_s64) ;  /* 0x0000001000187944 */ /* 0x000fea0003c00000 */
        /* <DEDUP_REMOVED lines=10> */
.L_x_104:
[----:B------:R-:W-:Y:S05]  /*03f0*/  BSYNC.RECONVERGENT B0 ;  /* 0x0000000000007941 */ /* 0x000fea0003800200 */
.L_x_102:
        /* <DEDUP_REMOVED lines=25> */
.L_x_106:
[----:B------:R-:W-:Y:S01]  /*0590*/  IMAD.MOV.U32 R6, RZ, RZ, R2 ;  /* 0x000000ffff067224 */ /* 0x000fe200078e0002 */
[----:B------:R-:W-:-:S07]  /*05a0*/  MOV R2, 0x5c0 ;  /* 0x000005c000027802 */ /* 0x000fce0000000f00 */
[----:B------:R-:W-:Y:S05]  /*05b0*/  CALL.REL.NOINC `($__internal_21_$__cuda_sm20_rem_s64) ;  /* 0x0000001000d87944 */ /* 0x000fea0003c00000 */
[----:B------:R-:W-:Y:S02]  /*05c0*/  IMAD.MOV.U32 R2, RZ, RZ, R6 ;  /* 0x000000ffff027224 */ /* 0x000fe400078e0006 */
[----:B------:R-:W-:-:S07]  /*05d0*/  IMAD.MOV.U32 R3, RZ, RZ, R7 ;  /* 0x000000ffff037224 */ /* 0x000fce00078e0007 */
.L_x_107:
[----:B------:R-:W-:Y:S05]  /*05e0*/  BSYNC.RECONVERGENT B0 ;  /* 0x0000000000007941 */ /* 0x000fea0003800200 */
.L_x_105:
        /* <DEDUP_REMOVED lines=32> */
.L_x_109:
[----:B------:R-:W-:Y:S01]  /*07f0*/  MOV R13, UR5 ;  /* 0x00000005000d7c02 */ /* 0x000fe20008000f00 */
[----:B------:R-:W-:Y:S01]  /*0800*/  IMAD.U32 R12, RZ, RZ, UR4 ;  /* 0x00000004ff0c7e24 */ /* 0x000fe2000f8e00ff */
[----:B------:R-:W-:Y:S01]  /*0810*/  MOV R8, 0x860 ;  /* 0x0000086000087802 */ /* 0x000fe20000000f00 */
[----:B------:R-:W-:Y:S02]  /*0820*/  IMAD.MOV.U32 R13, RZ, RZ, R4 ;  /* 0x000000ffff0d7224 */ /* 0x000fe400078e0004 */
[----:B------:R-:W-:Y:S02]  /*0830*/  IMAD.MOV.U32 R11, RZ, RZ, R5 ;  /* 0x000000ffff0b7224 */ /* 0x000fe400078e0005 */
[----:B------:R-:W-:-:S07]  /*0840*/  IMAD.U32 R10, RZ, RZ, UR6 ;  /* 0x00000006ff0a7e24 */ /* 0x000fce000f8e00ff */
[----:B------:R-:W-:Y:S05]  /*0850*/  CALL.REL.NOINC `($__internal_20_$__cuda_sm20_div_s64) ;  /* 0x0000000800d47944 */ /* 0x000fea0003c00000 */
[----:B------:R-:W-:Y:S02]  /*0860*/  IMAD.MOV.U32 R4, RZ, RZ, R10 ;  /* 0x000000ffff047224 */ /* 0x000fe400078e000a */
[----:B------:R-:W-:-:S07]  /*0870*/  IMAD.MOV.U32 R5, RZ, RZ, R11 ;  /* 0x000000ffff057224 */ /* 0x000fce00078e000b */
.L_x_110:
[----:B------:R-:W-:Y:S05]  /*0880*/  BSYNC.RECONVERGENT B0 ;  /* 0x0000000000007941 */ /* 0x000fea0003800200 */
.L_x_108:
        /* <DEDUP_REMOVED lines=153> */
[----:B------:R3:W4:Y:S01]  /*1220*/  LDG.E R8, desc[UR28][R10.64] ;  /* 0x0000001c0a087981 */ /* 0x000722000c1e1900 */
        /* <DEDUP_REMOVED lines=22> */
[----:B----4-:R-:W-:Y:S01]  /*1390*/  STG.E desc[UR28][R6.64], R8 ;  /* 0x0000000806007986 */ /* 0x010fe2000c10191c */
[----:B------:R-:W-:Y:S05]  /*13a0*/  EXIT ;  /* 0x000000000000794d */ /* 0x000fea0003800000 */
        .weak           $__internal_20_$__cuda_sm20_div_s64
        .type           $__internal_20_$__cuda_sm20_div_s64,@function
        .size           $__internal_20_$__cuda_sm20_div_s64,($__internal_21_$__cuda_sm20_rem_s64 - $__internal_20_$__cuda_sm20_div_s64)
$__internal_20_$__cuda_sm20_div_s64:
        /* <DEDUP_REMOVED lines=86> */
[----:B------:R-:W-:Y:S06]  /*1910*/  RET.REL.NODEC R6 `(_ZN2at6native49_GLOBAL__N__cfa43aba_16_ReflectionPad_cu_f800513927reflection_pad3d_out_kernelIfEEvNS_27GenericPackedTensorAccessorIKT_Lm5ENS_16DefaultPtrTraitsElEENS3_IS4_Lm5ES6_lEElllll) ;  /* 0xffffffe406b87950 */ /* 0x000fec0003c3ffff */
        .weak           $__internal_21_$__cuda_sm20_rem_s64
        .type           $__internal_21_$__cuda_sm20_rem_s64,@function
        .size           $__internal_21_$__cuda_sm20_rem_s64,(.L_x_1197 - $__internal_21_$__cuda_sm20_rem_s64)
$__internal_21_$__cuda_sm20_rem_s64:
        /* <DEDUP_REMOVED lines=80> */
[----:B------:R-:W-:Y:S06]  /*1e20*/  RET.REL.NODEC R2 `(_ZN2at6native49_GLOBAL__N__cfa43aba_16_ReflectionPad_cu_f800513927reflection_pad3d_out_kernelIfEEvNS_27GenericPackedTensorAccessorIKT_Lm5ENS_16DefaultPtrTraitsElEENS3_IS4_Lm5ES6_lEElllll) ;  /* 0xffffffe002747950 */ /* 0x000fec0003c3ffff */
.L_x_111:
        /* <DEDUP_REMOVED lines=13> */
.L_x_1197:


//--------------------- .text._ZN2at6native49_GLOBAL__N__cfa43aba_16_ReflectionPad_cu_f800513927reflection_pad3d_out_kernelIdEEvNS_27GenericPackedTensorAccessorIKT_Lm5ENS_16DefaultPtrTraitsElEENS3_IS4_Lm5ES6_lEElllll --------------------------
	.section	.text._ZN2at6native49_GLOBAL__N__cfa43aba_16_ReflectionPad_cu_f800513927reflection_pad3d_out_kernelIdEEvNS_27GenericPackedTensorAccessorIKT_Lm5ENS_16DefaultPtrTraitsElEENS3_IS4_Lm5ES6_lEElllll,"ax",@progbits
	.align	128
.text._ZN2at6native49_GLOBAL__N__cfa43aba_16_ReflectionPad_cu_f800513927reflection_pad3d_out_kernelIdEEvNS_27GenericPackedTensorAccessorIKT_Lm5ENS_16DefaultPtrTraitsElEENS3_IS4_Lm5ES6_lEElllll:
        .type           _ZN2at6native49_GLOBAL__N__cfa43aba_16_ReflectionPad_cu_f800513927reflection_pad3d_out_kernelIdEEvNS_27GenericPackedTensorAccessorIKT_Lm5ENS_16DefaultPtrTraitsElEENS3_IS4_Lm5ES6_lEElllll,@function
        .size           _ZN2at6native49_GLOBAL__N__cfa43aba_16_ReflectionPad_cu_f800513927reflection_pad3d_out_kernelIdEEvNS_27GenericPackedTensorAccessorIKT_Lm5ENS_16DefaultPtrTraitsElEENS3_IS4_Lm5ES6_lEElllll,(.L_x_1200 - _ZN2at6native49_GLOBAL__N__cfa43aba_16_ReflectionPad_cu_f800513927reflection_pad3d_out_kernelIdEEvNS_27GenericPackedTensorAccessorIKT_Lm5ENS_16DefaultPtrTraitsElEENS3_IS4_Lm5ES6_lEElllll)
        .other          _ZN2at6native49_GLOBAL__N__cfa43aba_16_ReflectionPad_cu_f800513927reflection_pad3d_out_kernelIdEEvNS_27GenericPackedTensorAccessorIKT_Lm5ENS_16DefaultPtrTraitsElEENS3_IS4_Lm5ES6_lEElllll,@"STO_CUDA_ENTRY STV_DEFAULT"
_ZN2at6native49_GLOBAL__N__cfa43aba_16_ReflectionPad_cu_f800513927reflection_pad3d_out_kernelIdEEvNS_27GenericPackedTensorAccessorIKT_Lm5ENS_16DefaultPtrTraitsElEENS3_IS4_Lm5ES6_lEElllll:
        /* <DEDUP_REMOVED lines=46> */
.L_x_113:
[----:B------:R-:W0:Y:S01]  /*02e0*/  LDCU.64 UR4, c[0x0][0x400] ;  /* 0x00008000ff0477ac */ /* 0x000e220008000a00 */
[----:B------:R-:W-:Y:S01]  /*02f0*/  IMAD.MOV.U32 R13, RZ, RZ, R4 ;  /* 0x000000ffff0d7224 */ /* 0x000fe200078e0004 */
[----:B------:R-:W-:Y:S01]  /*0300*/  MOV R8, 0x350 ;  /* 0x0000035000087802 */ /* 0x000fe20000000f00 */
[----:B------:R-:W-:Y:S02]  /*0310*/  IMAD.MOV.U32 R11, RZ, RZ, R5 ;  /* 0x000000ffff0b7224 */ /* 0x000fe400078e0005 */
[----:B0-----:R-:W-:Y:S02]  /*0320*/  IMAD.U32 R12, RZ, RZ, UR4 ;  /* 0x00000004ff0c7e24 */ /* 0x001fe4000f8e00ff */
[----:B------:R-:W-:-:S07]  /*0330*/  IMAD.U32 R10, RZ, RZ, UR5 ;  /* 0x00000005ff0a7e24 */ /* 0x000fce000f8e00ff */
[----:B------:R-:W-:Y:S05]  /*0340*/  CALL.REL.NOINC `($__internal_22_$__cuda_sm20_div_s64) ;  /* 0x0000001000187944 */ /* 0x000fea0003c00000 */
        /* <DEDUP_REMOVED lines=10> */
.L_x_114:
[----:B------:R-:W-:Y:S05]  /*03f0*/  BSYNC.RECONVERGENT B0 ;  /* 0x0000000000007941 */ /* 0x000fea0003800200 */
.L_x_112:
        /* <DEDUP_REMOVED lines=25> */
.L_x_116:
[----:B------:R-:W-:Y:S01]  /*0590*/  IMAD.MOV.U32 R6, RZ, RZ, R2 ;  /* 0x000000ffff067224 */ /* 0x000fe200078e0002 */
[----:B------:R-:W-:-:S07]  /*05a0*/  MOV R2, 0x5c0 ;  /* 0x000005c000027802 */ /* 0x000fce0000000f00 */
[----:B------:R-:W-:Y:S05]  /*05b0*/  CALL.REL.NOINC `($__internal_23_$__cuda_sm20_rem_s64) ;  /* 0x0000001000d87944 */ /* 0x000fea0003c00000 */
[----:B------:R-:W-:Y:S02]  /*05c0*/  IMAD.MOV.U32 R2, RZ, RZ, R6 ;  /* 0x000000ffff027224 */ /* 0x000fe400078e0006 */
[----:B------:R-:W-:-:S07]  /*05d0*/  IMAD.MOV.U32 R3, RZ, RZ, R7 ;  /* 0x000000ffff037224 */ /* 0x000fce00078e0007 */
.L_x_117:
[----:B------:R-:W-:Y:S05]  /*05e0*/  BSYNC.RECONVERGENT B0 ;  /* 0x0000000000007941 */ /* 0x000fea0003800200 */
.L_x_115:
        /* <DEDUP_REMOVED lines=32> */
.L_x_119:
[----:B------:R-:W-:Y:S01]  /*07f0*/  MOV R13, UR5 ;  /* 0x00000005000d7c02 */ /* 0x000fe20008000f00 */
[----:B------:R-:W-:Y:S01]  /*0800*/  IMAD.U32 R12, RZ, RZ, UR4 ;  /* 0x00000004ff0c7e24 */ /* 0x000fe2000f8e00ff */
[----:B------:R-:W-:Y:S01]  /*0810*/  MOV R8, 0x860 ;  /* 0x0000086000087802 */ /* 0x000fe20000000f00 */
[----:B------:R-:W-:Y:S02]  /*0820*/  IMAD.MOV.U32 R13, RZ, RZ, R4 ;  /* 0x000000ffff0d7224 */ /* 0x000fe400078e0004 */
[----:B------:R-:W-:Y:S02]  /*0830*/  IMAD.MOV.U32 R11, RZ, RZ, R5 ;  /* 0x000000ffff0b7224 */ /* 0x000fe400078e0005 */
[----:B------:R-:W-:-:S07]  /*0840*/  IMAD.U32 R10, RZ, RZ, UR6 ;  /* 0x00000006ff0a7e24 */ /* 0x000fce000f8e00ff */
[----:B------:R-:W-:Y:S05]  /*0850*/  CALL.REL.NOINC `($__internal_22_$__cuda_sm20_div_s64) ;  /* 0x0000000800d47944 */ /* 0x000fea0003c00000 */
[----:B------:R-:W-:Y:S02]  /*0860*/  IMAD.MOV.U32 R4, RZ, RZ, R10 ;  /* 0x000000ffff047224 */ /* 0x000fe400078e000a */
[----:B------:R-:W-:-:S07]  /*0870*/  IMAD.MOV.U32 R5, RZ, RZ, R11 ;  /* 0x000000ffff057224 */ /* 0x000fce00078e000b */
.L_x_120:
[----:B------:R-:W-:Y:S05]  /*0880*/  BSYNC.RECONVERGENT B0 ;  /* 0x0000000000007941 */ /* 0x000fea0003800200 */
.L_x_118:
        /* <DEDUP_REMOVED lines=178> */
        .weak           $__internal_22_$__cuda_sm20_div_s64
        .type           $__internal_22_$__cuda_sm20_div_s64,@function
        .size           $__internal_22_$__cuda_sm20_div_s64,($__internal_23_$__cuda_sm20_rem_s64 - $__internal_22_$__cuda_sm20_div_s64)
$__internal_22_$__cuda_sm20_div_s64:
        /* <DEDUP_REMOVED lines=86> */
[----:B------:R-:W-:Y:S06]  /*1910*/  RET.REL.NODEC R6 `(_ZN2at6native49_GLOBAL__N__cfa43aba_16_ReflectionPad_cu_f800513927reflection_pad3d_out_kernelIdEEvNS_27GenericPackedTensorAccessorIKT_Lm5ENS_16DefaultPtrTraitsElEENS3_IS4_Lm5ES6_lEElllll) ;  /* 0xffffffe406b87950 */ /* 0x000fec0003c3ffff */
        .weak           $__internal_23_$__cuda_sm20_rem_s64
        .type           $__internal_23_$__cuda_sm20_rem_s64,@function
        .size           $__internal_23_$__cuda_sm20_rem_s64,(.L_x_1200 - $__internal_23_$__cuda_sm20_rem_s64)
$__internal_23_$__cuda_sm20_rem_s64:
        /* <DEDUP_REMOVED lines=80> */
[----:B------:R-:W-:Y:S06]  /*1e20*/  RET.REL.NODEC R2 `(_ZN2at6native49_GLOBAL__N__cfa43aba_16_ReflectionPad_cu_f800513927reflection_pad3d_out_kernelIdEEvNS_27GenericPackedTensorAccessorIKT_Lm5ENS_16DefaultPtrTraitsElEENS3_IS4_Lm5ES6_lEElllll) ;  /* 0xffffffe002747950 */ /* 0x000fec0003c3ffff */
.L_x_121:
        /* <DEDUP_REMOVED lines=13> */
.L_x_1200:


//--------------------- .text._ZN2at6native49_GLOBAL__N__cfa43aba_16_ReflectionPad_cu_f800513927reflection_pad3d_out_kernelIsEEvNS_27GenericPackedTensorAccessorIKT_Lm5ENS_16DefaultPtrTraitsElEENS3_IS4_Lm5ES6_lEElllll --------------------------
	.section	.text._ZN2at6native49_GLOBAL__N__cfa43aba_16_ReflectionPad_cu_f800513927reflection_pad3d_out_kernelIsEEvNS_27GenericPackedTensorAccessorIKT_Lm5ENS_16DefaultPtrTraitsElEENS3_IS4_Lm5ES6_lEElllll,"ax",@progbits
	.align	128
.text._ZN2at6native49_GLOBAL__N__cfa43aba_16_ReflectionPad_cu_f800513927reflection_pad3d_out_kernelIsEEvNS_27GenericPackedTensorAccessorIKT_Lm5ENS_16DefaultPtrTraitsElEENS3_IS4_Lm5ES6_lEElllll:
        .type           _ZN2at6native49_GLOBAL__N__cfa43aba_16_ReflectionPad_cu_f800513927reflection_pad3d_out_kernelIsEEvNS_27GenericPackedTensorAccessorIKT_Lm5ENS_16DefaultPtrTraitsElEENS3_IS4_Lm5ES6_lEElllll,@function
        .size           _ZN2at6native49_GLOBAL__N__cfa43aba_16_ReflectionPad_cu_f800513927reflection_pad3d_out_kernelIsEEvNS_27GenericPackedTensorAccessorIKT_Lm5ENS_16DefaultPtrTraitsElEENS3_IS4_Lm5ES6_lEElllll,(.L_x_1203 - _ZN2at6native49_GLOBAL__N__cfa43aba_16_ReflectionPad_cu_f800513927reflection_pad3d_out_kernelIsEEvNS_27GenericPackedTensorAccessorIKT_Lm5ENS_16DefaultPtrTraitsElEENS3_IS4_Lm5ES6_lEElllll)
        .other          _ZN2at6native49_GLOBAL__N__cfa43aba_16_ReflectionPad_cu_f800513927reflection_pad3d_out_kernelIsEEvNS_27GenericPackedTensorAccessorIKT_Lm5ENS_16DefaultPtrTraitsElEENS3_IS4_Lm5ES6_lEElllll,@"STO_CUDA_ENTRY STV_DEFAULT"
_ZN2at6native49_GLOBAL__N__cfa43aba_16_ReflectionPad_cu_f800513927reflection_pad3d_out_kernelIsEEvNS_27GenericPackedTensorAccessorIKT_Lm5ENS_16DefaultPtrTraitsElEENS3_IS4_Lm5ES6_lEElllll:
        /* <DEDUP_REMOVED lines=46> */
.L_x_123:
[----:B------:R-:W0:Y:S01]  /*02e0*/  LDCU.64 UR4, c[0x0][0x400] ;  /* 0x00008000ff0477ac */ /* 0x000e220008000a00 */
[----:B------:R-:W-:Y:S01]  /*02f0*/  IMAD.MOV.U32 R13, RZ, RZ, R4 ;  /* 0x000000ffff0d7224 */ /* 0x000fe200078e0004 */
[----:B------:R-:W-:Y:S01]  /*0300*/  MOV R8, 0x350 ;  /* 0x0000035000087802 */ /* 0x000fe20000000f00 */
[----:B------:R-:W-:Y:S02]  /*0310*/  IMAD.MOV.U32 R11, RZ, RZ, R5 ;  /* 0x000000ffff0b7224 */ /* 0x000fe400078e0005 */
[----:B0-----:R-:W-:Y:S02]  /*0320*/  IMAD.U32 R12, RZ, RZ, UR4 ;  /* 0x00000004ff0c7e24 */ /* 0x001fe4000f8e00ff */
[----:B------:R-:W-:-:S07]  /*0330*/  IMAD.U32 R10, RZ, RZ, UR5 ;  /* 0x00000005ff0a7e24 */ /* 0x000fce000f8e00ff */
[----:B------:R-:W-:Y:S05]  /*0340*/  CALL.REL.NOINC `($__internal_24_$__cuda_sm20_div_s64) ;  /* 0x0000001000187944 */ /* 0x000fea0003c00000 */
        /* <DEDUP_REMOVED lines=10> */
.L_x_124:
[----:B------:R-:W-:Y:S05]  /*03f0*/  BSYNC.RECONVERGENT B0 ;  /* 0x0000000000007941 */ /* 0x000fea0003800200 */
.L_x_122:
        /* <DEDUP_REMOVED lines=25> */
.L_x_126:
[----:B------:R-:W-:Y:S01]  /*0590*/  IMAD.MOV.U32 R6, RZ, RZ, R2 ;  /* 0x000000ffff067224 */ /* 0x000fe200078e0002 */
[----:B------:R-:W-:-:S07]  /*05a0*/  MOV R2, 0x5c0 ;  /* 0x000005c000027802 */ /* 0x000fce0000000f00 */
[----:B------:R-:W-:Y:S05]  /*05b0*/  CALL.REL.NOINC `($__internal_25_$__cuda_sm20_rem_s64) ;  /* 0x0000001000d87944 */ /* 0x000fea0003c00000 */
[----:B------:R-:W-:Y:S02]  /*05c0*/  IMAD.MOV.U32 R2, RZ, RZ, R6 ;  /* 0x000000ffff027224 */ /* 0x000fe400078e0006 */
[----:B------:R-:W-:-:S07]  /*05d0*/  IMAD.MOV.U32 R3, RZ, RZ, R7 ;  /* 0x000000ffff037224 */ /* 0x000fce00078e0007 */
.L_x_127:
[----:B------:R-:W-:Y:S05]  /*05e0*/  BSYNC.RECONVERGENT B0 ;  /* 0x0000000000007941 */ /* 0x000fea0003800200 */
.L_x_125:
        /* <DEDUP_REMOVED lines=32> */
.L_x_129:
[----:B------:R-:W-:Y:S01]  /*07f0*/  MOV R13, UR5 ;  /* 0x00000005000d7c02 */ /* 0x000fe20008000f00 */
[----:B------:R-:W-:Y:S01]  /*0800*/  IMAD.U32 R12, RZ, RZ, UR4 ;  /* 0x00000004ff0c7e24 */ /* 0x000fe2000f8e00ff */
[----:B------:R-:W-:Y:S01]  /*0810*/  MOV R8, 0x860 ;  /* 0x0000086000087802 */ /* 0x000fe20000000f00 */
[----:B------:R-:W-:Y:S02]  /*0820*/  IMAD.MOV.U32 R13, RZ, RZ, R4 ;  /* 0x000000ffff0d7224 */ /* 0x000fe400078e0004 */
[----:B------:R-:W-:Y:S02]  /*0830*/  IMAD.MOV.U32 R11, RZ, RZ, R5 ;  /* 0x000000ffff0b7224 */ /* 0x000fe400078e0005 */
[----:B------:R-:W-:-:S07]  /*0840*/  IMAD.U32 R10, RZ, RZ, UR6 ;  /* 0x00000006ff0a7e24 */ /* 0x000fce000f8e00ff */
[----:B------:R-:W-:Y:S05]  /*0850*/  CALL.REL.NOINC `($__internal_24_$__cuda_sm20_div_s64) ;  /* 0x0000000800d47944 */ /* 0x000fea0003c00000 */
[----:B------:R-:W-:Y:S02]  /*0860*/  IMAD.MOV.U32 R4, RZ, RZ, R10 ;  /* 0x000000ffff047224 */ /* 0x000fe400078e000a */
[----:B------:R-:W-:-:S07]  /*0870*/  IMAD.MOV.U32 R5, RZ, RZ, R11 ;  /* 0x000000ffff057224 */ /* 0x000fce00078e000b */
.L_x_130:
[----:B------:R-:W-:Y:S05]  /*0880*/  BSYNC.RECONVERGENT B0 ;  /* 0x0000000000007941 */ /* 0x000fea0003800200 */
.L_x_128:
        /* <DEDUP_REMOVED lines=178> */
        .weak           $__internal_24_$__cuda_sm20_div_s64
        .type           $__internal_24_$__cuda_sm20_div_s64,@function
        .size           $__internal_24_$__cuda_sm20_div_s64,($__internal_25_$__cuda_sm20_rem_s64 - $__internal_24_$__cuda_sm20_div_s64)
$__internal_24_$__cuda_sm20_div_s64:
        /* <DEDUP_REMOVED lines=86> */
[----:B------:R-:W-:Y:S06]  /*1910*/  RET.REL.NODEC R6 `(_ZN2at6native49_GLOBAL__N__cfa43aba_16_ReflectionPad_cu_f800513927reflection_pad3d_out_kernelIsEEvNS_27GenericPackedTensorAccessorIKT_Lm5ENS_16DefaultPtrTraitsElEENS3_IS4_Lm5ES6_lEElllll) ;  /* 0xffffffe406b87950 */ /* 0x000fec0003c3ffff */
        .weak           $__internal_25_$__cuda_sm20_rem_s64
        .type           $__internal_25_$__cuda_sm20_rem_s64,@function
        .size           $__internal_25_$__cuda_sm20_rem_s64,(.L_x_1203 - $__internal_25_$__cuda_sm20_rem_s64)
$__internal_25_$__cuda_sm20_rem_s64:
        /* <DEDUP_REMOVED lines=80> */
[----:B------:R-:W-:Y:S06]  /*1e20*/  RET.REL.NODEC R2 `(_ZN2at6native49_GLOBAL__N__cfa43aba_16_ReflectionPad_cu_f800513927reflection_pad3d_out_kernelIsEEvNS_27GenericPackedTensorAccessorIKT_Lm5ENS_16DefaultPtrTraitsElEENS3_IS4_Lm5ES6_lEElllll) ;  /* 0xffffffe002747950 */ /* 0x000fec0003c3ffff */
.L_x_131:
        /* <DEDUP_REMOVED lines=13> */
.L_x_1203:


//--------------------- .text._ZN2at6native49_GLOBAL__N__cfa43aba_16_ReflectionPad_cu_f800513927reflection_pad3d_out_kernelIlEEvNS_27GenericPackedTensorAccessorIKT_Lm5ENS_16DefaultPtrTraitsElEENS3_IS4_Lm5ES6_lEElllll --------------------------
	.section	.text._ZN2at6native49_GLOBAL__N__cfa43aba_16_ReflectionPad_cu_f800513927reflection_pad3d_out_kernelIlEEvNS_27GenericPackedTensorAccessorIKT_Lm5ENS_16DefaultPtrTraitsElEENS3_IS4_Lm5ES6_lEElllll,"ax",@progbits
	.align	128
.text._ZN2at6native49_GLOBAL__N__cfa43aba_16_ReflectionPad_cu_f800513927reflection_pad3d_out_kernelIlEEvNS_27GenericPackedTensorAccessorIKT_Lm5ENS_16DefaultPtrTraitsElEENS3_IS4_Lm5ES6_lEElllll:
        .type           _ZN2at6native49_GLOBAL__N__cfa43aba_16_ReflectionPad_cu_f800513927reflection_pad3d_out_kernelIlEEvNS_27GenericPackedTensorAccessorIKT_Lm5ENS_16DefaultPtrTraitsElEENS3_IS4_Lm5ES6_lEElllll,@function
        .size           _ZN2at6native49_GLOBAL__N__cfa43aba_16_ReflectionPad_cu_f800513927reflection_pad3d_out_kernelIlEEvNS_27GenericPackedTensorAccessorIKT_Lm5ENS_16DefaultPtrTraitsElEENS3_IS4_Lm5ES6_lEElllll,(.L_x_1206 - _ZN2at6native49_GLOBAL__N__cfa43aba_16_ReflectionPad_cu_f800513927reflection_pad3d_out_kernelIlEEvNS_27GenericPackedTensorAccessorIKT_Lm5ENS_16DefaultPtrTraitsElEENS3_IS4_Lm5ES6_lEElllll)
        .other          _ZN2at6native49_GLOBAL__N__cfa43aba_16_ReflectionPad_cu_f800513927reflection_pad3d_out_kernelIlEEvNS_27GenericPackedTensorAccessorIKT_Lm5ENS_16DefaultPtrTraitsElEENS3_IS4_Lm5ES6_lEElllll,@"STO_CUDA_ENTRY STV_DEFAULT"
_ZN2at6native49_GLOBAL__N__cfa43aba_16_ReflectionPad_cu_f800513927reflection_pad3d_out_kernelIlEEvNS_27GenericPackedTensorAccessorIKT_Lm5ENS_16DefaultPtrTraitsElEENS3_IS4_Lm5ES6_lEElllll:
        /* <DEDUP_REMOVED lines=46> */
.L_x_133:
[----:B------:R-:W0:Y:S01]  /*02e0*/  LDCU.64 UR4, c[0x0][0x400] ;  /* 0x00008000ff0477ac */ /* 0x000e220008000a00 */
[----:B------:R-:W-:Y:S01]  /*02f0*/  IMAD.MOV.U32 R13, RZ, RZ, R4 ;  /* 0x000000ffff0d7224 */ /* 0x000fe200078e0004 */
[----:B------:R-:W-:Y:S01]  /*0300*/  MOV R8, 0x350 ;  /* 0x0000035000087802 */ /* 0x000fe20000000f00 */
[----:B------:R-:W-:Y:S02]  /*0310*/  IMAD.MOV.U32 R11, RZ, RZ, R5 ;  /* 0x000000ffff0b7224 */ /* 0x000fe400078e0005 */
[----:B0-----:R-:W-:Y:S02]  /*0320*/  IMAD.U32 R12, RZ, RZ, UR4 ;  /* 0x00000004ff0c7e24 */ /* 0x001fe4000f8e00ff */
[----:B------:R-:W-:-:S07]  /*0330*/  IMAD.U32 R10, RZ, RZ, UR5 ;  /* 0x00000005ff0a7e24 */ /* 0x000fce000f8e00ff */
[----:B------:R-:W-:Y:S05]  /*0340*/  CALL.REL.NOINC `($__internal_26_$__cuda_sm20_div_s64) ;  /* 0x0000001000187944 */ /* 0x000fea0003c00000 */
        /* <DEDUP_REMOVED lines=10> */
.L_x_134:
[----:B------:R-:W-:Y:S05]  /*03f0*/  BSYNC.RECONVERGENT B0 ;  /* 0x0000000000007941 */ /* 0x000fea0003800200 */
.L_x_132:
        /* <DEDUP_REMOVED lines=25> */
.L_x_136:
[----:B------:R-:W-:Y:S01]  /*0590*/  IMAD.MOV.U32 R6, RZ, RZ, R2 ;  /* 0x000000ffff067224 */ /* 0x000fe200078e0002 */
[----:B------:R-:W-:-:S07]  /*05a0*/  MOV R2, 0x5c0 ;  /* 0x000005c000027802 */ /* 0x000fce0000000f00 */
[----:B------:R-:W-:Y:S05]  /*05b0*/  CALL.REL.NOINC `($__internal_27_$__cuda_sm20_rem_s64) ;  /* 0x0000001000d87944 */ /* 0x000fea0003c00000 */
[----:B------:R-:W-:Y:S02]  /*05c0*/  IMAD.MOV.U32 R2, RZ, RZ, R6 ;  /* 0x000000ffff027224 */ /* 0x000fe400078e0006 */
[----:B------:R-:W-:-:S07]  /*05d0*/  IMAD.MOV.U32 R3, RZ, RZ, R7 ;  /* 0x000000ffff037224 */ /* 0x000fce00078e0007 */
.L_x_137:
[----:B------:R-:W-:Y:S05]  /*05e0*/  BSYNC.RECONVERGENT B0 ;  /* 0x0000000000007941 */ /* 0x000fea0003800200 */
.L_x_135:
        /* <DEDUP_REMOVED lines=32> */
.L_x_139:
[----:B------:R-:W-:Y:S01]  /*07f0*/  MOV R13, UR5 ;  /* 0x00000005000d7c02 */ /* 0x000fe20008000f00 */
[----:B------:R-:W-:Y:S01]  /*0800*/  IMAD.U32 R12, RZ, RZ, UR4 ;  /* 0x00000004ff0c7e24 */ /* 0x000fe2000f8e00ff */
[----:B------:R-:W-:Y:S01]  /*0810*/  MOV R8, 0x860 ;  /* 0x0000086000087802 */ /* 0x000fe20000000f00 */
[----:B------:R-:W-:Y:S02]  /*0820*/  IMAD.MOV.U32 R13, RZ, RZ, R4 ;  /* 0x000000ffff0d7224 */ /* 0x000fe400078e0004 */
[----:B------:R-:W-:Y:S02]  /*0830*/  IMAD.MOV.U32 R11, RZ, RZ, R5 ;  /* 0x000000ffff0b7224 */ /* 0x000fe400078e0005 */
[----:B------:R-:W-:-:S07]  /*0840*/  IMAD.U32 R10, RZ, RZ, UR6 ;  /* 0x00000006ff0a7e24 */ /* 0x000fce000f8e00ff */
[----:B------:R-:W-:Y:S05]  /*0850*/  CALL.REL.NOINC `($__internal_26_$__cuda_sm20_div_s64) ;  /* 0x0000000800d47944 */ /* 0x000fea0003c00000 */
[----:B------:R-:W-:Y:S02]  /*0860*/  IMAD.MOV.U32 R4, RZ, RZ, R10 ;  /* 0x000000ffff047224 */ /* 0x000fe400078e000a */
[----:B------:R-:W-:-:S07]  /*0870*/  IMAD.MOV.U32 R5, RZ, RZ, R11 ;  /* 0x000000ffff057224 */ /* 0x000fce00078e000b */
.L_x_140:
[----:B------:R-:W-:Y:S05]  /*0880*/  BSYNC.RECONVERGENT B0 ;  /* 0x0000000000007941 */ /* 0x000fea0003800200 */
.L_x_138:
        /* <DEDUP_REMOVED lines=178> */
        .weak           $__internal_26_$__cuda_sm20_div_s64
        .type           $__internal_26_$__cuda_sm20_div_s64,@function
        .size           $__internal_26_$__cuda_sm20_div_s64,($__internal_27_$__cuda_sm20_rem_s64 - $__internal_26_$__cuda_sm20_div_s64)
$__internal_26_$__cuda_sm20_div_s64:
        /* <DEDUP_REMOVED lines=86> */
[----:B------:R-:W-:Y:S06]  /*1910*/  RET.REL.NODEC R6 `(_ZN2at6native49_GLOBAL__N__cfa43aba_16_ReflectionPad_cu_f800513927reflection_pad3d_out_kernelIlEEvNS_27GenericPackedTensorAccessorIKT_Lm5ENS_16DefaultPtrTraitsElEENS3_IS4_Lm5ES6_lEElllll) ;  /* 0xffffffe406b87950 */ /* 0x000fec0003c3ffff */
        .weak           $__internal_27_$__cuda_sm20_rem_s64
        .type           $__internal_27_$__cuda_sm20_rem_s64,@function
        .size           $__internal_27_$__cuda_sm20_rem_s64,(.L_x_1206 - $__internal_27_$__cuda_sm20_rem_s64)
$__internal_27_$__cuda_sm20_rem_s64:
        /* <DEDUP_REMOVED lines=80> */
[----:B------:R-:W-:Y:S06]  /*1e20*/  RET.REL.NODEC R2 `(_ZN2at6native49_GLOBAL__N__cfa43aba_16_ReflectionPad_cu_f800513927reflection_pad3d_out_kernelIlEEvNS_27GenericPackedTensorAccessorIKT_Lm5ENS_16DefaultPtrTraitsElEENS3_IS4_Lm5ES6_lEElllll) ;  /* 0xffffffe002747950 */ /* 0x000fec0003c3ffff */
.L_x_141:
        /* <DEDUP_REMOVED lines=13> */
.L_x_1206:


//--------------------- .text._ZN2at6native49_GLOBAL__N__cfa43aba_16_ReflectionPad_cu_f800513927reflection_pad3d_out_kernelIiEEvNS_27GenericPackedTensorAccessorIKT_Lm5ENS_16DefaultPtrTraitsElEENS3_IS4_Lm5ES6_lEElllll --------------------------
	.section	.text._ZN2at6native49_GLOBAL__N__cfa43aba_16_ReflectionPad_cu_f800513927reflection_pad3d_out_kernelIiEEvNS_27GenericPackedTensorAccessorIKT_Lm5ENS_16DefaultPtrTraitsElEENS3_IS4_Lm5ES6_lEElllll,"ax",@progbits
	.align	128
.text._ZN2at6native49_GLOBAL__N__cfa43aba_16_ReflectionPad_cu_f800513927reflection_pad3d_out_kernelIiEEvNS_27GenericPackedTensorAccessorIKT_Lm5ENS_16DefaultPtrTraitsElEENS3_IS4_Lm5ES6_lEElllll:
        .type           _ZN2at6native49_GLOBAL__N__cfa43aba_16_ReflectionPad_cu_f800513927reflection_pad3d_out_kernelIiEEvNS_27GenericPackedTensorAccessorIKT_Lm5ENS_16DefaultPtrTraitsElEENS3_IS4_Lm5ES6_lEElllll,@function
        .size           _ZN2at6native49_GLOBAL__N__cfa43aba_16_ReflectionPad_cu_f800513927reflection_pad3d_out_kernelIiEEvNS_27GenericPackedTensorAccessorIKT_Lm5ENS_16DefaultPtrTraitsElEENS3_IS4_Lm5ES6_lEElllll,(.L_x_1209 - _ZN2at6native49_GLOBAL__N__cfa43aba_16_ReflectionPad_cu_f800513927reflection_pad3d_out_kernelIiEEvNS_27GenericPackedTensorAccessorIKT_Lm5ENS_16DefaultPtrTraitsElEENS3_IS4_Lm5ES6_lEElllll)
        .other          _ZN2at6native49_GLOBAL__N__cfa43aba_16_ReflectionPad_cu_f800513927reflection_pad3d_out_kernelIiEEvNS_27GenericPackedTensorAccessorIKT_Lm5ENS_16DefaultPtrTraitsElEENS3_IS4_Lm5ES6_lEElllll,@"STO_CUDA_ENTRY STV_DEFAULT"
_ZN2at6native49_GLOBAL__N__cfa43aba_16_ReflectionPad_cu_f800513927reflection_pad3d_out_kernelIiEEvNS_27GenericPackedTensorAccessorIKT_Lm5ENS_16DefaultPtrTraitsElEENS3_IS4_Lm5ES6_lEElllll:
        /* <DEDUP_REMOVED lines=46> */
.L_x_143:
[----:B------:R-:W0:Y:S01]  /*02e0*/  LDCU.64 UR4, c[0x0][0x400] ;  /* 0x00008000ff0477ac */ /* 0x000e220008000a00 */
[----:B------:R-:W-:Y:S01]  /*02f0*/  IMAD.MOV.U32 R13, RZ, RZ, R4 ;  /* 0x000000ffff0d7224 */ /* 0x000fe200078e0004 */
[----:B------:R-:W-:Y:S01]  /*0300*/  MOV R8, 0x350 ;  /* 0x0000035000087802 */ /* 0x000fe20000000f00 */
[----:B------:R-:W-:Y:S02]  /*0310*/  IMAD.MOV.U32 R11, RZ, RZ, R5 ;  /* 0x000000ffff0b7224 */ /* 0x000fe400078e0005 */
[----:B0-----:R-:W-:Y:S02]  /*0320*/  IMAD.U32 R12, RZ, RZ, UR4 ;  /* 0x00000004ff0c7e24 */ /* 0x001fe4000f8e00ff */
[----:B------:R-:W-:-:S07]  /*0330*/  IMAD.U32 R10, RZ, RZ, UR5 ;  /* 0x00000005ff0a7e24 */ /* 0x000fce000f8e00ff */
[----:B------:R-:W-:Y:S05]  /*0340*/  CALL.REL.NOINC `($__internal_28_$__cuda_sm20_div_s64) ;  /* 0x0000001000187944 */ /* 0x000fea0003c00000 */
        /* <DEDUP_REMOVED lines=10> */
.L_x_144:
[----:B------:R-:W-:Y:S05]  /*03f0*/  BSYNC.RECONVERGENT B0 ;  /* 0x0000000000007941 */ /* 0x000fea0003800200 */
.L_x_142:
        /* <DEDUP_REMOVED lines=25> */
.L_x_146:
[----:B------:R-:W-:Y:S01]  /*0590*/  IMAD.MOV.U32 R6, RZ, RZ, R2 ;  /* 0x000000ffff067224 */ /* 0x000fe200078e0002 */
[----:B------:R-:W-:-:S07]  /*05a0*/  MOV R2, 0x5c0 ;  /* 0x000005c000027802 */ /* 0x000fce0000000f00 */
[----:B------:R-:W-:Y:S05]  /*05b0*/  CALL.REL.NOINC `($__internal_29_$__cuda_sm20_rem_s64) ;  /* 0x0000001000d87944 */ /* 0x000fea0003c00000 */
[----:B------:R-:W-:Y:S02]  /*05c0*/  IMAD.MOV.U32 R2, RZ, RZ, R6 ;  /* 0x000000ffff027224 */ /* 0x000fe400078e0006 */
[----:B------:R-:W-:-:S07]  /*05d0*/  IMAD.MOV.U32 R3, RZ, RZ, R7 ;  /* 0x000000ffff037224 */ /* 0x000fce00078e0007 */
.L_x_147:
[----:B------:R-:W-:Y:S05]  /*05e0*/  BSYNC.RECONVERGENT B0 ;  /* 0x0000000000007941 */ /* 0x000fea0003800200 */
.L_x_145:
        /* <DEDUP_REMOVED lines=32> */
.L_x_149:
[----:B------:R-:W-:Y:S01]  /*07f0*/  MOV R13, UR5 ;  /* 0x00000005000d7c02 */ /* 0x000fe20008000f00 */
[----:B------:R-:W-:Y:S01]  /*0800*/  IMAD.U32 R12, RZ, RZ, UR4 ;  /* 0x00000004ff0c7e24 */ /* 0x000fe2000f8e00ff */
[----:B------:R-:W-:Y:S01]  /*0810*/  MOV R8, 0x860 ;  /* 0x0000086000087802 */ /* 0x000fe20000000f00 */
[----:B------:R-:W-:Y:S02]  /*0820*/  IMAD.MOV.U32 R13, RZ, RZ, R4 ;  /* 0x000000ffff0d7224 */ /* 0x000fe400078e0004 */
[----:B------:R-:W-:Y:S02]  /*0830*/  IMAD.MOV.U32 R11, RZ, RZ, R5 ;  /* 0x000000ffff0b7224 */ /* 0x000fe400078e0005 */
[----:B------:R-:W-:-:S07]  /*0840*/  IMAD.U32 R10, RZ, RZ, UR6 ;  /* 0x00000006ff0a7e24 */ /* 0x000fce000f8e00ff */
[----:B------:R-:W-:Y:S05]  /*0850*/  CALL.REL.NOINC `($__internal_28_$__cuda_sm20_div_s64) ;  /* 0x0000000800d47944 */ /* 0x000fea0003c00000 */
[----:B------:R-:W-:Y:S02]  /*0860*/  IMAD.MOV.U32 R4, RZ, RZ, R10 ;  /* 0x000000ffff047224 */ /* 0x000fe400078e000a */
[----:B------:R-:W-:-:S07]  /*0870*/  IMAD.MOV.U32 R5, RZ, RZ, R11 ;  /* 0x000000ffff057224 */ /* 0x000fce00078e000b */
.L_x_150:
[----:B------:R-:W-:Y:S05]  /*0880*/  BSYNC.RECONVERGENT B0 ;  /* 0x0000000000007941 */ /* 0x000fea0003800200 */
.L_x_148:
        /* <DEDUP_REMOVED lines=178> */
        .weak           $__internal_28_$__cuda_sm20_div_s64
        .type           $__internal_28_$__cuda_sm20_div_s64,@function
        .size           $__internal_28_$__cuda_sm20_div_s64,($__internal_29_$__cuda_sm20_rem_s64 - $__internal_28_$__cuda_sm20_div_s64)
$__internal_28_$__cuda_sm20_div_s64:
        /* <DEDUP_REMOVED lines=86> */
[----:B------:R-:W-:Y:S06]  /*1910*/  RET.REL.NODEC R6 `(_ZN2at6native49_GLOBAL__N__cfa43aba_16_ReflectionPad_cu_f800513927reflection_pad3d_out_kernelIiEEvNS_27GenericPackedTensorAccessorIKT_Lm5ENS_16DefaultPtrTraitsElEENS3_IS4_Lm5ES6_lEElllll) ;  /* 0xffffffe406b87950 */ /* 0x000fec0003c3ffff */
        .weak           $__internal_29_$__cuda_sm20_rem_s64
        .type           $__internal_29_$__cuda_sm20_rem_s64,@function
        .size           $__internal_29_$__cuda_sm20_rem_s64,(.L_x_1209 - $__internal_29_$__cuda_sm20_rem_s64)
$__internal_29_$__cuda_sm20_rem_s64:
        /* <DEDUP_REMOVED lines=80> */
[----:B------:R-:W-:Y:S06]  /*1e20*/  RET.REL.NODEC R2 `(_ZN2at6native49_GLOBAL__N__cfa43aba_16_ReflectionPad_cu_f800513927reflection_pad3d_out_kernelIiEEvNS_27GenericPackedTensorAccessorIKT_Lm5ENS_16DefaultPtrTraitsElEENS3_IS4_Lm5ES6_lEElllll) ;  /* 0xffffffe002747950 */ /* 0x000fec0003c3ffff */
.L_x_151:
        /* <DEDUP_REMOVED lines=13> */
.L_x_1209:


//--------------------- .text._ZN2at6native49_GLOBAL__N__cfa43aba_16_ReflectionPad_cu_f800513927reflection_pad3d_out_kernelIaEEvNS_27GenericPackedTensorAccessorIKT_Lm5ENS_16DefaultPtrTraitsElEENS3_IS4_Lm5ES6_lEElllll --------------------------
	.section	.text._ZN2at6native49_GLOBAL__N__cfa43aba_16_ReflectionPad_cu_f800513927reflection_pad3d_out_kernelIaEEvNS_27GenericPackedTensorAccessorIKT_Lm5ENS_16DefaultPtrTraitsElEENS3_IS4_Lm5ES6_lEElllll,"ax",@progbits
	.align	128
.text._ZN2at6native49_GLOBAL__N__cfa43aba_16_ReflectionPad_cu_f800513927reflection_pad3d_out_kernelIaEEvNS_27GenericPackedTensorAccessorIKT_Lm5ENS_16DefaultPtrTraitsElEENS3_IS4_Lm5ES6_lEElllll:
        .type           _ZN2at6native49_GLOBAL__N__cfa43aba_16_ReflectionPad_cu_f800513927reflection_pad3d_out_kernelIaEEvNS_27GenericPackedTensorAccessorIKT_Lm5ENS_16DefaultPtrTraitsElEENS3_IS4_Lm5ES6_lEElllll,@function
        .size           _ZN2at6native49_GLOBAL__N__cfa43aba_16_ReflectionPad_cu_f800513927reflection_pad3d_out_kernelIaEEvNS_27GenericPackedTensorAccessorIKT_Lm5ENS_16DefaultPtrTraitsElEENS3_IS4_Lm5ES6_lEElllll,(.L_x_1212 - _ZN2at6native49_GLOBAL__N__cfa43aba_16_ReflectionPad_cu_f800513927reflection_pad3d_out_kernelIaEEvNS_27GenericPackedTensorAccessorIKT_Lm5ENS_16DefaultPtrTraitsElEENS3_IS4_Lm5ES6_lEElllll)
        .other          _ZN2at6native49_GLOBAL__N__cfa43aba_16_ReflectionPad_cu_f800513927reflection_pad3d_out_kernelIaEEvNS_27GenericPackedTensorAccessorIKT_Lm5ENS_16DefaultPtrTraitsElEENS3_IS4_Lm5ES6_lEElllll,@"STO_CUDA_ENTRY STV_DEFAULT"
_ZN2at6native49_GLOBAL__N__cfa43aba_16_ReflectionPad_cu_f800513927reflection_pad3d_out_kernelIaEEvNS_27GenericPackedTensorAccessorIKT_Lm5ENS_16DefaultPtrTraitsElEENS3_IS4_Lm5ES6_lEElllll:
        /* <DEDUP_REMOVED lines=46> */
.L_x_153:
[----:B------:R-:W0:Y:S01]  /*02e0*/  LDCU.64 UR4, c[0x0][0x400] ;  /* 0x00008000ff0477ac */ /* 0x000e220008000a00 */
[----:B------:R-:W-:Y:S01]  /*02f0*/  MOV R13, R6 ;  /* 0x00000006000d7202 */ /* 0x000fe20000000f00 */
[----:B------:R-:W-:Y:S01]  /*0300*/  IMAD.MOV.U32 R11, RZ, RZ, R7 ;  /* 0x000000ffff0b7224 */ /* 0x000fe200078e0007 */
[----:B------:R-:W-:Y:S01]  /*0310*/  MOV R4, 0x350 ;  /* 0x0000035000047802 */ /* 0x000fe20000000f00 */
[----:B0-----:R-:W-:Y:S02]  /*0320*/  IMAD.U32 R12, RZ, RZ, UR4 ;  /* 0x00000004ff0c7e24 */ /* 0x001fe4000f8e00ff */
[----:B------:R-:W-:-:S07]  /*0330*/  IMAD.U32 R10, RZ, RZ, UR5 ;  /* 0x00000005ff0a7e24 */ /* 0x000fce000f8e00ff */
[----:B------:R-:W-:Y:S05]  /*0340*/  CALL.REL.NOINC `($__internal_30_$__cuda_sm20_div_s64) ;  /* 0x0000001000107944 */ /* 0x000fea0003c00000 */
        /* <DEDUP_REMOVED lines=10> */
.L_x_154:
[----:B------:R-:W-:Y:S05]  /*03f0*/  BSYNC.RECONVERGENT B0 ;  /* 0x0000000000007941 */ /* 0x000fea0003800200 */
.L_x_152:
        /* <DEDUP_REMOVED lines=25> */
.L_x_156:
[----:B------:R-:W-:Y:S01]  /*0590*/  IMAD.MOV.U32 R4, RZ, RZ, R2 ;  /* 0x000000ffff047224 */ /* 0x000fe200078e0002 */
[----:B------:R-:W-:-:S07]  /*05a0*/  MOV R2, 0x5c0 ;  /* 0x000005c000027802 */ /* 0x000fce0000000f00 */
[----:B------:R-:W-:Y:S05]  /*05b0*/  CALL.REL.NOINC `($__internal_31_$__cuda_sm20_rem_s64) ;  /* 0x0000001000d07944 */ /* 0x000fea0003c00000 */
[----:B------:R-:W-:Y:S02]  /*05c0*/  IMAD.MOV.U32 R2, RZ, RZ, R4 ;  /* 0x000000ffff027224 */ /* 0x000fe400078e0004 */
[----:B------:R-:W-:-:S07]  /*05d0*/  IMAD.MOV.U32 R3, RZ, RZ, R9 ;  /* 0x000000ffff037224 */ /* 0x000fce00078e0009 */
.L_x_157:
[----:B------:R-:W-:Y:S05]  /*05e0*/  BSYNC.RECONVERGENT B0 ;  /* 0x0000000000007941 */ /* 0x000fea0003800200 */
.L_x_155:
        /* <DEDUP_REMOVED lines=20> */
[----:B------:R-:W-:-:S05]  /*0730*/  IMAD.HI.U32 R9, R9, R6, RZ ;  /* 0x0000000609097227 */ /* 0x000fca00078e00ff */
[----:B------:R-:W-:-:S05]  /*0740*/  IADD3 R7, PT, PT, -R9, RZ, RZ ;  /* 0x000000ff09077210 */ /* 0x000fca0007ffe1ff */
        /* <DEDUP_REMOVED lines=10> */
.L_x_159:
[----:B------:R-:W-:Y:S01]  /*07f0*/  IMAD.U32 R13, RZ, RZ, UR9 ;  /* 0x00000009ff0d7e24 */ /* 0x000fe2000f8e00ff */
[----:B------:R-:W-:Y:S01]  /*0800*/  MOV R4, 0x860 ;  /* 0x0000086000047802 */ /* 0x000fe20000000f00 */
[----:B------:R-:W-:Y:S02]  /*0810*/  IMAD.U32 R12, RZ, RZ, UR8 ;  /* 0x00000008ff0c7e24 */ /* 0x000fe4000f8e00ff */
[----:B------:R-:W-:Y:S02]  /*0820*/  IMAD.MOV.U32 R13, RZ, RZ, R6 ;  /* 0x000000ffff0d7224 */ /* 0x000fe400078e0006 */
[----:B------:R-:W-:Y:S02]  /*0830*/  IMAD.MOV.U32 R11, RZ, RZ, R7 ;  /* 0x000000ffff0b7224 */ /* 0x000fe400078e0007 */
[----:B------:R-:W-:-:S07]  /*0840*/  IMAD.U32 R10, RZ, RZ, UR10 ;  /* 0x0000000aff0a7e24 */ /* 0x000fce000f8e00ff */
[----:B------:R-:W-:Y:S05]  /*0850*/  CALL.REL.NOINC `($__internal_30_$__cuda_sm20_div_s64) ;  /* 0x0000000800cc7944 */ /* 0x000fea0003c00000 */
[----:B------:R-:W-:Y:S01]  /*0860*/  MOV R6, R10 ;  /* 0x0000000a00067202 */ /* 0x000fe20000000f00 */
[----:B------:R-:W-:-:S07]  /*0870*/  IMAD.MOV.U32 R7, RZ, RZ, R11 ;  /* 0x000000ffff077224 */ /* 0x000fce00078e000b */
.L_x_160:
[----:B------:R-:W-:Y:S05]  /*0880*/  BSYNC.RECONVERGENT B0 ;  /* 0x0000000000007941 */ /* 0x000fea0003800200 */
.L_x_158:
[----:B------:R-:W0:Y:S01]  /*0890*/  LDCU.128 UR16, c[0x0][0x430] ;  /* 0x00008600ff1077ac */ /* 0x000e220008000c00 */
[----:B------:R-:W1:Y:S01]  /*08a0*/  S2UR UR4, SR_CTAID.Z ;  /* 0x00000000000479c3 */ /* 0x000e620000002700 */
[----:B------:R-:W1:Y:S01]  /*08b0*/  LDCU.64 UR14, c[0x0][0x450] ;  /* 0x00008a00ff0e77ac */ /* 0x000e620008000a00 */
[----:B------:R-:W2:Y:S06]  /*08c0*/  LDCU.128 UR24, c[0x0][0x440] ;  /* 0x00008800ff1877ac */ /* 0x000eac0008000c00 */
[----:B------:R-:W3:Y:S08]  /*08d0*/  LDC.64 R16, c[0x0][0x3a8] ;  /* 0x0000ea00ff107b82 */ /* 0x000ef00000000a00 */
[----:B------:R-:W4:Y:S01]  /*08e0*/  LDC.64 R18, c[0x0][0x3a0] ;  /* 0x0000e800ff127b82 */ /* 0x000f220000000a00 */
[----:B0-----:R-:W-:Y:S01]  /*08f0*/  IADD3 R14, P0, PT, R0, -UR16, RZ ;  /* 0x80000010000e7c10 */ /* 0x001fe2000ff1e0ff */
[----:B------:R-:W-:Y:S01]  /*0900*/  UIADD3 UR12, UP1, UPT, URZ, -UR16, URZ ;  /* 0x80000010ff0c7290 */ /* 0x000fe2000ff3e0ff */
[----:B------:R-:W-:-:S02]  /*0910*/  IADD3 R10, P2, PT, R2, -UR18, RZ ;  /* 0x80000012020a7c10 */ /* 0x000fc4000ff5e0ff */
[----:B------:R-:W-:Y:S01]  /*0920*/  IADD3.X R11, PT, PT, R5, ~UR17, RZ, P0, !PT ;  /* 0x80000011050b7c10 */ /* 0x000fe200087fe4ff */
[----:B------:R-:W-:Y:S01]  /*0930*/  UIADD3.X UR13, UPT, UPT, URZ, ~UR17, URZ, UP1, !UPT ;  /* 0x80000011ff0d7290 */ /* 0x000fe20008ffe4ff */
[-C--:B------:R-:W-:Y:S01]  /*0940*/  IADD3 R9, P0, PT, RZ, -R14.reuse, RZ ;  /* 0x8000000eff097210 */ /* 0x080fe20007f1e0ff */
[----:B-1----:R-:W-:Y:S01]  /*0950*/  UIADD3 UR14, UP0, UPT, UR4, UR14, URZ ;  /* 0x0000000e040e7290 */ /* 0x002fe2000ff1e0ff */
[----:B------:R-:W-:Y:S01]  /*0960*/  ISETP.LT.AND P1, PT, R11, RZ, PT ;  /* 0x000000ff0b00720c */ /* 0x000fe20003f21270 */
[----:B------:R-:W-:Y:S01]  /*0970*/  UISETP.GT.U32.AND UP2, UPT, UR12, URZ, UPT ;  /* 0x000000ff0c00728c */ /* 0x000fe2000bf44070 */
[----:B------:R-:W2:Y:S01]  /*0980*/  S2UR UR11, SR_CTAID.Y ;  /* 0x00000000000b79c3 */ /* 0x000ea20000002600 */
[----:B------:R-:W-:Y:S01]  /*0990*/  IMAD.X R4, RZ, RZ, ~R11, P0 ;  /* 0x000000ffff047224 */ /* 0x000fe200000e0e0b */
[----:B------:R-:W-:Y:S01]  /*09a0*/  SEL R14, R9, R14, P1 ;  /* 0x0000000e090e7207 */ /* 0x000fe20000800000 */
[----:B------:R-:W-:Y:S01]  /*09b0*/  UIADD3.X UR15, UPT, UPT, URZ, UR15, URZ, UP0, !UPT ;  /* 0x0000000fff0f7290 */ /* 0x000fe200087fe4ff */
[-C--:B------:R-:W-:Y:S01]  /*09c0*/  IADD3 R9, P3, PT, RZ, -R10.reuse, RZ ;  /* 0x8000000aff097210 */ /* 0x080fe20007f7e0ff */
[----:B------:R-:W-:Y:S01]  /*09d0*/  UISETP.GT.U32.AND UP0, UPT, UR16, URZ, UPT ;  /* 0x000000ff1000728c */ /* 0x000fe2000bf04070 */
[----:B------:R-:W-:Y:S01]  /*09e0*/  SEL R11, R4, R11, P1 ;  /* 0x0000000b040b7207 */ /* 0x000fe20000800000 */
[----:B------:R-:W-:Y:S01]  /*09f0*/  UISETP.GT.AND.EX UP2, UPT, UR13, URZ, UPT, UP2 ;  /* 0x000000ff0d00728c */ /* 0x000fe2000bf44320 */
[----:B---3--:R-:W-:Y:S01]  /*0a00*/  IADD3 R13, P0, PT, R16, UR16, RZ ;  /* 0x00000010100d7c10 */ /* 0x008fe2000ff1e0ff */
[----:B------:R-:W-:Y:S01]  /*0a10*/  UISETP.GT.AND.EX UP0, UPT, UR17, URZ, UPT, UP0 ;  /* 0x000000ff1100728c */ /* 0x000fe2000bf04300 */
[----:B------:R-:W-:Y:S01]  /*0a20*/  IADD3.X R4, PT, PT, R3, ~UR19, RZ, P2, !PT ;  /* 0x8000001303047c10 */ /* 0x000fe200097fe4ff */
[----:B------:R-:W-:Y:S01]  /*0a30*/  USEL UR12, UR12, URZ, UP2 ;  /* 0x000000ff0c0c7287 */ /* 0x000fe20009000000 */
[----:B------:R-:W-:Y:S01]  /*0a40*/  IADD3.X R12, PT, PT, R17, UR17, RZ, P0, !PT ;  /* 0x00000011110c7c10 */ /* 0x000fe200087fe4ff */
[----:B------:R-:W-:Y:S01]  /*0a50*/  USEL UR20, UR16, URZ, UP0 ;  /* 0x000000ff10147287 */ /* 0x000fe20008000000 */
[----:B------:R-:W-:Y:S01]  /*0a60*/  ISETP.LT.AND P2, PT, R4, RZ, PT ;  /* 0x000000ff0400720c */ /* 0x000fe20003f41270 */
[----:B------:R-:W-:Y:S01]  /*0a70*/  IMAD.X R15, RZ, RZ, ~R4, P3 ;  /* 0x000000ffff0f7224 */ /* 0x000fe200018e0e04 */
[----:B------:R-:W-:Y:S01]  /*0a80*/  IADD3 R8, P0, P1, R0, 0x1, -R13 ;  /* 0x0000000100087810 */ /* 0x000fe2000791e80d */
[----:B------:R-:W-:Y:S01]  /*0a90*/  USEL UR21, UR17, URZ, UP0 ;  /* 0x000000ff11157287 */ /* 0x000fe20008000000 */
[----:B------:R-:W-:Y:S01]  /*0aa0*/  SEL R10, R9, R10, P2 ;  /* 0x0000000a090a7207 */ /* 0x000fe20001000000 */
[----:B------:R-:W-:Y:S01]  /*0ab0*/  UISETP.GT.U32.AND UP1, UPT, UR18, URZ, UPT ;  /* 0x000000ff1200728c */ /* 0x000fe2000bf24070 */
[----:B------:R-:W-:Y:S01]  /*0ac0*/  IADD3.X R9, PT, PT, R5, RZ, ~R12, P0, P1 ;  /* 0x000000ff05097210 */ /* 0x000fe200007e2c0c */
[----:B------:R-:W0:Y:S01]  /*0ad0*/  LDCU.128 UR4, c[0x0][0x3b0] ;  /* 0x00007600ff0477ac */ /* 0x000e220008000c00 */
[----:B------:R-:W-:-:S02]  /*0ae0*/  SEL R4, R15, R4, P2 ;  /* 0x000000040f047207 */ /* 0x000fc40001000000 */
[-C--:B------:R-:W-:Y:S01]  /*0af0*/  IADD3 R15, P1, PT, RZ, -R8.reuse, RZ ;  /* 0x80000008ff0f7210 */ /* 0x080fe20007f3e0ff */
[----:B------:R-:W-:Y:S01]  /*0b00*/  UISETP.GT.AND.EX UP1, UPT, UR19, URZ, UPT, UP1 ;  /* 0x000000ff1300728c */ /* 0x000fe2000bf24310 */
[----:B------:R-:W-:Y:S01]  /*0b10*/  ISETP.LT.AND P0, PT, R9, RZ, PT ;  /* 0x000000ff0900720c */ /* 0x000fe20003f01270 */
[----:B------:R-:W-:Y:S01]  /*0b20*/  UISETP.GT.U32.AND UP0, UPT, UR18, URZ, UPT ;  /* 0x000000ff1200728c */ /* 0x000fe2000bf04070 */
[----:B------:R-:W-:Y:S01]  /*0b30*/  LOP3.LUT R17, RZ, UR21, RZ, 0x33, !PT ;  /* 0x00000015ff117c12 */ /* 0x000fe2000f8e33ff */
[----:B------:R-:W-:Y:S01]  /*0b40*/  IMAD.X R16, RZ, RZ, ~R9, P1 ;  /* 0x000000ffff107224 */ /* 0x000fe200008e0e09 */
[----:B------:R-:W-:Y:S01]  /*0b50*/  SEL R15, R15, R8, P0 ;  /* 0x000000080f0f7207 */ /* 0x000fe20000000000 */
[----:B--2---:R-:W-:Y:S01]  /*0b60*/  UIADD3 UR11, UP3, UPT, UR11, UR26, URZ ;  /* 0x0000001a0b0b7290 */ /* 0x004fe2000ff7e0ff */
[----:B------:R-:W-:Y:S01]  /*0b70*/  LOP3.LUT R8, RZ, UR20, RZ, 0x33, !PT ;  /* 0x00000014ff087c12 */ /* 0x000fe2000f8e33ff */
[----:B------:R-:W-:Y:S01]  /*0b80*/  UIADD3 UR20, UP4, UPT, URZ, -UR18, URZ ;  /* 0x80000012ff147290 */ /* 0x000fe2000ff9e0ff */
[----:B------:R-:W-:Y:S01]  /*0b90*/  SEL R16, R16, R9, P0 ;  /* 0x0000000910107207 */ /* 0x000fe20000000000 */
[----:B------:R-:W-:Y:S01]  /*0ba0*/  UIADD3 UR21, UP5, UPT, URZ, -UR24, URZ ;  /* 0x80000018ff157290 */ /* 0x000fe2000ffbe0ff */
[----:B------:R-:W-:Y:S01]  /*0bb0*/  IADD3 R8, P0, P1, R8, UR16, R13 ;  /* 0x0000001008087c10 */ /* 0x000fe2000f91e00d */
[----:B------:R-:W-:Y:S01]  /*0bc0*/  UIADD3.X UR16, UPT, UPT, URZ, UR27, URZ, UP3, !UPT ;  /* 0x0000001bff107290 */ /* 0x000fe20009ffe4ff */
[----:B------:R-:W-:Y:S01]  /*0bd0*/  IADD3 R15, P2, PT, R0, R15, RZ ;  /* 0x0000000f000f7210 */ /* 0x000fe20007f5e0ff */
[----:B------:R-:W-:Y:S01]  /*0be0*/  UIADD3.X UR22, UPT, UPT, URZ, ~UR25, URZ, UP5, !UPT ;  /* 0x80000019ff167290 */ /* 0x000fe2000affe4ff */
[----:B------:R-:W-:Y:S01]  /*0bf0*/  IADD3.X R17, PT, PT, R17, UR17, R12, P0, P1 ;  /* 0x0000001111117c10 */ /* 0x000fe200087e240c */
[----:B------:R-:W-:Y:S01]  /*0c00*/  UIADD3.X UR17, UPT, UPT, URZ, ~UR19, URZ, UP4, !UPT ;  /* 0x80000013ff117290 */ /* 0x000fe2000a7fe4ff */
[----:B------:R-:W-:Y:S01]  /*0c10*/  IADD3 R15, P0, P1, -R15, UR12, R8 ;  /* 0x0000000c0f0f7c10 */ /* 0x000fe2000f91e108 */
[----:B------:R-:W-:Y:S01]  /*0c20*/  USEL UR12, UR13, URZ, UP2 ;  /* 0x000000ff0d0c7287 */ /* 0x000fe20009000000 */
[----:B------:R-:W1:Y:S01]  /*0c30*/  LDC.64 R8, c[0x0][0x398] ;  /* 0x0000e600ff087b82 */ /* 0x000e620000000a00 */
[----:B------:R-:W-:Y:S01]  /*0c40*/  IMAD.X R16, R5, 0x1, R16, P2 ;  /* 0x0000000105107824 */ /* 0x000fe200010e0610 */
[----:B----4-:R-:W-:Y:S01]  /*0c50*/  IADD3 R13, P2, PT, R18, UR18, RZ ;  /* 0x00000012120d7c10 */ /* 0x010fe2000ff5e0ff */
[----:B------:R-:W-:-:S03]  /*0c60*/  UISETP.GT.U32.AND UP2, UPT, UR24, URZ, UPT ;  /* 0x000000ff1800728c */ /* 0x000fc6000bf44070 */
[----:B------:R-:W-:Y:S01]  /*0c70*/  IADD3.X R16, PT, PT, ~R16, UR12, R17, P0, P1 ;  /* 0x0000000c10107c10 */ /* 0x000fe200087e2511 */
[----:B------:R-:W-:Y:S01]  /*0c80*/  USEL UR12, UR18, URZ, UP1 ;  /* 0x000000ff120c7287 */ /* 0x000fe20008800000 */
[----:B------:R-:W-:Y:S01]  /*0c90*/  IADD3.X R19, PT, PT, R19, UR19, RZ, P2, !PT ;  /* 0x0000001313137c10 */ /* 0x000fe200097fe4ff */
[----:B------:R-:W-:Y:S01]  /*0ca0*/  UISETP.GT.AND.EX UP2, UPT, UR25, URZ, UPT, UP2 ;  /* 0x000000ff1900728c */ /* 0x000fe2000bf44320 */
[----:B------:R-:W-:Y:S01]  /*0cb0*/  IADD3 R25, P1, P2, R2, 0x1, -R13 ;  /* 0x0000000102197810 */ /* 0x000fe20007a3e80d */
[----:B------:R-:W-:Y:S01]  /*0cc0*/  UISETP.GT.AND.EX UP1, UPT, UR19, URZ, UPT, UP0 ;  /* 0x000000ff1300728c */ /* 0x000fe2000bf24300 */
[----:B------:R-:W-:Y:S01]  /*0cd0*/  IADD3 R14, P0, PT, R15, R14, RZ ;  /* 0x0000000e0f0e7210 */ /* 0x000fe20007f1e0ff */
[----:B------:R-:W-:Y:S01]  /*0ce0*/  USEL UR23, UR25, URZ, UP2 ;  /* 0x000000ff19177287 */ /* 0x000fe20009000000 */
[----:B------:R-:W-:Y:S01]  /*0cf0*/  IADD3.X R21, PT, PT, R3, RZ, ~R19, P1, P2 ;  /* 0x000000ff03157210 */ /* 0x000fe20000fe4c13 */
[----:B------:R-:W-:Y:S01]  /*0d00*/  UISETP.GT.U32.AND UP0, UPT, UR20, URZ, UPT ;  /* 0x000000ff1400728c */ /* 0x000fe2000bf04070 */
[----:B------:R-:W-:Y:S01]  /*0d10*/  LOP3.LUT R18, RZ, UR12, RZ, 0x33, !PT ;  /* 0x0000000cff127c12 */ /* 0x000fe2000f8e33ff */
[----:B0-----:R-:W-:Y:S01]  /*0d20*/  UIMAD.WIDE.U32 UR12, UR11, UR6, URZ ;  /* 0x000000060b0c72a5 */ /* 0x001fe2000f8e00ff */
[-C--:B------:R-:W-:Y:S01]  /*0d30*/  IADD3 R12, P2, PT, RZ, -R25.reuse, RZ ;  /* 0x80000019ff0c7210 */ /* 0x080fe20007f5e0ff */
[----:B------:R-:W-:Y:S01]  /*0d40*/  UIMAD UR6, UR16, UR6, URZ ;  /* 0x00000006100672a4 */ /* 0x000fe2000f8e02ff */
[----:B------:R-:W-:Y:S01]  /*0d50*/  ISETP.LT.AND P1, PT, R21, RZ, PT ;  /* 0x000000ff1500720c */ /* 0x000fe20003f21270 */
[----:B------:R-:W-:Y:S01]  /*0d60*/  USEL UR26, UR19, URZ, UP1 ;  /* 0x000000ff131a7287 */ /* 0x000fe20008800000 */
[----:B------:R-:W-:Y:S01]  /*0d70*/  IADD3 R18, P4, P5, R18, UR18, R13 ;  /* 0x0000001212127c10 */ /* 0x000fe2000fd9e00d */
[----:B------:R-:W-:Y:S01]  /*0d80*/  USEL UR18, UR24, URZ, UP2 ;  /* 0x000000ff18127287 */ /* 0x000fe20009000000 */
[----:B------:R-:W-:Y:S01]  /*0d90*/  SEL R25, R12, R25, P1 ;  /* 0x000000190c197207 */ /* 0x000fe20000800000 */
[----:B------:R-:W-:Y:S01]  /*0da0*/  IMAD.X R12, RZ, RZ, ~R21, P2 ;  /* 0x000000ffff0c7224 */ /* 0x000fe200010e0e15 */
[----:B-1----:R-:W-:Y:S01]  /*0db0*/  IADD3 R27, P2, PT, R8, UR24, RZ ;  /* 0x00000018081b7c10 */ /* 0x002fe2000ff5e0ff */
[----:B------:R-:W-:Y:S01]  /*0dc0*/  UIMAD UR6, UR11, UR7, UR6 ;  /* 0x000000070b0672a4 */ /* 0x000fe2000f8e0206 */
[----:B------:R-:W-:Y:S01]  /*0dd0*/  LOP3.LUT R22, RZ, UR26, RZ, 0x33, !PT ;  /* 0x0000001aff167c12 */ /* 0x000fe2000f8e33ff */
[----:B------:R-:W-:Y:S01]  /*0de0*/  UISETP.GT.AND.EX UP0, UPT, UR17, URZ, UPT, UP0 ;  /* 0x000000ff1100728c */ /* 0x000fe2000bf04300 */
[----:B------:R-:W-:Y:S01]  /*0df0*/  LOP3.LUT R8, RZ, UR18, RZ, 0x33, !PT ;  /* 0x00000012ff087c12 */ /* 0x000fe2000f8e33ff */
[----:B------:R-:W-:Y:S01]  /*0e00*/  UIADD3 UR13, UPT, UPT, UR13, UR6, URZ ;  /* 0x000000060d0d7290 */ /* 0x000fe2000fffe0ff */
[----:B------:R-:W-:Y:S01]  /*0e10*/  IADD3.X R23, PT, PT, R9, UR25, RZ, P2, !PT ;  /* 0x0000001909177c10 */ /* 0x000fe200097fe4ff */
[----:B------:R-:W-:Y:S01]  /*0e20*/  USEL UR6, UR20, URZ, UP0 ;  /* 0x000000ff14067287 */ /* 0x000fe20008000000 */
[----:B------:R-:W-:Y:S01]  /*0e30*/  IADD3 R17, P2, P3, R8, UR24, R27 ;  /* 0x0000001808117c10 */ /* 0x000fe2000fb5e01b */
[----:B------:R-:W-:Y:S01]  /*0e40*/  UIMAD UR7, UR15, UR4, URZ ;  /* 0x000000040f0772a4 */ /* 0x000fe2000f8e02ff */
[----:B------:R-:W0:Y:S01]  /*0e50*/  LDC.64 R8, c[0x0][0x3d0] ;  /* 0x0000f400ff087b82 */ /* 0x000e220000000a00 */
[----:B------:R-:W-:Y:S01]  /*0e60*/  SEL R21, R12, R21, P1 ;  /* 0x000000150c157207 */ /* 0x000fe20000800000 */
[----:B------:R-:W-:Y:S01]  /*0e70*/  UISETP.GT.U32.AND UP1, UPT, UR21, URZ, UPT ;  /* 0x000000ff1500728c */ /* 0x000fe2000bf24070 */
[----:B------:R-:W-:Y:S01]  /*0e80*/  IADD3 R15, P1, PT, R6, -UR24, RZ ;  /* 0x80000018060f7c10 */ /* 0x000fe2000ff3e0ff */
[----:B------:R-:W-:Y:S01]  /*0e90*/  UIMAD UR7, UR14, UR5, UR7 ;  /* 0x000000050e0772a4 */ /* 0x000fe2000f8e0207 */
[----:B------:R-:W-:Y:S01]  /*0ea0*/  LOP3.LUT R12, RZ, UR23, RZ, 0x33, !PT ;  /* 0x00000017ff0c7c12 */ /* 0x000fe2000f8e33ff */
[----:B------:R-:W-:Y:S01]  /*0eb0*/  UIMAD.WIDE.U32 UR4, UR14, UR4, UR12 ;  /* 0x000000040e0472a5 */ /* 0x000fe2000f8e000c */
[----:B------:R-:W-:-:S02]  /*0ec0*/  IADD3.X R13, PT, PT, R7, ~UR25, RZ, P1, !PT ;  /* 0x80000019070d7c10 */ /* 0x000fc40008ffe4ff */
[----:B------:R-:W-:Y:S01]  /*0ed0*/  IADD3.X R12, PT, PT, R12, UR25, R23, P2, P3 ;  /* 0x000000190c0c7c10 */ /* 0x000fe200097e6417 */
[----:B------:R-:W-:Y:S01]  /*0ee0*/  UIADD3 UR5, UPT, UPT, UR5, UR7, URZ ;  /* 0x0000000705057290 */ /* 0x000fe2000fffe0ff */
[----:B------:R-:W-:Y:S01]  /*0ef0*/  IADD3 R25, P1, PT, R2, R25, RZ ;  /* 0x0000001902197210 */ /* 0x000fe20007f3e0ff */
[----:B------:R-:W1:Y:S01]  /*0f00*/  LDCU.128 UR24, c[0x0][0x3c0] ;  /* 0x00007800ff1877ac */ /* 0x000e620008000c00 */
[----:B------:R-:W-:Y:S02]  /*0f10*/  IADD3 R20, P2, P3, R6, 0x1, -R27 ;  /* 0x0000000106147810 */ /* 0x000fe40007b5e81b */
[----:B------:R-:W-:Y:S01]  /*0f20*/  IADD3.X R22, PT, PT, R22, UR19, R19, P4, P5 ;  /* 0x0000001316167c10 */ /* 0x000fe2000a7ea413 */
[----:B------:R-:W-:Y:S01]  /*0f30*/  IMAD.X R21, R3, 0x1, R21, P1 ;  /* 0x0000000103157824 */ /* 0x000fe200008e0615 */
[----:B------:R-:W-:Y:S01]  /*0f40*/  IADD3 R19, P4, P5, -R25, UR6, R18 ;  /* 0x0000000619137c10 */ /* 0x000fe2000fd9e112 */
[----:B------:R-:W-:Y:S01]  /*0f50*/  USEL UR6, UR17, URZ, UP0 ;  /* 0x000000ff11067287 */ /* 0x000fe20008000000 */
[----:B------:R-:W-:Y:S01]  /*0f60*/  IADD3.X R23, PT, PT, R7, RZ, ~R23, P2, P3 ;  /* 0x000000ff07177210 */ /* 0x000fe200017e6c17 */
[----:B------:R-:W-:Y:S01]  /*0f70*/  IMAD.X R25, R16, 0x1, R11, P0 ;  /* 0x0000000110197824 */ /* 0x000fe200000e060b */
[----:B------:R-:W-:Y:S01]  /*0f80*/  IADD3 R27, P2, PT, RZ, -R20, RZ ;  /* 0x80000014ff1b7210 */ /* 0x000fe20007f5e0ff */
[----:B------:R-:W-:Y:S01]  /*0f90*/  UISETP.GT.AND.EX UP0, UPT, UR22, URZ, UPT, UP1 ;  /* 0x000000ff1600728c */ /* 0x000fe2000bf04310 */
[----:B------:R-:W-:Y:S01]  /*0fa0*/  ISETP.LT.AND P1, PT, R23, RZ, PT ;  /* 0x000000ff1700720c */ /* 0x000fe20003f21270 */
[----:B0-----:R-:W-:Y:S01]  /*0fb0*/  IMAD R25, R25, R8, RZ ;  /* 0x0000000819197224 */ /* 0x001fe200078e02ff */
[----:B------:R-:W-:Y:S01]  /*0fc0*/  IADD3.X R11, PT, PT, ~R21, UR6, R22, P4, P5 ;  /* 0x00000006150b7c10 */ /* 0x000fe2000a7ea516 */
[----:B------:R-:W-:Y:S01]  /*0fd0*/  IMAD.X R18, RZ, RZ, ~R23, P2 ;  /* 0x000000ffff127224 */ /* 0x000fe200010e0e17 */
[----:B------:R-:W-:Y:S01]  /*0fe0*/  SEL R21, R27, R20, P1 ;  /* 0x000000141b157207 */ /* 0x000fe20000800000 */
[----:B------:R-:W-:Y:S01]  /*0ff0*/  USEL UR6, UR21, URZ, UP0 ;  /* 0x000000ff15067287 */ /* 0x000fe20008000000 */
[C---:B------:R-:W-:Y:S01]  /*1000*/  IMAD R25, R14.reuse, R9, R25 ;  /* 0x000000090e197224 */ /* 0x040fe200078e0219 */
[----:B------:R-:W-:Y:S01]  /*1010*/  IADD3 R10, P3, PT, R19, R10, RZ ;  /* 0x0000000a130a7210 */ /* 0x000fe20007f7e0ff */
[----:B------:R-:W-:Y:S01]  /*1020*/  IMAD.WIDE.U32 R8, R14, R8, UR4 ;  /* 0x000000040e087e25 */ /* 0x000fe2000f8e0008 */
[----:B------:R-:W-:Y:S01]  /*1030*/  IADD3 R16, P0, PT, R6, R21, RZ ;  /* 0x0000001506107210 */ /* 0x000fe20007f1e0ff */
[----:B------:R-:W-:Y:S01]  /*1040*/  USEL UR4, UR22, URZ, UP0 ;  /* 0x000000ff16047287 */ /* 0x000fe20008000000 */
[----:B------:R-:W-:Y:S01]  /*1050*/  SEL R23, R18, R23, P1 ;  /* 0x0000001712177207 */ /* 0x000fe20000800000 */
[----:B------:R-:W-:Y:S01]  /*1060*/  IMAD.IADD R9, R9, 0x1, R25 ;  /* 0x0000000109097824 */ /* 0x000fe200078e0219 */
[----:B------:R-:W-:Y:S01]  /*1070*/  IADD3.X R4, PT, PT, R11, R4, RZ, P3, !PT ;  /* 0x000000040b047210 */ /* 0x000fe20001ffe4ff */
[----:B------:R-:W0:Y:S01]  /*1080*/  LDCU.128 UR20, c[0x0][0x410] ;  /* 0x00008200ff1477ac */ /* 0x000e220008000c00 */
[----:B------:R-:W-:Y:S01]  /*1090*/  IADD3 R11, P1, P2, -R16, UR6, R17 ;  /* 0x00000006100b7c10 */ /* 0x000fe2000fa3e111 */
[----:B------:R-:W-:Y:S01]  /*10a0*/  IMAD.X R17, R7, 0x1, R23, P0 ;  /* 0x0000000107117824 */ /* 0x000fe200000e0617 */
[-C--:B------:R-:W-:Y:S01]  /*10b0*/  IADD3 R16, P4, PT, RZ, -R15.reuse, RZ ;  /* 0x8000000fff107210 */ /* 0x080fe20007f9e0ff */
[----:B-1----:R-:W-:Y:S01]  /*10c0*/  IMAD.WIDE.U32 R8, R10, UR26, R8 ;  /* 0x0000001a0a087c25 */ /* 0x002fe2000f8e0008 */
[----:B------:R-:W-:Y:S01]  /*10d0*/  ISETP.LT.AND P3, PT, R13, RZ, PT ;  /* 0x000000ff0d00720c */ /* 0x000fe20003f61270 */
[----:B------:R-:W1:Y:S01]  /*10e0*/  LDCU.64 UR6, c[0x0][0x408] ;  /* 0x00008100ff0677ac */ /* 0x000e620008000a00 */
[----:B------:R-:W-:Y:S01]  /*10f0*/  IADD3.X R12, PT, PT, ~R17, UR4, R12, P1, P2 ;  /* 0x00000004110c7c10 */ /* 0x000fe20008fe450c */
[----:B------:R-:W-:Y:S01]  /*1100*/  IMAD.X R18, RZ, RZ, ~R13, P4 ;  /* 0x000000ffff127224 */ /* 0x000fe200020e0e0d */
[----:B------:R-:W-:Y:S01]  /*1110*/  SEL R14, R16, R15, P3 ;  /* 0x0000000f100e7207 */ /* 0x000fe20001800000 */
[----:B------:R-:W2:Y:S01]  /*1120*/  LDCU.64 UR4, c[0x0][0x380] ;  /* 0x00007000ff0477ac */ /* 0x000ea20008000a00 */
[----:B------:R-:W-:-:S02]  /*1130*/  IMAD R15, R4, UR26, RZ ;  /* 0x0000001a040f7c24 */ /* 0x000fc4000f8e02ff */
[----:B------:R-:W-:Y:S02]  /*1140*/  SEL R13, R18, R13, P3 ;  /* 0x0000000d120d7207 */ /* 0x000fe40001800000 */
[----:B------:R-:W-:Y:S01]  /*1150*/  IADD3 R11, P0, PT, R11, R14, RZ ;  /* 0x0000000e0b0b7210 */ /* 0x000fe20007f1e0ff */
[----:B------:R-:W-:-:S04]  /*1160*/  IMAD R15, R10, UR27, R15 ;  /* 0x0000001b0a0f7c24 */ /* 0x000fc8000f8e020f */
[----:B------:R-:W-:Y:S02]  /*1170*/  IMAD.X R4, R12, 0x1, R13, P0 ;  /* 0x000000010c047824 */ /* 0x000fe400000e060d */
[----:B------:R-:W-:Y:S01]  /*1180*/  IMAD.IADD R9, R9, 0x1, R15 ;  /* 0x0000000109097824 */ /* 0x000fe200078e020f */
[----:B0-----:R-:W-:Y:S01]  /*1190*/  UIMAD UR16, UR16, UR20, URZ ;  /* 0x00000014101072a4 */ /* 0x001fe2000f8e02ff */
[----:B------:R-:W-:Y:S01]  /*11a0*/  IMAD R4, R4, UR24, RZ ;  /* 0x0000001804047c24 */ /* 0x000fe2000f8e02ff */
[----:B------:R-:W0:Y:S01]  /*11b0*/  LDC.64 R12, c[0x0][0x420] ;  /* 0x00010800ff0c7b82 */ /* 0x000e220000000a00 */
[----:B------:R-:W-:-:S04]  /*11c0*/  IMAD.WIDE.U32 R8, R11, UR24, R8 ;  /* 0x000000180b087c25 */ /* 0x000fc8000f8e0008 */
[----:B------:R-:W-:Y:S01]  /*11d0*/  IMAD R11, R11, UR25, R4 ;  /* 0x000000190b0b7c24 */ /* 0x000fe2000f8e0204 */
[----:B--2---:R-:W-:-:S04]  /*11e0*/  IADD3 R8, P0, PT, R8, UR4, RZ ;  /* 0x0000000408087c10 */ /* 0x004fc8000ff1e0ff */
[----:B------:R-:W-:Y:S02]  /*11f0*/  IADD3.X R9, PT, PT, R9, UR5, R11, P0, !PT ;  /* 0x0000000509097c10 */ /* 0x000fe400087fe40b */
[----:B------:R-:W2:Y:S03]  /*1200*/  LDC.64 R10, c[0x0][0x428] ;  /* 0x00010a00ff0a7b82 */ /* 0x000ea60000000a00 */
[----:B------:R3:W4:Y:S01]  /*1210*/  LDG.E.U8 R8, desc[UR28][R8.64] ;  /* 0x0000001c08087981 */ /* 0x000722000c1e1100 */
[----:B------:R-:W-:Y:S01]  /*1220*/  UIMAD.WIDE.U32 UR4, UR11, UR20, URZ ;  /* 0x000000140b0472a5 */ /* 0x000fe2000f8e00ff */
[----:B------:R-:W-:Y:S01]  /*1230*/  IMAD R7, R7, UR22, RZ ;  /* 0x0000001607077c24 */ /* 0x000fe2000f8e02ff */
[----:B------:R-:W-:Y:S02]  /*1240*/  UIMAD UR16, UR11, UR21, UR16 ;  /* 0x000000150b1072a4 */ /* 0x000fe4000f8e0210 */
[----:B-1----:R-:W-:Y:S01]  /*1250*/  UIMAD UR15, UR15, UR6, URZ ;  /* 0x000000060f0f72a4 */ /* 0x002fe2000f8e02ff */
[----:B------:R-:W-:Y:S01]  /*1260*/  IMAD R7, R6, UR23, R7 ;  /* 0x0000001706077c24 */ /* 0x000fe2000f8e0207 */
[----:B------:R-:W-:-:S02]  /*1270*/  UIADD3 UR5, UPT, UPT, UR5, UR16, URZ ;  /* 0x0000001005057290 */ /* 0x000fc4000fffe0ff */
[----:B------:R-:W-:Y:S02]  /*1280*/  UIMAD UR15, UR14, UR7, UR15 ;  /* 0x000000070e0f72a4 */ /* 0x000fe4000f8e020f */
[----:B------:R-:W-:-:S04]  /*1290*/  UIMAD.WIDE.U32 UR4, UR14, UR6, UR4 ;  /* 0x000000060e0472a5 */ /* 0x000fc8000f8e0004 */
[----:B------:R-:W-:Y:S01]  /*12a0*/  UIADD3 UR5, UPT, UPT, UR5, UR15, URZ ;  /* 0x0000000f05057290 */ /* 0x000fe2000fffe0ff */
[----:B--2---:R-:W-:-:S04]  /*12b0*/  IMAD R5, R5, R10, RZ ;  /* 0x0000000a05057224 */ /* 0x004fc800078e02ff */
[C---:B---3--:R-:W-:Y:S02]  /*12c0*/  IMAD R9, R0.reuse, R11, R5 ;  /* 0x0000000b00097224 */ /* 0x048fe400078e0205 */
[----:B------:R-:W1:Y:S01]  /*12d0*/  LDC.64 R4, c[0x0][0x3d8] ;  /* 0x0000f600ff047b82 */ /* 0x000e620000000a00 */
[----:B------:R-:W-:-:S04]  /*12e0*/  IMAD.WIDE.U32 R10, R0, R10, UR4 ;  /* 0x00000004000a7e25 */ /* 0x000fc8000f8e000a */
[-C--:B0-----:R-:W-:Y:S02]  /*12f0*/  IMAD R0, R3, R12.reuse, RZ ;  /* 0x0000000c03007224 */ /* 0x081fe400078e02ff */
[----:B------:R-:W-:Y:S02]  /*1300*/  IMAD.IADD R11, R11, 0x1, R9 ;  /* 0x000000010b0b7824 */ /* 0x000fe400078e0209 */
[C---:B------:R-:W-:Y:S02]  /*1310*/  IMAD R9, R2.reuse, R13, R0 ;  /* 0x0000000d02097224 */ /* 0x040fe400078e0200 */
[----:B------:R-:W-:-:S04]  /*1320*/  IMAD.WIDE.U32 R2, R2, R12, R10 ;  /* 0x0000000c02027225 */ /* 0x000fc800078e000a */
[----:B------:R-:W-:Y:S02]  /*1330*/  IMAD.IADD R3, R3, 0x1, R9 ;  /* 0x0000000103037824 */ /* 0x000fe400078e0209 */
[----:B------:R-:W-:-:S03]  /*1340*/  IMAD.WIDE.U32 R2, R6, UR22, R2 ;  /* 0x0000001606027c25 */ /* 0x000fc6000f8e0002 */
[----:B-1----:R-:W-:-:S04]  /*1350*/  IADD3 R4, P0, PT, R2, R4, RZ ;  /* 0x0000000402047210 */ /* 0x002fc80007f1e0ff */
[----:B------:R-:W-:-:S05]  /*1360*/  IADD3.X R5, PT, PT, R5, R3, R7, P0, !PT ;  /* 0x0000000305057210 */ /* 0x000fca00007fe407 */
[----:B----4-:R-:W-:Y:S01]  /*1370*/  STG.E.U8 desc[UR28][R4.64], R8 ;  /* 0x0000000804007986 */ /* 0x010fe2000c10111c */
[----:B------:R-:W-:Y:S05]  /*1380*/  EXIT ;  /* 0x000000000000794d */ /* 0x000fea0003800000 */
        .weak           $__internal_30_$__cuda_sm20_div_s64
        .type           $__internal_30_$__cuda_sm20_div_s64,@function
        .size           $__internal_30_$__cuda_sm20_div_s64,($__internal_31_$__cuda_sm20_rem_s64 - $__internal_30_$__cuda_sm20_div_s64)
$__internal_30_$__cuda_sm20_div_s64:
        /* <DEDUP_REMOVED lines=86> */
[----:B------:R-:W-:Y:S06]  /*18f0*/  RET.REL.NODEC R8 `(_ZN2at6native49_GLOBAL__N__cfa43aba_16_ReflectionPad_cu_f800513927reflection_pad3d_out_kernelIaEEvNS_27GenericPackedTensorAccessorIKT_Lm5ENS_16DefaultPtrTraitsElEENS3_IS4_Lm5ES6_lEElllll) ;  /* 0xffffffe408c07950 */ /* 0x000fec0003c3ffff */
        .weak           $__internal_31_$__cuda_sm20_rem_s64
        .type           $__internal_31_$__cuda_sm20_rem_s64,@function
        .size           $__internal_31_$__cuda_sm20_rem_s64,(.L_x_1212 - $__internal_31_$__cuda_sm20_rem_s64)
$__internal_31_$__cuda_sm20_rem_s64:
        /* <DEDUP_REMOVED lines=80> */
[----:B------:R-:W-:Y:S06]  /*1e00*/  RET.REL.NODEC R2 `(_ZN2at6native49_GLOBAL__N__cfa43aba_16_ReflectionPad_cu_f800513927reflection_pad3d_out_kernelIaEEvNS_27GenericPackedTensorAccessorIKT_Lm5ENS_16DefaultPtrTraitsElEENS3_IS4_Lm5ES6_lEElllll) ;  /* 0xffffffe0027c7950 */ /* 0x000fec0003c3ffff */
.L_x_161:
        /* <DEDUP_REMOVED lines=15> */
.L_x_1212:


//--------------------- .text._ZN2at6native49_GLOBAL__N__cfa43aba_16_ReflectionPad_cu_f800513927reflection_pad3d_out_kernelIhEEvNS_27GenericPackedTensorAccessorIKT_Lm5ENS_16DefaultPtrTraitsElEENS3_IS4_Lm5ES6_lEElllll --------------------------
	.section	.text._ZN2at6native49_GLOBAL__N__cfa43aba_16_ReflectionPad_cu_f800513927reflection_pad3d_out_kernelIhEEvNS_27GenericPackedTensorAccessorIKT_Lm5ENS_16DefaultPtrTraitsElEENS3_IS4_Lm5ES6_lEElllll,"ax",@progbits
	.align	128
.text._ZN2at6native49_GLOBAL__N__cfa43aba_16_ReflectionPad_cu_f800513927reflection_pad3d_out_kernelIhEEvNS_27GenericPackedTensorAccessorIKT_Lm5ENS_16DefaultPtrTraitsElEENS3_IS4_Lm5ES6_lEElllll:
        .type           _ZN2at6native49_GLOBAL__N__cfa43aba_16_ReflectionPad_cu_f800513927reflection_pad3d_out_kernelIhEEvNS_27GenericPackedTensorAccessorIKT_Lm5ENS_16DefaultPtrTraitsElEENS3_IS4_Lm5ES6_lEElllll,@function
        .size           _ZN2at6native49_GLOBAL__N__cfa43aba_16_ReflectionPad_cu_f800513927reflection_pad3d_out_kernelIhEEvNS_27GenericPackedTensorAccessorIKT_Lm5ENS_16DefaultPtrTraitsElEENS3_IS4_Lm5ES6_lEElllll,(.L_x_1215 - _ZN2at6native49_GLOBAL__N__cfa43aba_16_ReflectionPad_cu_f800513927reflection_pad3d_out_kernelIhEEvNS_27GenericPackedTensorAccessorIKT_Lm5ENS_16DefaultPtrTraitsElEENS3_IS4_Lm5ES6_lEElllll)
        .other          _ZN2at6native49_GLOBAL__N__cfa43aba_16_ReflectionPad_cu_f800513927reflection_pad3d_out_kernelIhEEvNS_27GenericPackedTensorAccessorIKT_Lm5ENS_16DefaultPtrTraitsElEENS3_IS4_Lm5ES6_lEElllll,@"STO_CUDA_ENTRY STV_DEFAULT"
_ZN2at6native49_GLOBAL__N__cfa43aba_16_ReflectionPad_cu_f800513927reflection_pad3d_out_kernelIhEEvNS_27GenericPackedTensorAccessorIKT_Lm5ENS_16DefaultPtrTraitsElEENS3_IS4_Lm5ES6_lEElllll:
        /* <DEDUP_REMOVED lines=46> */
.L_x_163:
[----:B------:R-:W0:Y:S01]  /*02e0*/  LDCU.64 UR4, c[0x0][0x400] ;  /* 0x00008000ff0477ac */ /* 0x000e220008000a00 */
[----:B------:R-:W-:Y:S01]  /*02f0*/  MOV R13, R6 ;  /* 0x00000006000d7202 */ /* 0x000fe20000000f00 */
[----:B------:R-:W-:Y:S01]  /*0300*/  IMAD.MOV.U32 R11, RZ, RZ, R7 ;  /* 0x000000ffff0b7224 */ /* 0x000fe200078e0007 */
[----:B------:R-:W-:Y:S01]  /*0310*/  MOV R4, 0x350 ;  /* 0x0000035000047802 */ /* 0x000fe20000000f00 */
[----:B0-----:R-:W-:Y:S02]  /*0320*/  IMAD.U32 R12, RZ, RZ, UR4 ;  /* 0x00000004ff0c7e24 */ /* 0x001fe4000f8e00ff */
[----:B------:R-:W-:-:S07]  /*0330*/  IMAD.U32 R10, RZ, RZ, UR5 ;  /* 0x00000005ff0a7e24 */ /* 0x000fce000f8e00ff */
[----:B------:R-:W-:Y:S05]  /*0340*/  CALL.REL.NOINC `($__internal_32_$__cuda_sm20_div_s64) ;  /* 0x0000001000107944 */ /* 0x000fea0003c00000 */
        /* <DEDUP_REMOVED lines=10> */
.L_x_164:
[----:B------:R-:W-:Y:S05]  /*03f0*/  BSYNC.RECONVERGENT B0 ;  /* 0x0000000000007941 */ /* 0x000fea0003800200 */
.L_x_162:
        /* <DEDUP_REMOVED lines=25> */
.L_x_166:
[----:B------:R-:W-:Y:S01]  /*0590*/  IMAD.MOV.U32 R4, RZ, RZ, R2 ;  /* 0x000000ffff047224 */ /* 0x000fe200078e0002 */
[----:B------:R-:W-:-:S07]  /*05a0*/  MOV R2, 0x5c0 ;  /* 0x000005c000027802 */ /* 0x000fce0000000f00 */
[----:B------:R-:W-:Y:S05]  /*05b0*/  CALL.REL.NOINC `($__internal_33_$__cuda_sm20_rem_s64) ;  /* 0x0000001000d07944 */ /* 0x000fea0003c00000 */
[----:B------:R-:W-:Y:S02]  /*05c0*/  IMAD.MOV.U32 R2, RZ, RZ, R4 ;  /* 0x000000ffff027224 */ /* 0x000fe400078e0004 */
[----:B------:R-:W-:-:S07]  /*05d0*/  IMAD.MOV.U32 R3, RZ, RZ, R9 ;  /* 0x000000ffff037224 */ /* 0x000fce00078e0009 */
.L_x_167:
[----:B------:R-:W-:Y:S05]  /*05e0*/  BSYNC.RECONVERGENT B0 ;  /* 0x0000000000007941 */ /* 0x000fea0003800200 */
.L_x_165:
        /* <DEDUP_REMOVED lines=32> */
.L_x_169:
[----:B------:R-:W-:Y:S01]  /*07f0*/  IMAD.U32 R13, RZ, RZ, UR9 ;  /* 0x00000009ff0d7e24 */ /* 0x000fe2000f8e00ff */
[----:B------:R-:W-:Y:S01]  /*0800*/  MOV R4, 0x860 ;  /* 0x0000086000047802 */ /* 0x000fe20000000f00 */
[----:B------:R-:W-:Y:S02]  /*0810*/  IMAD.U32 R12, RZ, RZ, UR8 ;  /* 0x00000008ff0c7e24 */ /* 0x000fe4000f8e00ff */
[----:B------:R-:W-:Y:S02]  /*0820*/  IMAD.MOV.U32 R13, RZ, RZ, R6 ;  /* 0x000000ffff0d7224 */ /* 0x000fe400078e0006 */
[----:B------:R-:W-:Y:S02]  /*0830*/  IMAD.MOV.U32 R11, RZ, RZ, R7 ;  /* 0x000000ffff0b7224 */ /* 0x000fe400078e0007 */
[----:B------:R-:W-:-:S07]  /*0840*/  IMAD.U32 R10, RZ, RZ, UR10 ;  /* 0x0000000aff0a7e24 */ /* 0x000fce000f8e00ff */
[----:B------:R-:W-:Y:S05]  /*0850*/  CALL.REL.NOINC `($__internal_32_$__cuda_sm20_div_s64) ;  /* 0x0000000800cc7944 */ /* 0x000fea0003c00000 */
[----:B------:R-:W-:Y:S01]  /*0860*/  MOV R6, R10 ;  /* 0x0000000a00067202 */ /* 0x000fe20000000f00 */
[----:B------:R-:W-:-:S07]  /*0870*/  IMAD.MOV.U32 R7, RZ, RZ, R11 ;  /* 0x000000ffff077224 */ /* 0x000fce00078e000b */
.L_x_170:
[----:B------:R-:W-:Y:S05]  /*0880*/  BSYNC.RECONVERGENT B0 ;  /* 0x0000000000007941 */ /* 0x000fea0003800200 */
.L_x_168:
        /* <DEDUP_REMOVED lines=176> */
        .weak           $__internal_32_$__cuda_sm20_div_s64
        .type           $__internal_32_$__cuda_sm20_div_s64,@function
        .size           $__internal_32_$__cuda_sm20_div_s64,($__internal_33_$__cuda_sm20_rem_s64 - $__internal_32_$__cuda_sm20_div_s64)
$__internal_32_$__cuda_sm20_div_s64:
        /* <DEDUP_REMOVED lines=86> */
[----:B------:R-:W-:Y:S06]  /*18f0*/  RET.REL.NODEC R8 `(_ZN2at6native49_GLOBAL__N__cfa43aba_16_ReflectionPad_cu_f800513927reflection_pad3d_out_kernelIhEEvNS_27GenericPackedTensorAccessorIKT_Lm5ENS_16DefaultPtrTraitsElEENS3_IS4_Lm5ES6_lEElllll) ;  /* 0xffffffe408c07950 */ /* 0x000fec0003c3ffff */
        .weak           $__internal_33_$__cuda_sm20_rem_s64
        .type           $__internal_33_$__cuda_sm20_rem_s64,@function
        .size           $__internal_33_$__cuda_sm20_rem_s64,(.L_x_1215 - $__internal_33_$__cuda_sm20_rem_s64)
$__internal_33_$__cuda_sm20_rem_s64:
        /* <DEDUP_REMOVED lines=80> */
[----:B------:R-:W-:Y:S06]  /*1e00*/  RET.REL.NODEC R2 `(_ZN2at6native49_GLOBAL__N__cfa43aba_16_ReflectionPad_cu_f800513927reflection_pad3d_out_kernelIhEEvNS_27GenericPackedTensorAccessorIKT_Lm5ENS_16DefaultPtrTraitsElEENS3_IS4_Lm5ES6_lEElllll) ;  /* 0xffffffe0027c7950 */ /* 0x000fec0003c3ffff */
.L_x_171:
        /* <DEDUP_REMOVED lines=15> */
.L_x_1215:


//--------------------- .text._ZN2at6native49_GLOBAL__N__cfa43aba_16_ReflectionPad_cu_f800513936reflection_pad1d_backward_out_kernelIN3c108BFloat16EEEvPT_PKS5_lll --------------------------
	.section	.text._ZN2at6native49_GLOBAL__N__cfa43aba_16_ReflectionPad_cu_f800513936reflection_pad1d_backward_out_kernelIN3c108BFloat16EEEvPT_PKS5_lll,"ax",@progbits
	.align	128
.text._ZN2at6native49_GLOBAL__N__cfa43aba_16_ReflectionPad_cu_f800513936reflection_pad1d_backward_out_kernelIN3c108BFloat16EEEvPT_PKS5_lll:
        .type           _ZN2at6native49_GLOBAL__N__cfa43aba_16_ReflectionPad_cu_f800513936reflection_pad1d_backward_out_kernelIN3c108BFloat16EEEvPT_PKS5_lll,@function
        .size           _ZN2at6native49_GLOBAL__N__cfa43aba_16_ReflectionPad_cu_f800513936reflection_pad1d_backward_out_kernelIN3c108BFloat16EEEvPT_PKS5_lll,(.L_x_1218 - _ZN2at6native49_GLOBAL__N__cfa43aba_16_ReflectionPad_cu_f800513936reflection_pad1d_backward_out_kernelIN3c108BFloat16EEEvPT_PKS5_lll)
        .other          _ZN2at6native49_GLOBAL__N__cfa43aba_16_ReflectionPad_cu_f800513936reflection_pad1d_backward_out_kernelIN3c108BFloat16EEEvPT_PKS5_lll,@"STO_CUDA_ENTRY STV_DEFAULT"
_ZN2at6native49_GLOBAL__N__cfa43aba_16_ReflectionPad_cu_f800513936reflection_pad1d_backward_out_kernelIN3c108BFloat16EEEvPT_PKS5_lll:
[----:B------:R-:W-:Y:S01]  /*0000*/  LDC R1, c[0x0][0x37c] ;  /* 0x0000df00ff017b82 */ /* 0x000fe20000000800 */
[----:B------:R-:W0:Y:S07]  /*0010*/  S2R R2, SR_TID.X ;  /* 0x0000000000027919 */ /* 0x000e2e0000002100 */
[----:B------:R-:W1:Y:S01]  /*0020*/  LDC.64 R6, c[0x0][0x390] ;  /* 0x0000e400ff067b82 */ /* 0x000e620000000a00 */
[----:B------:R-:W2:Y:S07]  /*0030*/  LDCU.64 UR6, c[0x0][0x3a0] ;  /* 0x00007400ff0677ac */ /* 0x000eae0008000a00 */
[----:B------:R-:W1:Y:S08]  /*0040*/  LDC.64 R4, c[0x0][0x398] ;  /* 0x0000e600ff047b82 */ /* 0x000e700000000a00 */
[----:B------:R-:W0:Y:S08]  /*0050*/  S2UR UR4, SR_CTAID.X ;  /* 0x00000000000479c3 */ /* 0x000e300000002500 */
[----:B------:R-:W0:Y:S01]  /*0060*/  LDC R3, c[0x0][0x360] ;  /* 0x0000d800ff037b82 */ /* 0x000e220000000800 */
[----:B-1----:R-:W-:-:S04]  /*0070*/  IADD3 R11, P0, PT, R4, R6, RZ ;  /* 0x00000006040b7210 */ /* 0x002fc80007f1e0ff */
[----:B--2---:R-:W-:Y:S01]  /*0080*/  IADD3 R15, P1, PT, R11, UR6, RZ ;  /* 0x000000060b0f7c10 */ /* 0x004fe2000ff3e0ff */
[----:B------:R-:W-:-:S05]  /*0090*/  IMAD.X R9, R5, 0x1, R7, P0 ;  /* 0x0000000105097824 */ /* 0x000fca00000e0607 */
[----:B------:R-:W-:Y:S01]  /*00a0*/  IADD3.X R0, PT, PT, R9, UR7, RZ, P1, !PT ;  /* 0x0000000709007c10 */ /* 0x000fe20008ffe4ff */
[----:B0-----:R-:W-:-:S05]  /*00b0*/  IMAD R2, R3, UR4, R2 ;  /* 0x0000000403027c24 */ /* 0x001fca000f8e0202 */
[----:B------:R-:W-:-:S04]  /*00c0*/  ISETP.GT.U32.AND P0, PT, R15, R2, PT ;  /* 0x000000020f00720c */ /* 0x000fc80003f04070 */
[----:B------:R-:W-:-:S13]  /*00d0*/  ISETP.GT.AND.EX P0, PT, R0, RZ, PT, P0 ;  /* 0x000000ff0000720c */ /* 0x000fda0003f04300 */
[----:B------:R-:W-:Y:S05]  /*00e0*/  @!P0 EXIT ;  /* 0x000000000000894d */ /* 0x000fea0003800000 */
[----:B------:R-:W-:Y:S01]  /*00f0*/  S2UR UR4, SR_CTAID.Y ;  /* 0x00000000000479c3 */ /* 0x000fe20000002600 */
[----:B------:R-:W0:Y:S01]  /*0100*/  LDCU UR6, c[0x0][0x374] ;  /* 0x00006e80ff0677ac */ /* 0x000e220008000800 */
[C---:B------:R-:W-:Y:S01]  /*0110*/  IADD3 R12, P0, PT, R2.reuse, -R4, RZ ;  /* 0x80000004020c7210 */ /* 0x040fe20007f1e0ff */
[----:B------:R-:W-:Y:S01]  /*0120*/  IMAD.MOV.U32 R3, RZ, RZ, RZ ;  /* 0x000000ffff037224 */ /* 0x000fe200078e00ff */
[C---:B------:R-:W-:Y:S01]  /*0130*/  IADD3 R10, P1, PT, -R2.reuse, R6, RZ ;  /* 0x00000006020a7210 */ /* 0x040fe20007f3e1ff */
[----:B------:R-:W1:Y:S01]  /*0140*/  LDCU.128 UR8, c[0x0][0x380] ;  /* 0x00007000ff0877ac */ /* 0x000e620008000c00 */
[----:B------:R-:W-:Y:S01]  /*0150*/  IADD3 R8, P2, P3, R2, 0x1, -R11 ;  /* 0x0000000102087810 */ /* 0x000fe20007b5e80b */
[----:B------:R-:W-:Y:S01]  /*0160*/  IMAD.X R13, RZ, RZ, ~R5, P0 ;  /* 0x000000ffff0d7224 */ /* 0x000fe200000e0e05 */
[----:B------:R-:W0:Y:S01]  /*0170*/  S2UR UR5, SR_CTAID.Z ;  /* 0x00000000000579c3 */ /* 0x000e220000002700 */
[----:B------:R-:W-:Y:S02]  /*0180*/  IADD3.X R11, PT, PT, R7, -0x1, RZ, P1, !PT ;  /* 0xffffffff070b7810 */ /* 0x000fe40000ffe4ff */
[----:B------:R-:W-:-:S02]  /*0190*/  ISETP.GT.U32.AND P0, PT, R4, RZ, PT ;  /* 0x000000ff0400720c */ /* 0x000fc40003f04070 */
[----:B------:R-:W-:Y:S02]  /*01a0*/  ISETP.LT.AND P5, PT, R13, RZ, PT ;  /* 0x000000ff0d00720c */ /* 0x000fe40003fa1270 */
[----:B------:R-:W-:Y:S02]  /*01b0*/  ISETP.GT.AND.EX P0, PT, R5, RZ, PT, P0 ;  /* 0x000000ff0500720c */ /* 0x000fe40003f04300 */
[----:B------:R-:W-:-:S04]  /*01c0*/  IADD3.X R9, PT, PT, RZ, RZ, ~R9, P2, P3 ;  /* 0x000000ffff097210 */ /* 0x000fc800017e6c09 */
[----:B------:R-:W-:Y:S01]  /*01d0*/  ISETP.LT.AND P3, PT, R9, RZ, PT ;  /* 0x000000ff0900720c */ /* 0x000fe20003f61270 */
[----:B0-----:R-:W-:Y:S01]  /*01e0*/  UIMAD UR4, UR5, UR6, UR4 ;  /* 0x00000006050472a4 */ /* 0x001fe2000f8e0204 */
[----:B------:R-:W0:Y:S05]  /*01f0*/  LDCU.64 UR6, c[0x0][0x358] ;  /* 0x00006b00ff0677ac */ /* 0x000e2a0008000a00 */
[----:B------:R-:W-:Y:S01]  /*0200*/  IMAD.WIDE.U32 R2, R15, UR4, R2 ;  /* 0x000000040f027c25 */ /* 0x000fe2000f8e0002 */
[----:B------:R-:W-:-:S03]  /*0210*/  IADD3 R15, P1, PT, RZ, -R12, RZ ;  /* 0x8000000cff0f7210 */ /* 0x000fc60007f3e0ff */
[----:B------:R-:W-:Y:S01]  /*0220*/  IMAD.WIDE.U32 R10, R6, UR4, R10 ;  /* 0x00000004060a7c25 */ /* 0x000fe2000f8e000a */
[----:B------:R-:W-:Y:S02]  /*0230*/  SEL R6, R15, R12, P5 ;  /* 0x0000000c0f067207 */ /* 0x000fe40002800000 */
[----:B------:R-:W-:Y:S01]  /*0240*/  IADD3 R12, P4, PT, RZ, -R4, RZ ;  /* 0x80000004ff0c7210 */ /* 0x000fe20007f9e0ff */
[----:B------:R-:W-:Y:S02]  /*0250*/  IMAD.X R16, RZ, RZ, ~R13, P1 ;  /* 0x000000ffff107224 */ /* 0x000fe400008e0e0d */
[----:B------:R-:W-:Y:S01]  /*0260*/  IMAD R7, R7, UR4, R11 ;  /* 0x0000000407077c24 */ /* 0x000fe2000f8e020b */
[----:B------:R-:W-:Y:S01]  /*0270*/  ISETP.GT.U32.AND P1, PT, R12, RZ, PT ;  /* 0x000000ff0c00720c */ /* 0x000fe20003f24070 */
[----:B------:R-:W-:Y:S01]  /*0280*/  IMAD.X R14, RZ, RZ, ~R5, P4 ;  /* 0x000000ffff0e7224 */ /* 0x000fe200020e0e05 */
[C---:B------:R-:W-:Y:S02]  /*0290*/  LEA R10, P4, R4.reuse, R10, 0x1 ;  /* 0x0000000a040a7211 */ /* 0x040fe400078808ff */
[----:B------:R-:W-:-:S02]  /*02a0*/  SEL R11, R4, RZ, P0 ;  /* 0x000000ff040b7207 */ /* 0x000fc40000000000 */
[----:B------:R-:W-:Y:S02]  /*02b0*/  ISETP.GT.AND.EX P1, PT, R14, RZ, PT, P1 ;  /* 0x000000ff0e00720c */ /* 0x000fe40003f24310 */
[----:B------:R-:W-:Y:S02]  /*02c0*/  SEL R16, R16, R13, P5 ;  /* 0x0000000d10107207 */ /* 0x000fe40002800000 */
[----:B------:R-:W-:Y:S02]  /*02d0*/  LEA.HI.X R7, R4, R7, R5, 0x1, P4 ;  /* 0x0000000704077211 */ /* 0x000fe400020f0c05 */
[----:B------:R-:W-:Y:S02]  /*02e0*/  LOP3.LUT R11, RZ, R11, RZ, 0x33, !PT ;  /* 0x0000000bff0b7212 */ /* 0x000fe400078e33ff */
[----:B------:R-:W-:Y:S02]  /*02f0*/  SEL R12, R12, RZ, P1 ;  /* 0x000000ff0c0c7207 */ /* 0x000fe40000800000 */
[----:B------:R-:W-:-:S02]  /*0300*/  IADD3 R13, P4, PT, RZ, -R8, RZ ;  /* 0x80000008ff0d7210 */ /* 0x000fc40007f9e0ff */
[----:B------:R-:W-:Y:S02]  /*0310*/  SEL R4, R5, RZ, P0 ;  /* 0x000000ff05047207 */ /* 0x000fe40000000000 */
[----:B------:R-:W-:Y:S01]  /*0320*/  IADD3 R5, P0, P2, R12, R10, R11 ;  /* 0x0000000a0c057210 */ /* 0x000fe20007a1e00b */
[----:B------:R-:W-:Y:S01]  /*0330*/  IMAD.X R12, RZ, RZ, ~R9, P4 ;  /* 0x000000ffff0c7224 */ /* 0x000fe200020e0e09 */
[----:B------:R-:W-:Y:S02]  /*0340*/  LOP3.LUT R4, RZ, R4, RZ, 0x33, !PT ;  /* 0x00000004ff047212 */ /* 0x000fe400078e33ff */
[----:B------:R-:W-:Y:S02]  /*0350*/  SEL R10, R14, RZ, P1 ;  /* 0x000000ff0e0a7207 */ /* 0x000fe40000800000 */
[----:B------:R-:W-:Y:S02]  /*0360*/  SEL R8, R8, R13, P3 ;  /* 0x0000000d08087207 */ /* 0x000fe40001800000 */
[----:B------:R-:W-:-:S02]  /*0370*/  IADD3.X R7, PT, PT, R10, R7, R4, P0, P2 ;  /* 0x000000070a077210 */ /* 0x000fc400007e4404 */
[----:B------:R-:W-:Y:S01]  /*0380*/  IADD3 R6, P0, P1, R6, R5, R8 ;  /* 0x0000000506067210 */ /* 0x000fe2000791e008 */
[----:B------:R-:W-:Y:S01]  /*0390*/  IMAD R5, R0, UR4, RZ ;  /* 0x0000000400057c24 */ /* 0x000fe2000f8e02ff */
[----:B------:R-:W-:-:S03]  /*03a0*/  SEL R9, R9, R12, P3 ;  /* 0x0000000c09097207 */ /* 0x000fc60001800000 */
[----:B------:R-:W-:Y:S01]  /*03b0*/  IMAD.IADD R3, R3, 0x1, R5 ;  /* 0x0000000103037824 */ /* 0x000fe200078e0205 */
[----:B------:R-:W-:Y:S02]  /*03c0*/  IADD3.X R7, PT, PT, R16, R7, R9, P0, P1 ;  /* 0x0000000710077210 */ /* 0x000fe400007e2409 */
[----:B-1----:R-:W-:Y:S02]  /*03d0*/  LEA R4, P1, R2, UR10, 0x1 ;  /* 0x0000000a02047c11 */ /* 0x002fe4000f8208ff */
[----:B------:R-:W-:Y:S02]  /*03e0*/  LEA R8, P0, R6, UR8, 0x1 ;  /* 0x0000000806087c11 */ /* 0x000fe4000f8008ff */
[----:B------:R-:W-:Y:S02]  /*03f0*/  LEA.HI.X R5, R2, UR11, R3, 0x1, P1 ;  /* 0x0000000b02057c11 */ /* 0x000fe400088f0c03 */
[----:B------:R-:W-:Y:S02]  /*0400*/  LEA.HI.X R3, R6, UR9, R7, 0x1, P0 ;  /* 0x0000000906037c11 */ /* 0x000fe400080f0c07 */
[C---:B------:R-:W-:Y:S01]  /*0410*/  LOP3.LUT R2, R8.reuse, 0xfffffffd, RZ, 0xc0, !PT ;  /* 0xfffffffd08027812 */ /* 0x040fe200078ec0ff */
[----:B0-----:R0:W5:Y:S01]  /*0420*/  LDG.E.U16 R4, desc[UR6][R4.64] ;  /* 0x0000000604047981 */ /* 0x001162000c1e1500 */
[----:B------:R-:W-:-:S03]  /*0430*/  LOP3.LUT R0, R8, 0x2, RZ, 0xc0, !PT ;  /* 0x0000000208007812 */ /* 0x000fc600078ec0ff */
[----:B------:R0:W5:Y:S01]  /*0440*/  LD.E R7, desc[UR6][R2.64] ;  /* 0x0000000602077980 */ /* 0x000162000c101900 */
[----:B------:R-:W-:Y:S01]  /*0450*/  ISETP.EQ.U32.AND P0, PT, R0, RZ, PT ;  /* 0x000000ff0000720c */ /* 0x000fe20003f02070 */
[----:B------:R-:W-:-:S05]  /*0460*/  IMAD.MOV.U32 R0, RZ, RZ, 0x3254 ;  /* 0x00003254ff007424 */ /* 0x000fca00078e00ff */
[----:B------:R-:W-:-:S07]  /*0470*/  SEL R0, R0, 0x7610, P0 ;  /* 0x0000761000007807 */ /* 0x000fce0000000000 */
.L_x_172:
[----:B0----5:R-:W-:-:S05]  /*0480*/  HADD2.BF16_V2 R5, R7, R4.H0_H0 ;  /* 0x2000000407057230 */ /* 0x021fca0000200000 */
[----:B------:R-:W-:-:S05]  /*0490*/  PRMT R5, R7, R0, R5 ;  /* 0x0000000007057216 */ /* 0x000fca0000000005 */
[----:B------:R-:W2:Y:S02]  /*04a0*/  ATOM.E.CAS.STRONG.GPU PT, R6, [R2], R7, R5 ;  /* 0x000000070206738b */ /* 0x000ea400001ee105 */
[----:B--2---:R-:W-:Y:S01]  /*04b0*/  ISETP.NE.U32.AND P0, PT, R6, R7, PT ;  /* 0x000000070600720c */ /* 0x004fe20003f05070 */
[----:B------:R-:W-:-:S12]  /*04c0*/  IMAD.MOV.U32 R7, RZ, RZ, R6 ;  /* 0x000000ffff077224 */ /* 0x000fd800078e0006 */
[----:B------:R-:W-:Y:S05]  /*04d0*/  @P0 BRA `(.L_x_172) ;  /* 0xfffffffc00e80947 */ /* 0x000fea000383ffff */
[----:B------:R-:W-:Y:S05]  /*04e0*/  EXIT ;  /* 0x000000000000794d */ /* 0x000fea0003800000 */
.L_x_173:
        /* <DEDUP_REMOVED lines=9> */
.L_x_1218:


//--------------------- .text._ZN2at6native49_GLOBAL__N__cfa43aba_16_ReflectionPad_cu_f800513936reflection_pad1d_backward_out_kernelIN3c104HalfEEEvPT_PKS5_lll --------------------------
	.section	.text._ZN2at6native49_GLOBAL__N__cfa43aba_16_ReflectionPad_cu_f800513936reflection_pad1d_backward_out_kernelIN3c104HalfEEEvPT_PKS5_lll,"ax",@progbits
	.align	128
.text._ZN2at6native49_GLOBAL__N__cfa43aba_16_ReflectionPad_cu_f800513936reflection_pad1d_backward_out_kernelIN3c104HalfEEEvPT_PKS5_lll:
        .type           _ZN2at6native49_GLOBAL__N__cfa43aba_16_ReflectionPad_cu_f800513936reflection_pad1d_backward_out_kernelIN3c104HalfEEEvPT_PKS5_lll,@function
        .size           _ZN2at6native49_GLOBAL__N__cfa43aba_16_ReflectionPad_cu_f800513936reflection_pad1d_backward_out_kernelIN3c104HalfEEEvPT_PKS5_lll,(.L_x_1219 - _ZN2at6native49_GLOBAL__N__cfa43aba_16_ReflectionPad_cu_f800513936reflection_pad1d_backward_out_kernelIN3c104HalfEEEvPT_PKS5_lll)
        .other          _ZN2at6native49_GLOBAL__N__cfa43aba_16_ReflectionPad_cu_f800513936reflection_pad1d_backward_out_kernelIN3c104HalfEEEvPT_PKS5_lll,@"STO_CUDA_ENTRY STV_DEFAULT"
_ZN2at6native49_GLOBAL__N__cfa43aba_16_ReflectionPad_cu_f800513936reflection_pad1d_backward_out_kernelIN3c104HalfEEEvPT_PKS5_lll:
        /* <DEDUP_REMOVED lines=72> */
.L_x_174:
[----:B0----5:R-:W-:-:S05]  /*0480*/  HADD2 R5, R7, R4.H0_H0 ;  /* 0x2000000407057230 */ /* 0x021fca0000000000 */
[----:B------:R-:W-:-:S05]  /*0490*/  PRMT R5, R7, R0, R5 ;  /* 0x0000000007057216 */ /* 0x000fca0000000005 */
[----:B------:R-:W2:Y:S02]  /*04a0*/  ATOM.E.CAS.STRONG.GPU PT, R6, [R2], R7, R5 ;  /* 0x000000070206738b */ /* 0x000ea400001ee105 */
[----:B--2---:R-:W-:Y:S01]  /*04b0*/  ISETP.NE.U32.AND P0, PT, R6, R7, PT ;  /* 0x000000070600720c */ /* 0x004fe20003f05070 */
[----:B------:R-:W-:-:S12]  /*04c0*/  IMAD.MOV.U32 R7, RZ, RZ, R6 ;  /* 0x000000ffff077224 */ /* 0x000fd800078e0006 */
[----:B------:R-:W-:Y:S05]  /*04d0*/  @P0 BRA `(.L_x_174) ;  /* 0xfffffffc00e80947 */ /* 0x000fea000383ffff */
[----:B------:R-:W-:Y:S05]  /*04e0*/  EXIT ;  /* 0x000000000000794d */ /* 0x000fea0003800000 */
.L_x_175:
        /* <DEDUP_REMOVED lines=9> */
.L_x_1219:


//--------------------- .text._ZN2at6native49_GLOBAL__N__cfa43aba_16_ReflectionPad_cu_f800513936reflection_pad1d_backward_out_kernelIN3c107complexIfEEEEvPT_PKS6_lll --------------------------
	.section	.text._ZN2at6native49_GLOBAL__N__cfa43aba_16_ReflectionPad_cu_f800513936reflection_pad1d_backward_out_kernelIN3c107complexIfEEEEvPT_PKS6_lll,"ax",@progbits
	.align	128
.text._ZN2at6native49_GLOBAL__N__cfa43aba_16_ReflectionPad_cu_f800513936reflection_pad1d_backward_out_kernelIN3c107complexIfEEEEvPT_PKS6_lll:
        .type           _ZN2at6native49_GLOBAL__N__cfa43aba_16_ReflectionPad_cu_f800513936reflection_pad1d_backward_out_kernelIN3c107complexIfEEEEvPT_PKS6_lll,@function
        .size           _ZN2at6native49_GLOBAL__N__cfa43aba_16_ReflectionPad_cu_f800513936reflection_pad1d_backward_out_kernelIN3c107complexIfEEEEvPT_PKS6_lll,(.L_x_1220 - _ZN2at6native49_GLOBAL__N__cfa43aba_16_ReflectionPad_cu_f800513936reflection_pad1d_backward_out_kernelIN3c107complexIfEEEEvPT_PKS6_lll)
        .other          _ZN2at6native49_GLOBAL__N__cfa43aba_16_ReflectionPad_cu_f800513936reflection_pad1d_backward_out_kernelIN3c107complexIfEEEEvPT_PKS6_lll,@"STO_CUDA_ENTRY STV_DEFAULT"
_ZN2at6native49_GLOBAL__N__cfa43aba_16_ReflectionPad_cu_f800513936reflection_pad1d_backward_out_kernelIN3c107complexIfEEEEvPT_PKS6_lll:
        /* <DEDUP_REMOVED lines=17> */
[----:B------:R-:W-:Y:S01]  /*0110*/  IMAD.MOV.U32 R9, RZ, RZ, RZ ;  /* 0x000000ffff097224 */ /* 0x000fe200078e00ff */
[----:B------:R-:W1:Y:S05]  /*0120*/  LDCU.128 UR8, c[0x0][0x380] ;  /* 0x00007000ff0877ac */ /* 0x000e6a0008000c00 */
[----:B------:R-:W0:Y:S02]  /*0130*/  S2UR UR5, SR_CTAID.Z ;  /* 0x00000000000579c3 */ /* 0x000e240000002700 */
[----:B0-----:R-:W-:Y:S01]  /*0140*/  UIMAD UR4, UR5, UR6, UR4 ;  /* 0x00000006050472a4 */ /* 0x001fe2000f8e0204 */
[----:B------:R-:W0:Y:S05]  /*0150*/  LDCU.64 UR6, c[0x0][0x358] ;  /* 0x00006b00ff0677ac */ /* 0x000e2a0008000a00 */
[----:B------:R-:W-:-:S04]  /*0160*/  IMAD.WIDE.U32 R2, R3, UR4, R8 ;  /* 0x0000000403027c25 */ /* 0x000fc8000f8e0008 */
[----:B------:R-:W-:Y:S01]  /*0170*/  IMAD R9, R10, UR4, RZ ;  /* 0x000000040a097c24 */ /* 0x000fe2000f8e02ff */
[----:B-1----:R-:W-:-:S03]  /*0180*/  LEA R12, P0, R2, UR10, 0x3 ;  /* 0x0000000a020c7c11 */ /* 0x002fc6000f8018ff */
[----:B------:R-:W-:-:S05]  /*0190*/  IMAD.IADD R3, R3, 0x1, R9 ;  /* 0x0000000103037824 */ /* 0x000fca00078e0209 */
[----:B------:R-:W-:-:S05]  /*01a0*/  LEA.HI.X R13, R2, UR11, R3, 0x3, P0 ;  /* 0x0000000b020d7c11 */ /* 0x000fca00080f1c03 */
[----:B0-----:R0:W2:Y:S01]  /*01b0*/  LDG.E.64 R2, desc[UR6][R12.64] ;  /* 0x000000060c027981 */ /* 0x0010a2000c1e1b00 */
[----:B------:R-:W-:Y:S02]  /*01c0*/  IADD3 R10, P0, PT, -R8, R6, RZ ;  /* 0x00000006080a7210 */ /* 0x000fe40007f1e1ff */
[-C--:B------:R-:W-:Y:S02]  /*01d0*/  IADD3 R14, P2, PT, RZ, -R4.reuse, RZ ;  /* 0x80000004ff0e7210 */ /* 0x080fe40007f5e0ff */
[----:B------:R-:W-:Y:S02]  /*01e0*/  IADD3.X R11, PT, PT, R7, -0x1, RZ, P0, !PT ;  /* 0xffffffff070b7810 */ /* 0x000fe400007fe4ff */
[----:B------:R-:W-:Y:S01]  /*01f0*/  ISETP.GT.U32.AND P0, PT, R4, RZ, PT ;  /* 0x000000ff0400720c */ /* 0x000fe20003f04070 */
[----:B------:R-:W-:Y:S01]  /*0200*/  IMAD.WIDE.U32 R10, R6, UR4, R10 ;  /* 0x00000004060a7c25 */ /* 0x000fe2000f8e000a */
[C---:B------:R-:W-:Y:S02]  /*0210*/  IADD3 R6, P4, P5, R8.reuse, 0x1, -R15 ;  /* 0x0000000108067810 */ /* 0x040fe40007d9e80f */
[----:B------:R-:W-:Y:S01]  /*0220*/  IADD3 R8, P1, PT, R8, -R4, RZ ;  /* 0x8000000408087210 */ /* 0x000fe20007f3e0ff */
[----:B0-----:R-:W-:Y:S01]  /*0230*/  IMAD.X R12, RZ, RZ, ~R5, P2 ;  /* 0x000000ffff0c7224 */ /* 0x001fe200010e0e05 */
[----:B------:R-:W-:Y:S01]  /*0240*/  ISETP.GT.AND.EX P0, PT, R5, RZ, PT, P0 ;  /* 0x000000ff0500720c */ /* 0x000fe20003f04300 */
[----:B------:R-:W-:Y:S01]  /*0250*/  IMAD R7, R7, UR4, R11 ;  /* 0x0000000407077c24 */ /* 0x000fe2000f8e020b */
[----:B------:R-:W-:Y:S01]  /*0260*/  IADD3 R13, P3, PT, RZ, -R8, RZ ;  /* 0x80000008ff0d7210 */ /* 0x000fe20007f7e0ff */
[----:B------:R-:W-:Y:S01]  /*0270*/  IMAD.X R9, RZ, RZ, ~R5, P1 ;  /* 0x000000ffff097224 */ /* 0x000fe200008e0e05 */
[----:B------:R-:W-:-:S02]  /*0280*/  ISETP.GT.U32.AND P1, PT, R14, RZ, PT ;  /* 0x000000ff0e00720c */ /* 0x000fc40003f24070 */
[C---:B------:R-:W-:Y:S02]  /*0290*/  LEA R10, P6, R4.reuse, R10, 0x1 ;  /* 0x0000000a040a7211 */ /* 0x040fe400078c08ff */
[----:B------:R-:W-:Y:S02]  /*02a0*/  ISETP.LT.AND P2, PT, R9, RZ, PT ;  /* 0x000000ff0900720c */ /* 0x000fe40003f41270 */
[----:B------:R-:W-:Y:S02]  /*02b0*/  SEL R11, R4, RZ, P0 ;  /* 0x000000ff040b7207 */ /* 0x000fe40000000000 */
[----:B------:R-:W-:Y:S02]  /*02c0*/  ISETP.GT.AND.EX P1, PT, R12, RZ, PT, P1 ;  /* 0x000000ff0c00720c */ /* 0x000fe40003f24310 */
[----:B------:R-:W-:Y:S02]  /*02d0*/  SEL R13, R13, R8, P2 ;  /* 0x000000080d0d7207 */ /* 0x000fe40001000000 */
[----:B------:R-:W-:-:S02]  /*02e0*/  LEA.HI.X R4, R4, R7, R5, 0x1, P6 ;  /* 0x0000000704047211 */ /* 0x000fc400030f0c05 */
[----:B------:R-:W-:Y:S02]  /*02f0*/  IADD3.X R8, PT, PT, RZ, RZ, ~R0, P4, P5 ;  /* 0x000000ffff087210 */ /* 0x000fe400027eac00 */
[----:B------:R-:W-:Y:S02]  /*0300*/  LOP3.LUT R7, RZ, R11, RZ, 0x33, !PT ;  /* 0x0000000bff077212 */ /* 0x000fe400078e33ff */
[----:B------:R-:W-:Y:S02]  /*0310*/  SEL R11, R14, RZ, P1 ;  /* 0x000000ff0e0b7207 */ /* 0x000fe40000800000 */
[----:B------:R-:W-:Y:S02]  /*0320*/  IADD3 R15, P6, PT, RZ, -R6, RZ ;  /* 0x80000006ff0f7210 */ /* 0x000fe40007fde0ff */
[----:B------:R-:W-:Y:S02]  /*0330*/  SEL R5, R5, RZ, P0 ;  /* 0x000000ff05057207 */ /* 0x000fe40000000000 */
[----:B------:R-:W-:Y:S01]  /*0340*/  ISETP.LT.AND P5, PT, R8, RZ, PT ;  /* 0x000000ff0800720c */ /* 0x000fe20003fa1270 */
[----:B------:R-:W-:Y:S01]  /*0350*/  IMAD.X R17, RZ, RZ, ~R8, P6 ;  /* 0x000000ffff117224 */ /* 0x000fe200030e0e08 */
[----:B------:R-:W-:Y:S01]  /*0360*/  IADD3 R0, P0, P4, R11, R10, R7 ;  /* 0x0000000a0b007210 */ /* 0x000fe20007c1e007 */
[----:B------:R-:W-:Y:S01]  /*0370*/  IMAD.X R10, RZ, RZ, ~R9, P3 ;  /* 0x000000ffff0a7224 */ /* 0x000fe200018e0e09 */
[----:B------:R-:W-:-:S02]  /*0380*/  LOP3.LUT R5, RZ, R5, RZ, 0x33, !PT ;  /* 0x00000005ff057212 */ /* 0x000fc400078e33ff */
[----:B------:R-:W-:Y:S02]  /*0390*/  SEL R7, R12, RZ, P1 ;  /* 0x000000ff0c077207 */ /* 0x000fe40000800000 */
[----:B------:R-:W-:Y:S02]  /*03a0*/  SEL R11, R6, R15, P5 ;  /* 0x0000000f060b7207 */ /* 0x000fe40002800000 */
[----:B------:R-:W-:Y:S02]  /*03b0*/  IADD3.X R5, PT, PT, R7, R4, R5, P0, P4 ;  /* 0x0000000407057210 */ /* 0x000fe400007e8405 */
[----:B------:R-:W-:Y:S02]  /*03c0*/  SEL R6, R10, R9, P2 ;  /* 0x000000090a067207 */ /* 0x000fe40001000000 */
[----:B------:R-:W-:Y:S02]  /*03d0*/  SEL R8, R8, R17, P5 ;  /* 0x0000001108087207 */ /* 0x000fe40002800000 */
[----:B------:R-:W-:-:S04]  /*03e0*/  IADD3 R0, P0, P1, R13, R0, R11 ;  /* 0x000000000d007210 */ /* 0x000fc8000791e00b */
[----:B------:R-:W-:Y:S02]  /*03f0*/  IADD3.X R5, PT, PT, R6, R5, R8, P0, P1 ;  /* 0x0000000506057210 */ /* 0x000fe400007e2408 */
[----:B------:R-:W-:-:S04]  /*0400*/  LEA R4, P0, R0, UR8, 0x3 ;  /* 0x0000000800047c11 */ /* 0x000fc8000f8018ff */
[----:B------:R-:W-:-:S05]  /*0410*/  LEA.HI.X R5, R0, UR9, R5, 0x3, P0 ;  /* 0x0000000900057c11 */ /* 0x000fca00080f1c05 */
[----:B--2---:R-:W-:Y:S04]  /*0420*/  REDG.E.ADD.F32.FTZ.RN.STRONG.GPU desc[UR6][R4.64], R2 ;  /* 0x00000002040079a6 */ /* 0x004fe8000c12f306 */
[----:B------:R-:W-:Y:S01]  /*0430*/  REDG.E.ADD.F32.FTZ.RN.STRONG.GPU desc[UR6][R4.64+0x4], R3 ;  /* 0x00000403040079a6 */ /* 0x000fe2000c12f306 */
[----:B------:R-:W-:Y:S05]  /*0440*/  EXIT ;  /* 0x000000000000794d */ /* 0x000fea0003800000 */
.L_x_176:
        /* <DEDUP_REMOVED lines=11> */
.L_x_1220:


//--------------------- .text._ZN2at6native49_GLOBAL__N__cfa43aba_16_ReflectionPad_cu_f800513936reflection_pad1d_backward_out_kernelIN3c107complexIdEEEEvPT_PKS6_lll --------------------------
	.section	.text._ZN2at6native49_GLOBAL__N__cfa43aba_16_ReflectionPad_cu_f800513936reflection_pad1d_backward_out_kernelIN3c107complexIdEEEEvPT_PKS6_lll,"ax",@progbits
	.align	128
.text._ZN2at6native49_GLOBAL__N__cfa43aba_16_ReflectionPad_cu_f800513936reflection_pad1d_backward_out_kernelIN3c107complexIdEEEEvPT_PKS6_lll:
        .type           _ZN2at6native49_GLOBAL__N__cfa43aba_16_ReflectionPad_cu_f800513936reflection_pad1d_backward_out_kernelIN3c107complexIdEEEEvPT_PKS6_lll,@function
        .size           _ZN2at6native49_GLOBAL__N__cfa43aba_16_ReflectionPad_cu_f800513936reflection_pad1d_backward_out_kernelIN3c107complexIdEEEEvPT_PKS6_lll,(.L_x_1221 - _ZN2at6native49_GLOBAL__N__cfa43aba_16_ReflectionPad_cu_f800513936reflection_pad1d_backward_out_kernelIN3c107complexIdEEEEvPT_PKS6_lll)
        .other          _ZN2at6native49_GLOBAL__N__cfa43aba_16_ReflectionPad_cu_f800513936reflection_pad1d_backward_out_kernelIN3c107complexIdEEEEvPT_PKS6_lll,@"STO_CUDA_ENTRY STV_DEFAULT"
_ZN2at6native49_GLOBAL__N__cfa43aba_16_ReflectionPad_cu_f800513936reflection_pad1d_backward_out_kernelIN3c107complexIdEEEEvPT_PKS6_lll:
        /* <DEDUP_REMOVED lines=26> */
[----:B------:R-:W-:-:S06]  /*01a0*/  LEA.HI.X R7, R4, UR11, R5, 0x4, P0 ;  /* 0x0000000b04077c11 */ /* 0x000fcc00080f2405 */
[----:B0-----:R-:W2:Y:S01]  /*01b0*/  LDG.E.128 R4, desc[UR6][R6.64] ;  /* 0x0000000606047981 */ /* 0x001ea2000c1e1d00 */
[----:B------:R-:W-:Y:S02]  /*01c0*/  IADD3 R12, P0, PT, -R10, R8, RZ ;  /* 0x000000080a0c7210 */ /* 0x000fe40007f1e1ff */
[-C--:B------:R-:W-:Y:S02]  /*01d0*/  IADD3 R14, P2, PT, RZ, -R2.reuse, RZ ;  /* 0x80000002ff0e7210 */ /* 0x080fe40007f5e0ff */
[C---:B------:R-:W-:Y:S02]  /*01e0*/  IADD3.X R13, PT, PT, R9.reuse, -0x1, RZ, P0, !PT ;  /* 0xffffffff090d7810 */ /* 0x040fe400007fe4ff */
[----:B------:R-:W-:Y:S01]  /*01f0*/  ISETP.GT.U32.AND P0, PT, R2, RZ, PT ;  /* 0x000000ff0200720c */ /* 0x000fe20003f04070 */
[----:B------:R-:W-:Y:S01]  /*0200*/  IMAD.WIDE.U32 R12, R8, UR4, R12 ;  /* 0x00000004080c7c25 */ /* 0x000fe2000f8e000c */
[C---:B------:R-:W-:Y:S02]  /*0210*/  IADD3 R8, P4, P5, R10.reuse, 0x1, -R15 ;  /* 0x000000010a087810 */ /* 0x040fe40007d9e80f */
[----:B------:R-:W-:Y:S01]  /*0220*/  IADD3 R10, P1, PT, R10, -R2, RZ ;  /* 0x800000020a0a7210 */ /* 0x000fe20007f3e0ff */
[----:B------:R-:W-:Y:S01]  /*0230*/  IMAD R11, R9, UR4, R13 ;  /* 0x00000004090b7c24 */ /* 0x000fe2000f8e020d */
[----:B------:R-:W-:Y:S01]  /*0240*/  ISETP.GT.AND.EX P0, PT, R3, RZ, PT, P0 ;  /* 0x000000ff0300720c */ /* 0x000fe20003f04300 */
[--C-:B------:R-:W-:Y:S01]  /*0250*/  IMAD.X R15, RZ, RZ, ~R3.reuse, P2 ;  /* 0x000000ffff0f7224 */ /* 0x100fe200010e0e03 */
[----:B------:R-:W-:Y:S01]  /*0260*/  IADD3 R17, P3, PT, RZ, -R10, RZ ;  /* 0x8000000aff117210 */ /* 0x000fe20007f7e0ff */
[----:B------:R-:W-:Y:S01]  /*0270*/  IMAD.X R9, RZ, RZ, ~R3, P1 ;  /* 0x000000ffff097224 */ /* 0x000fe200008e0e03 */
[----:B------:R-:W-:-:S02]  /*0280*/  ISETP.GT.U32.AND P1, PT, R14, RZ, PT ;  /* 0x000000ff0e00720c */ /* 0x000fc40003f24070 */
[C---:B------:R-:W-:Y:S02]  /*0290*/  LEA R12, P6, R2.reuse, R12, 0x1 ;  /* 0x0000000c020c7211 */ /* 0x040fe400078c08ff */
[----:B------:R-:W-:Y:S02]  /*02a0*/  ISETP.LT.AND P2, PT, R9, RZ, PT ;  /* 0x000000ff0900720c */ /* 0x000fe40003f41270 */
[C---:B------:R-:W-:Y:S02]  /*02b0*/  SEL R13, R2.reuse, RZ, P0 ;  /* 0x000000ff020d7207 */ /* 0x040fe40000000000 */
[----:B------:R-:W-:Y:S02]  /*02c0*/  ISETP.GT.AND.EX P1, PT, R15, RZ, PT, P1 ;  /* 0x000000ff0f00720c */ /* 0x000fe40003f24310 */
[----:B------:R-:W-:Y:S02]  /*02d0*/  SEL R10, R17, R10, P2 ;  /* 0x0000000a110a7207 */ /* 0x000fe40001000000 */
[----:B------:R-:W-:-:S02]  /*02e0*/  LEA.HI.X R2, R2, R11, R3, 0x1, P6 ;  /* 0x0000000b02027211 */ /* 0x000fc400030f0c03 */
[----:B------:R-:W-:Y:S02]  /*02f0*/  IADD3.X R0, PT, PT, RZ, RZ, ~R0, P4, P5 ;  /* 0x000000ffff007210 */ /* 0x000fe400027eac00 */
[----:B------:R-:W-:Y:S02]  /*0300*/  IADD3 R17, P6, PT, RZ, -R8, RZ ;  /* 0x80000008ff117210 */ /* 0x000fe40007fde0ff */
[----:B------:R-:W-:Y:S02]  /*0310*/  LOP3.LUT R11, RZ, R13, RZ, 0x33, !PT ;  /* 0x0000000dff0b7212 */ /* 0x000fe400078e33ff */
[----:B------:R-:W-:Y:S01]  /*0320*/  SEL R14, R14, RZ, P1 ;  /* 0x000000ff0e0e7207 */ /* 0x000fe20000800000 */
[----:B------:R-:W-:Y:S01]  /*0330*/  IMAD.X R19, RZ, RZ, ~R0, P6 ;  /* 0x000000ffff137224 */ /* 0x000fe200030e0e00 */
[----:B------:R-:W-:Y:S02]  /*0340*/  SEL R13, R3, RZ, P0 ;  /* 0x000000ff030d7207 */ /* 0x000fe40000000000 */
[----:B------:R-:W-:-:S02]  /*0350*/  ISETP.LT.AND P5, PT, R0, RZ, PT ;  /* 0x000000ff0000720c */ /* 0x000fc40003fa1270 */
[----:B------:R-:W-:Y:S01]  /*0360*/  IADD3 R3, P0, P4, R14, R12, R11 ;  /* 0x0000000c0e037210 */ /* 0x000fe20007c1e00b */
[----:B------:R-:W-:Y:S01]  /*0370*/  IMAD.X R14, RZ, RZ, ~R9, P3 ;  /* 0x000000ffff0e7224 */ /* 0x000fe200018e0e09 */
[----:B------:R-:W-:Y:S02]  /*0380*/  LOP3.LUT R11, RZ, R13, RZ, 0x33, !PT ;  /* 0x0000000dff0b7212 */ /* 0x000fe400078e33ff */
[----:B------:R-:W-:Y:S02]  /*0390*/  SEL R12, R15, RZ, P1 ;  /* 0x000000ff0f0c7207 */ /* 0x000fe40000800000 */
[----:B------:R-:W-:Y:S02]  /*03a0*/  SEL R8, R8, R17, P5 ;  /* 0x0000001108087207 */ /* 0x000fe40002800000 */
[----:B------:R-:W-:Y:S02]  /*03b0*/  SEL R13, R0, R19, P5 ;  /* 0x00000013000d7207 */ /* 0x000fe40002800000 */
[----:B------:R-:W-:-:S02]  /*03c0*/  IADD3.X R0, PT, PT, R12, R2, R11, P0, P4 ;  /* 0x000000020c007210 */ /* 0x000fc400007e840b */
[----:B------:R-:W-:Y:S02]  /*03d0*/  SEL R9, R14, R9, P2 ;  /* 0x000000090e097207 */ /* 0x000fe40001000000 */
[----:B------:R-:W-:-:S04]  /*03e0*/  IADD3 R10, P0, P1, R10, R3, R8 ;  /* 0x000000030a0a7210 */ /* 0x000fc8000791e008 */
[----:B------:R-:W-:Y:S02]  /*03f0*/  IADD3.X R3, PT, PT, R9, R0, R13, P0, P1 ;  /* 0x0000000009037210 */ /* 0x000fe400007e240d */
[----:B------:R-:W-:-:S04]  /*0400*/  LEA R2, P0, R10, UR8, 0x4 ;  /* 0x000000080a027c11 */ /* 0x000fc8000f8020ff */
[----:B------:R-:W-:-:S05]  /*0410*/  LEA.HI.X R3, R10, UR9, R3, 0x4, P0 ;  /* 0x000000090a037c11 */ /* 0x000fca00080f2403 */
[----:B--2---:R-:W-:Y:S04]  /*0420*/  REDG.E.ADD.F64.RN.STRONG.GPU desc[UR6][R2.64], R4 ;  /* 0x00000004020079a6 */ /* 0x004fe8000c12ff06 */
[----:B------:R-:W-:Y:S01]  /*0430*/  REDG.E.ADD.F64.RN.STRONG.GPU desc[UR6][R2.64+0x8], R6 ;  /* 0x00000806020079a6 */ /* 0x000fe2000c12ff06 */
[----:B------:R-:W-:Y:S05]  /*0440*/  EXIT ;  /* 0x000000000000794d */ /* 0x000fea0003800000 */
.L_x_177:
        /* <DEDUP_REMOVED lines=11> */
.L_x_1221:


//--------------------- .text._ZN2at6native49_GLOBAL__N__cfa43aba_16_ReflectionPad_cu_f800513936reflection_pad1d_backward_out_kernelIfEEvPT_PKS3_lll --------------------------
	.section	.text._ZN2at6native49_GLOBAL__N__cfa43aba_16_ReflectionPad_cu_f800513936reflection_pad1d_backward_out_kernelIfEEvPT_PKS3_lll,"ax",@progbits
	.align	128
.text._ZN2at6native49_GLOBAL__N__cfa43aba_16_ReflectionPad_cu_f800513936reflection_pad1d_backward_out_kernelIfEEvPT_PKS3_lll:
        .type           _ZN2at6native49_GLOBAL__N__cfa43aba_16_ReflectionPad_cu_f800513936reflection_pad1d_backward_out_kernelIfEEvPT_PKS3_lll,@function
        .size           _ZN2at6native49_GLOBAL__N__cfa43aba_16_ReflectionPad_cu_f800513936reflection_pad1d_backward_out_kernelIfEEvPT_PKS3_lll,(.L_x_1222 - _ZN2at6native49_GLOBAL__N__cfa43aba_16_ReflectionPad_cu_f800513936reflection_pad1d_backward_out_kernelIfEEvPT_PKS3_lll)
        .other          _ZN2at6native49_GLOBAL__N__cfa43aba_16_ReflectionPad_cu_f800513936reflection_pad1d_backward_out_kernelIfEEvPT_PKS3_lll,@"STO_CUDA_ENTRY STV_DEFAULT"
_ZN2at6native49_GLOBAL__N__cfa43aba_16_ReflectionPad_cu_f800513936reflection_pad1d_backward_out_kernelIfEEvPT_PKS3_lll:
        /* <DEDUP_REMOVED lines=27> */
[----:B0-----:R0:W2:Y:S01]  /*01b0*/  LDG.E R0, desc[UR6][R12.64] ;  /* 0x000000060c007981 */ /* 0x0010a2000c1e1900 */
        /* <DEDUP_REMOVED lines=10> */
[----:B------:R-:W-:Y:S01]  /*0260*/  LEA R10, P6, R2, R10, 0x1 ;  /* 0x0000000a020a7211 */ /* 0x000fe200078c08ff */
[----:B------:R-:W-:Y:S01]  /*0270*/  IMAD.X R7, RZ, RZ, ~R3, P1 ;  /* 0x000000ffff077224 */ /* 0x000fe200008e0e03 */
[----:B------:R-:W-:-:S02]  /*0280*/  ISETP.GT.U32.AND P1, PT, R14, RZ, PT ;  /* 0x000000ff0e00720c */ /* 0x000fc40003f24070 */
[C---:B------:R-:W-:Y:S02]  /*0290*/  SEL R9, R2.reuse, RZ, P0 ;  /* 0x000000ff02097207 */ /* 0x040fe40000000000 */
[----:B0-----:R-:W-:Y:S02]  /*02a0*/  IADD3 R13, P3, PT, RZ, -R8, RZ ;  /* 0x80000008ff0d7210 */ /* 0x001fe40007f7e0ff */
[----:B------:R-:W-:Y:S02]  /*02b0*/  ISETP.LT.AND P2, PT, R7, RZ, PT ;  /* 0x000000ff0700720c */ /* 0x000fe40003f41270 */
[----:B------:R-:W-:Y:S02]  /*02c0*/  ISETP.GT.AND.EX P1, PT, R11, RZ, PT, P1 ;  /* 0x000000ff0b00720c */ /* 0x000fe40003f24310 */
[----:B------:R-:W-:Y:S02]  /*02d0*/  LEA.HI.X R2, R2, R5, R3, 0x1, P6 ;  /* 0x0000000502027211 */ /* 0x000fe400030f0c03 */
[----:B------:R-:W-:-:S02]  /*02e0*/  LOP3.LUT R5, RZ, R9, RZ, 0x33, !PT ;  /* 0x00000009ff057212 */ /* 0x000fc400078e33ff */
[----:B------:R-:W-:Y:S02]  /*02f0*/  IADD3.X R6, PT, PT, RZ, RZ, ~R6, P4, P5 ;  /* 0x000000ffff067210 */ /* 0x000fe400027eac06 */
[----:B------:R-:W-:Y:S02]  /*0300*/  SEL R12, R13, R8, P2 ;  /* 0x000000080d0c7207 */ /* 0x000fe40001000000 */
[----:B------:R-:W-:Y:S02]  /*0310*/  SEL R9, R14, RZ, P1 ;  /* 0x000000ff0e097207 */ /* 0x000fe40000800000 */
[----:B------:R-:W-:Y:S02]  /*0320*/  SEL R8, R3, RZ, P0 ;  /* 0x000000ff03087207 */ /* 0x000fe40000000000 */
[----:B------:R-:W-:Y:S02]  /*0330*/  IADD3 R13, P6, PT, RZ, -R4, RZ ;  /* 0x80000004ff0d7210 */ /* 0x000fe40007fde0ff */
[----:B------:R-:W-:-:S02]  /*0340*/  ISETP.LT.AND P5, PT, R6, RZ, PT ;  /* 0x000000ff0600720c */ /* 0x000fc40003fa1270 */
[----:B------:R-:W-:Y:S01]  /*0350*/  IADD3 R3, P0, P4, R9, R10, R5 ;  /* 0x0000000a09037210 */ /* 0x000fe20007c1e005 */
[----:B------:R-:W-:Y:S01]  /*0360*/  IMAD.X R10, RZ, RZ, ~R7, P3 ;  /* 0x000000ffff0a7224 */ /* 0x000fe200018e0e07 */
[----:B------:R-:W-:Y:S01]  /*0370*/  LOP3.LUT R5, RZ, R8, RZ, 0x33, !PT ;  /* 0x00000008ff057212 */ /* 0x000fe200078e33ff */
[----:B------:R-:W-:Y:S01]  /*0380*/  IMAD.X R15, RZ, RZ, ~R6, P6 ;  /* 0x000000ffff0f7224 */ /* 0x000fe200030e0e06 */
[----:B------:R-:W-:Y:S02]  /*0390*/  SEL R8, R11, RZ, P1 ;  /* 0x000000ff0b087207 */ /* 0x000fe40000800000 */
[----:B------:R-:W-:Y:S02]  /*03a0*/  SEL R9, R4, R13, P5 ;  /* 0x0000000d04097207 */ /* 0x000fe40002800000 */
[----:B------:R-:W-:Y:S02]  /*03b0*/  IADD3.X R4, PT, PT, R8, R2, R5, P0, P4 ;  /* 0x0000000208047210 */ /* 0x000fe400007e8405 */
[----:B------:R-:W-:-:S02]  /*03c0*/  SEL R7, R10, R7, P2 ;  /* 0x000000070a077207 */ /* 0x000fc40001000000 */
[----:B------:R-:W-:Y:S02]  /*03d0*/  SEL R6, R6, R15, P5 ;  /* 0x0000000f06067207 */ /* 0x000fe40002800000 */
[----:B------:R-:W-:-:S04]  /*03e0*/  IADD3 R3, P0, P1, R12, R3, R9 ;  /* 0x000000030c037210 */ /* 0x000fc8000791e009 */
[----:B------:R-:W-:Y:S02]  /*03f0*/  IADD3.X R4, PT, PT, R7, R4, R6, P0, P1 ;  /* 0x0000000407047210 */ /* 0x000fe400007e2406 */
[----:B------:R-:W-:-:S04]  /*0400*/  LEA R2, P0, R3, UR8, 0x2 ;  /* 0x0000000803027c11 */ /* 0x000fc8000f8010ff */
[----:B------:R-:W-:-:S05]  /*0410*/  LEA.HI.X R3, R3, UR9, R4, 0x2, P0 ;  /* 0x0000000903037c11 */ /* 0x000fca00080f1404 */
[----:B--2---:R-:W-:Y:S01]  /*0420*/  REDG.E.ADD.F32.FTZ.RN.STRONG.GPU desc[UR6][R2.64], R0 ;  /* 0x00000000020079a6 */ /* 0x004fe2000c12f306 */
[----:B------:R-:W-:Y:S05]  /*0430*/  EXIT ;  /* 0x000000000000794d */ /* 0x000fea0003800000 */
.L_x_178:
        /* <DEDUP_REMOVED lines=12> */
.L_x_1222:


//--------------------- .text._ZN2at6native49_GLOBAL__N__cfa43aba_16_ReflectionPad_cu_f800513936reflection_pad1d_backward_out_kernelIdEEvPT_PKS3_lll --------------------------
	.section	.text._ZN2at6native49_GLOBAL__N__cfa43aba_16_ReflectionPad_cu_f800513936reflection_pad1d_backward_out_kernelIdEEvPT_PKS3_lll,"ax",@progbits
	.align	128
.text._ZN2at6native49_GLOBAL__N__cfa43aba_16_ReflectionPad_cu_f800513936reflection_pad1d_backward_out_kernelIdEEvPT_PKS3_lll:
        .type           _ZN2at6native49_GLOBAL__N__cfa43aba_16_ReflectionPad_cu_f800513936reflection_pad1d_backward_out_kernelIdEEvPT_PKS3_lll,@function
        .size           _ZN2at6native49_GLOBAL__N__cfa43aba_16_ReflectionPad_cu_f800513936reflection_pad1d_backward_out_kernelIdEEvPT_PKS3_lll,(.L_x_1223 - _ZN2at6native49_GLOBAL__N__cfa43aba_16_ReflectionPad_cu_f800513936reflection_pad1d_backward_out_kernelIdEEvPT_PKS3_lll)
        .other          _ZN2at6native49_GLOBAL__N__cfa43aba_16_ReflectionPad_cu_f800513936reflection_pad1d_backward_out_kernelIdEEvPT_PKS3_lll,@"STO_CUDA_ENTRY STV_DEFAULT"
_ZN2at6native49_GLOBAL__N__cfa43aba_16_ReflectionPad_cu_f800513936reflection_pad1d_backward_out_kernelIdEEvPT_PKS3_lll:
        /* <DEDUP_REMOVED lines=66> */
[----:B--2---:R-:W-:Y:S01]  /*0420*/  REDG.E.ADD.F64.RN.STRONG.GPU desc[UR6][R4.64], R2 ;  /* 0x00000002040079a6 */ /* 0x004fe2000c12ff06 */
[----:B------:R-:W-:Y:S05]  /*0430*/  EXIT ;  /* 0x000000000000794d */ /* 0x000fea0003800000 */
.L_x_179:
        /* <DEDUP_REMOVED lines=12> */
.L_x_1223:


//--------------------- .text._ZN2at6native49_GLOBAL__N__cfa43aba_16_ReflectionPad_cu_f800513921reflection_pad1d_flatIN3c108BFloat16EEEvPKT_PS5_lllll --------------------------
	.section	.text._ZN2at6native49_GLOBAL__N__cfa43aba_16_ReflectionPad_cu_f800513921reflection_pad1d_flatIN3c108BFloat16EEEvPKT_PS5_lllll,"ax",@progbits
	.align	128
.text._ZN2at6native49_GLOBAL__N__cfa43aba_16_ReflectionPad_cu_f800513921reflection_pad1d_flatIN3c108BFloat16EEEvPKT_PS5_lllll:
        .type           _ZN2at6native49_GLOBAL__N__cfa43aba_16_ReflectionPad_cu_f800513921reflection_pad1d_flatIN3c108BFloat16EEEvPKT_PS5_lllll,@function
        .size           _ZN2at6native49_GLOBAL__N__cfa43aba_16_ReflectionPad_cu_f800513921reflection_pad1d_flatIN3c108BFloat16EEEvPKT_PS5_lllll,(.L_x_1224 - _ZN2at6native49_GLOBAL__N__cfa43aba_16_ReflectionPad_cu_f800513921reflection_pad1d_flatIN3c108BFloat16EEEvPKT_PS5_lllll)
        .other          _ZN2at6native49_GLOBAL__N__cfa43aba_16_ReflectionPad_cu_f800513921reflection_pad1d_flatIN3c108BFloat16EEEvPKT_PS5_lllll,@"STO_CUDA_ENTRY STV_DEFAULT"
_ZN2at6native49_GLOBAL__N__cfa43aba_16_ReflectionPad_cu_f800513921reflection_pad1d_flatIN3c108BFloat16EEEvPKT_PS5_lllll:
[----:B------:R-:W-:Y:S01]  /*0000*/  LDC R1, c[0x0][0x37c] ;  /* 0x0000df00ff017b82 */ /* 0x000fe20000000800 */
[----:B------:R-:W0:Y:S07]  /*0010*/  S2R R6, SR_TID.X ;  /* 0x0000000000067919 */ /* 0x000e2e0000002100 */
[----:B------:R-:W1:Y:S01]  /*0020*/  S2UR UR6, SR_CTAID.X ;  /* 0x00000000000679c3 */ /* 0x000e620000002500 */
[----:B------:R-:W2:Y:S01]  /*0030*/  LDCU.64 UR12, c[0x0][0x3b0] ;  /* 0x00007600ff0c77ac */ /* 0x000ea20008000a00 */
[----:B------:R-:W2:Y:S01]  /*0040*/  LDCU.64 UR10, c[0x0][0x3a8] ;  /* 0x00007500ff0a77ac */ /* 0x000ea20008000a00 */
[----:B------:R-:W1:Y:S01]  /*0050*/  LDCU UR8, c[0x0][0x360] ;  /* 0x00006c00ff0877ac */ /* 0x000e620008000800 */
[----:B--2---:R-:W-:-:S02]  /*0060*/  UIMAD UR9, UR13, UR10, URZ ;  /* 0x0000000a0d0972a4 */ /* 0x004fc4000f8e02ff */
[----:B------:R-:W-:Y:S02]  /*0070*/  UIMAD.WIDE.U32 UR4, UR12, UR10, URZ ;  /* 0x0000000a0c0472a5 */ /* 0x000fe4000f8e00ff */
[----:B-1----:R-:W-:Y:S02]  /*0080*/  UIMAD.WIDE.U32 UR6, UR6, UR8, URZ ;  /* 0x00000008060672a5 */ /* 0x002fe4000f8e00ff */
[----:B------:R-:W-:-:S04]  /*0090*/  UIMAD UR12, UR12, UR11, UR9 ;  /* 0x0000000b0c0c72a4 */ /* 0x000fc8000f8e0209 */
[----:B0-----:R-:W-:Y:S01]  /*00a0*/  IADD3 R19, P1, PT, R6, UR6, RZ ;  /* 0x0000000606137c10 */ /* 0x001fe2000ff3e0ff */
[----:B------:R-:W0:Y:S03]  /*00b0*/  LDCU UR9, c[0x0][0x370] ;  /* 0x00006e00ff0977ac */ /* 0x000e260008000800 */
[----:B------:R-:W-:Y:S01]  /*00c0*/  ISETP.GE.U32.AND P0, PT, R19, UR4, PT ;  /* 0x0000000413007c0c */ /* 0x000fe2000bf06070 */
[----:B------:R-:W-:Y:S01]  /*00d0*/  UIADD3 UR12, UPT, UPT, UR5, UR12, URZ ;  /* 0x0000000c050c7290 */ /* 0x000fe2000fffe0ff */
[----:B------:R-:W-:-:S05]  /*00e0*/  IMAD.X R5, RZ, RZ, UR7, P1 ;  /* 0x00000007ff057e24 */ /* 0x000fca00088e06ff */
[----:B------:R-:W-:Y:S01]  /*00f0*/  ISETP.GE.AND.EX P0, PT, R5, UR12, PT, P0 ;  /* 0x0000000c05007c0c */ /* 0x000fe2000bf06300 */
[----:B0-----:R-:W-:-:S12]  /*0100*/  UIMAD.WIDE.U32 UR8, UR8, UR9, URZ ;  /* 0x00000009080872a5 */ /* 0x001fd8000f8e00ff */
[----:B------:R-:W-:Y:S05]  /*0110*/  @P0 EXIT ;  /* 0x000000000000094d */ /* 0x000fea0003800000 */
[----:B------:R-:W0:Y:S01]  /*0120*/  LDCU.64 UR10, c[0x0][0x390] ;  /* 0x00007200ff0a77ac */ /* 0x000e220008000a00 */
[----:B------:R-:W-:Y:S01]  /*0130*/  IMAD.MOV.U32 R7, RZ, RZ, RZ ;  /* 0x000000ffff077224 */ /* 0x000fe200078e00ff */
[----:B------:R-:W1:Y:S01]  /*0140*/  LDCU.64 UR26, c[0x0][0x358] ;  /* 0x00006b00ff1a77ac */ /* 0x000e620008000a00 */
[----:B------:R-:W2:Y:S01]  /*0150*/  LDCU.64 UR24, c[0x0][0x3a8] ;  /* 0x00007500ff1877ac */ /* 0x000ea20008000a00 */
[----:B0-----:R-:W-:-:S04]  /*0160*/  ULEA UR41, UP0, UR10, 0xfffffffe, 0x1 ;  /* 0xfffffffe0a297891 */ /* 0x001fc8000f8008ff */
[----:B------:R-:W-:Y:S02]  /*0170*/  ULEA.HI.X UR13, UR10, 0xffffffff, UR11, 0x1, UP0 ;  /* 0xffffffff0a0d7891 */ /* 0x000fe400080f0c0b */
[----:B------:R-:W-:-:S04]  /*0180*/  UISETP.GT.U32.AND UP0, UPT, UR41, URZ, UPT ;  /* 0x000000ff2900728c */ /* 0x000fc8000bf04070 */
[----:B------:R-:W-:-:S09]  /*0190*/  UISETP.GT.AND.EX UP0, UPT, UR13, URZ, UPT, UP0 ;  /* 0x000000ff0d00728c */ /* 0x000fd2000bf04300 */
[----:B-12---:R-:W-:Y:S05]  /*01a0*/  BRA.U UP0, `(.L_x_180) ;  /* 0x0000001100cc7547 */ /* 0x006fea000b800000 */
[----:B------:R-:W-:Y:S01]  /*01b0*/  IADD3 R3, P1, PT, R19, UR8, RZ ;  /* 0x0000000813037c10 */ /* 0x000fe2000ff3e0ff */
[----:B------:R-:W-:Y:S01]  /*01c0*/  IMAD.U32 R0, RZ, RZ, UR12 ;  /* 0x0000000cff007e24 */ /* 0x000fe2000f8e00ff */
[----:B------:R-:W-:Y:S02]  /*01d0*/  BSSY.RECONVERGENT B0, `(.L_x_181) ;  /* 0x000002b000007945 */ /* 0x000fe40003800200 */
[----:B------:R-:W-:Y:S02]  /*01e0*/  IADD3.X R9, PT, PT, R5, UR9, RZ, P1, !PT ;  /* 0x0000000905097c10 */ /* 0x000fe40008ffe4ff */
[C---:B------:R-:W-:Y:S02]  /*01f0*/  ISETP.GE.U32.AND P0, PT, R3.reuse, UR4, PT ;  /* 0x0000000403007c0c */ /* 0x040fe4000bf06070 */
[----:B------:R-:W-:Y:S02]  /*0200*/  ISETP.LT.U32.AND P1, PT, R3, UR4, PT ;  /* 0x0000000403007c0c */ /* 0x000fe4000bf21070 */
[----:B------:R-:W-:-:S02]  /*0210*/  ISETP.GE.U32.AND.EX P0, PT, R9, UR12, PT, P0 ;  /* 0x0000000c09007c0c */ /* 0x000fc4000bf06100 */
[----:B------:R-:W-:Y:S02]  /*0220*/  ISETP.GT.U32.AND.EX P1, PT, R0, R9, PT, P1 ;  /* 0x000000090000720c */ /* 0x000fe40003f24110 */
[----:B------:R-:W-:Y:S02]  /*0230*/  SEL R11, RZ, 0x1, P0 ;  /* 0x00000001ff0b7807 */ /* 0x000fe40000000000 */
[----:B------:R-:W-:Y:S02]  /*0240*/  SEL R0, R3, UR4, !P1 ;  /* 0x0000000403007c07 */ /* 0x000fe4000c800000 */
[----:B------:R-:W-:Y:S02]  /*0250*/  SEL R2, R9, UR12, !P1 ;  /* 0x0000000c09027c07 */ /* 0x000fe4000c800000 */
[----:B------:R-:W-:-:S04]  /*0260*/  IADD3 R10, P0, P1, R0, -R3, -R11 ;  /* 0x80000003000a7210 */ /* 0x000fc8000791e80b */
[----:B------:R-:W-:-:S04]  /*0270*/  IADD3.X R12, PT, PT, R2, -0x1, ~R9, P0, P1 ;  /* 0xffffffff020c7810 */ /* 0x000fc800007e2c09 */
[----:B------:R-:W-:-:S04]  /*0280*/  LOP3.LUT R0, R12, UR9, RZ, 0xfc, !PT ;  /* 0x000000090c007c12 */ /* 0x000fc8000f8efcff */
[----:B------:R-:W-:-:S13]  /*0290*/  ISETP.NE.U32.AND P0, PT, R0, RZ, PT ;  /* 0x000000ff0000720c */ /* 0x000fda0003f05070 */
[----:B------:R-:W-:Y:S05]  /*02a0*/  @P0 BRA `(.L_x_182) ;  /* 0x0000000000500947 */ /* 0x000fea0003800000 */
[----:B------:R-:W0:Y:S01]  /*02b0*/  I2F.U32.RP R0, UR8 ;  /* 0x0000000800007d06 */ /* 0x000e220008209000 */
[----:B------:R-:W-:Y:S01]  /*02c0*/  IMAD R9, RZ, RZ, -UR8 ;  /* 0x80000008ff097e24 */ /* 0x000fe2000f8e02ff */
[----:B------:R-:W-:-:S06]  /*02d0*/  ISETP.NE.U32.AND P2, PT, RZ, UR8, PT ;  /* 0x00000008ff007c0c */ /* 0x000fcc000bf45070 */
[----:B0-----:R-:W0:Y:S02]  /*02e0*/  MUFU.RCP R0, R0 ;  /* 0x0000000000007308 */ /* 0x001e240000001000 */
[----:B0-----:R-:W-:-:S06]  /*02f0*/  VIADD R2, R0, 0xffffffe ;  /* 0x0ffffffe00027836 */ /* 0x001fcc0000000000 */
[----:B------:R0:W1:Y:S02]  /*0300*/  F2I.FTZ.U32.TRUNC.NTZ R3, R2 ;  /* 0x0000000200037305 */ /* 0x000064000021f000 */
[----:B0-----:R-:W-:Y:S02]  /*0310*/  IMAD.MOV.U32 R2, RZ, RZ, RZ ;  /* 0x000000ffff027224 */ /* 0x001fe400078e00ff */
[----:B-1----:R-:W-:-:S04]  /*0320*/  IMAD R9, R9, R3, RZ ;  /* 0x0000000309097224 */ /* 0x002fc800078e02ff */
[----:B------:R-:W-:-:S06]  /*0330*/  IMAD.HI.U32 R3, R3, R9, R2 ;  /* 0x0000000903037227 */ /* 0x000fcc00078e0002 */
[----:B------:R-:W-:-:S04]  /*0340*/  IMAD.HI.U32 R2, R3, R10, RZ ;  /* 0x0000000a03027227 */ /* 0x000fc800078e00ff */
[----:B------:R-:W-:-:S04]  /*0350*/  IMAD.MOV R3, RZ, RZ, -R2 ;  /* 0x000000ffff037224 */ /* 0x000fc800078e0a02 */
[----:B------:R-:W-:-:S05]  /*0360*/  IMAD R3, R3, UR8, R10 ;  /* 0x0000000803037c24 */ /* 0x000fca000f8e020a */
[----:B------:R-:W-:-:S13]  /*0370*/  ISETP.GE.U32.AND P0, PT, R3, UR8, PT ;  /* 0x0000000803007c0c */ /* 0x000fda000bf06070 */
[----:B------:R-:W-:Y:S01]  /*0380*/  @P0 IADD3 R3, PT, PT, R3, -UR8, RZ ;  /* 0x8000000803030c10 */ /* 0x000fe2000fffe0ff */
[----:B------:R-:W-:-:S03]  /*0390*/  @P0 VIADD R2, R2, 0x1 ;  /* 0x0000000102020836 */ /* 0x000fc60000000000 */
[----:B------:R-:W-:Y:S01]  /*03a0*/  ISETP.GE.U32.AND P1, PT, R3, UR8, PT ;  /* 0x0000000803007c0c */ /* 0x000fe2000bf26070 */
[----:B------:R-:W-:-:S12]  /*03b0*/  IMAD.MOV.U32 R3, RZ, RZ, RZ ;  /* 0x000000ffff037224 */ /* 0x000fd800078e00ff */
[----:B------:R-:W-:Y:S01]  /*03c0*/  @P1 VIADD R2, R2, 0x1 ;  /* 0x0000000102021836 */ /* 0x000fe20000000000 */
[----:B------:R-:W-:Y:S01]  /*03d0*/  @!P2 LOP3.LUT R2, RZ, UR8, RZ, 0x33, !PT ;  /* 0x00000008ff02ac12 */ /* 0x000fe2000f8e33ff */
[----:B------:R-:W-:Y:S06]  /*03e0*/  BRA `(.L_x_183) ;  /* 0x0000000000247947 */ /* 0x000fec0003800000 */
.L_x_182:
[----:B------:R-:W-:Y:S01]  /*03f0*/  IMAD.U32 R2, RZ, RZ, UR8 ;  /* 0x00000008ff027e24 */ /* 0x000fe2000f8e00ff */
[----:B------:R-:W-:Y:S01]  /*0400*/  MOV R0, 0x460 ;  /* 0x0000046000007802 */ /* 0x000fe20000000f00 */
[----:B------:R-:W-:Y:S02]  /*0410*/  IMAD.U32 R3, RZ, RZ, UR9 ;  /* 0x00000009ff037e24 */ /* 0x000fe4000f8e00ff */
[----:B------:R-:W-:Y:S01]  /*0420*/  IMAD.U32 R8, RZ, RZ, UR8 ;  /* 0x00000008ff087e24 */ /* 0x000fe2000f8e00ff */
[----:B------:R-:W-:Y:S01]  /*0430*/  MOV R4, R2 ;  /* 0x0000000200047202 */ /* 0x000fe20000000f00 */
[----:B------:R-:W-:-:S07]  /*0440*/  IMAD.U32 R9, RZ, RZ, UR9 ;  /* 0x00000009ff097e24 */ /* 0x000fce000f8e00ff */
[----:B------:R-:W-:Y:S05]  /*0450*/  CALL.REL.NOINC `($__internal_35_$__cuda_sm20_div_u64) ;  /* 0x0000003800387944 */ /* 0x000fea0003c00000 */
[----:B------:R-:W-:Y:S02]  /*0460*/  IMAD.MOV.U32 R2, RZ, RZ, R4 ;  /* 0x000000ffff027224 */ /* 0x000fe400078e0004 */
[----:B------:R-:W-:-:S07]  /*0470*/  IMAD.MOV.U32 R3, RZ, RZ, R9 ;  /* 0x000000ffff037224 */ /* 0x000fce00078e0009 */
.L_x_183:
[----:B------:R-:W-:Y:S05]  /*0480*/  BSYNC.RECONVERGENT B0 ;  /* 0x0000000000007941 */ /* 0x000fea0003800200 */
.L_x_181:
[----:B------:R-:W-:Y:S01]  /*0490*/  IADD3 R11, P1, PT, R2, R11, RZ ;  /* 0x0000000b020b7210 */ /* 0x000fe20007f3e0ff */
[----:B------:R-:W0:Y:S01]  /*04a0*/  LDCU UR13, c[0x0][0x3ac] ;  /* 0x00007580ff0d77ac */ /* 0x000e220008000800 */
[----:B------:R-:W-:Y:S02]  /*04b0*/  BSSY.RECONVERGENT B0, `(.L_x_184) ;  /* 0x000004b000007945 */ /* 0x000fe40003800200 */
[----:B------:R-:W-:Y:S01]  /*04c0*/  LOP3.LUT R0, R11, 0x3, RZ, 0xc0, !PT ;  /* 0x000000030b007812 */ /* 0x000fe200078ec0ff */
[----:B------:R-:W1:Y:S01]  /*04d0*/  LDCU UR36, c[0x0][0x3a8] ;  /* 0x00007500ff2477ac */ /* 0x000e620008000800 */
[----:B------:R-:W-:Y:S02]  /*04e0*/  IMAD.X R9, RZ, RZ, R3, P1 ;  /* 0x000000ffff097224 */ /* 0x000fe400008e0603 */
[----:B------:R-:W-:Y:S01]  /*04f0*/  ISETP.NE.U32.AND P0, PT, R0, 0x3, PT ;  /* 0x000000030000780c */ /* 0x000fe20003f05070 */
[----:B------:R-:W2:Y:S03]  /*0500*/  LDCU.64 UR28, c[0x0][0x390] ;  /* 0x00007200ff1c77ac */ /* 0x000ea60008000a00 */
[----:B------:R-:W-:Y:S01]  /*0510*/  ISETP.NE.AND.EX P0, PT, RZ, RZ, PT, P0 ;  /* 0x000000ffff00720c */ /* 0x000fe20003f05300 */
[----:B------:R-:W3:-:S12]  /*0520*/  LDCU.64 UR30, c[0x0][0x380] ;  /* 0x00007000ff1e77ac */ /* 0x000ed80008000a00 */
[----:B01----:R-:W-:Y:S05]  /*0530*/  @!P0 BRA `(.L_x_185) ;  /* 0x0000000400088947 */ /* 0x003fea0003800000 */
[----:B------:R-:W0:Y:S01]  /*0540*/  LDCU.64 UR10, c[0x0][0x388] ;  /* 0x00007100ff0a77ac */ /* 0x000e220008000a00 */
[----:B------:R-:W-:Y:S01]  /*0550*/  VIADD R8, R11, 0x1 ;  /* 0x000000010b087836 */ /* 0x000fe20000000000 */
[----:B------:R-:W-:Y:S01]  /*0560*/  BSSY.RECONVERGENT B1, `(.L_x_186) ;  /* 0x000003d000017945 */ /* 0x000fe20003800200 */
[----:B------:R-:W-:Y:S02]  /*0570*/  IMAD.U32 R3, RZ, RZ, UR8 ;  /* 0x00000008ff037e24 */ /* 0x000fe4000f8e00ff */
[----:B------:R-:W-:Y:S01]  /*0580*/  IMAD.U32 R0, RZ, RZ, UR9 ;  /* 0x00000009ff007e24 */ /* 0x000fe2000f8e00ff */
[----:B------:R-:W-:-:S04]  /*0590*/  LOP3.LUT R8, R8, 0x3, RZ, 0xc0, !PT ;  /* 0x0000000308087812 */ /* 0x000fc800078ec0ff */
[----:B------:R-:W-:Y:S02]  /*05a0*/  IADD3 R8, P1, PT, RZ, -R8, RZ ;  /* 0x80000008ff087210 */ /* 0x000fe40007f3e0ff */
[----:B------:R-:W-:-:S03]  /*05b0*/  SHF.L.U64.HI R3, R3, 0x1, R0 ;  /* 0x0000000103037819 */ /* 0x000fc60000010200 */
[----:B------:R-:W-:Y:S01]  /*05c0*/  IMAD.X R12, RZ, RZ, -0x1, P1 ;  /* 0xffffffffff0c7424 */ /* 0x000fe200008e06ff */
[----:B0-----:R-:W-:-:S04]  /*05d0*/  LEA R10, P0, R19, UR10, 0x1 ;  /* 0x0000000a130a7c11 */ /* 0x001fc8000f8008ff */
[----:B------:R-:W-:-:S09]  /*05e0*/  LEA.HI.X R19, R19, UR11, R5, 0x1, P0 ;  /* 0x0000000b13137c11 */ /* 0x000fd200080f0c05 */
.L_x_190:
[----:B0-----:R-:W-:Y:S01]  /*05f0*/  IADD3 R15, P0, PT, R6, UR6, RZ ;  /* 0x00000006060f7c10 */ /* 0x001fe2000ff1e0ff */
[----:B------:R-:W-:Y:S03]  /*0600*/  BSSY.RECONVERGENT B2, `(.L_x_187) ;  /* 0x000001e000027945 */ /* 0x000fe60003800200 */
[----:B------:R-:W-:-:S04]  /*0610*/  IADD3.X R5, PT, PT, R7, UR7, RZ, P0, !PT ;  /* 0x0000000707057c10 */ /* 0x000fc800087fe4ff */
[----:B------:R-:W-:-:S04]  /*0620*/  LOP3.LUT R0, R5, UR13, RZ, 0xfc, !PT ;  /* 0x0000000d05007c12 */ /* 0x000fc8000f8efcff */
[----:B------:R-:W-:-:S13]  /*0630*/  ISETP.NE.U32.AND P0, PT, R0, RZ, PT ;  /* 0x000000ff0000720c */ /* 0x000fda0003f05070 */
[----:B------:R-:W-:Y:S05]  /*0640*/  @P0 BRA `(.L_x_188) ;  /* 0x0000000000500947 */ /* 0x000fea0003800000 */
        /* <DEDUP_REMOVED lines=18> */
[----:B------:R-:W-:Y:S01]  /*0770*/  @!P2 LOP3.LUT R14, RZ, UR36, RZ, 0x33, !PT ;  /* 0x00000024ff0eac12 */ /* 0x000fe2000f8e33ff */
[----:B------:R-:W-:Y:S06]  /*0780*/  BRA `(.L_x_189) ;  /* 0x0000000000147947 */ /* 0x000fec0003800000 */
.L_x_188:
[----:B------:R-:W-:Y:S02]  /*0790*/  MOV R14, R15 ;  /* 0x0000000f000e7202 */ /* 0x000fe40000000f00 */
[----:B------:R-:W-:-:S07]  /*07a0*/  MOV R2, 0x7c0 ;  /* 0x000007c000027802 */ /* 0x000fce0000000f00 */
[----:B--23--:R-:W-:Y:S05]  /*07b0*/  CALL.REL.NOINC `($__internal_34_$__cuda_sm20_div_s64) ;  /* 0x0000002c00f47944 */ /* 0x00cfea0003c00000 */
[----:B------:R-:W-:Y:S02]  /*07c0*/  IMAD.MOV.U32 R14, RZ, RZ, R0 ;  /* 0x000000ffff0e7224 */ /* 0x000fe400078e0000 */
[----:B------:R-:W-:-:S07]  /*07d0*/  IMAD.MOV.U32 R15, RZ, RZ, R13 ;  /* 0x000000ffff0f7224 */ /* 0x000fce00078e000d */
.L_x_189:
[----:B--23--:R-:W-:Y:S05]  /*07e0*/  BSYNC.RECONVERGENT B2 ;  /* 0x0000000000027941 */ /* 0x00cfea0003800200 */
.L_x_187:
[----:B------:R-:W-:Y:S02]  /*07f0*/  IMAD R13, R15, UR28, RZ ;  /* 0x0000001c0f0d7c24 */ /* 0x000fe4000f8e02ff */
[----:B------:R-:W-:-:S04]  /*0800*/  IMAD.WIDE.U32 R4, R14, UR28, RZ ;  /* 0x0000001c0e047c25 */ /* 0x000fc8000f8e00ff */
[----:B------:R-:W-:Y:S01]  /*0810*/  IMAD R13, R14, UR29, R13 ;  /* 0x0000001d0e0d7c24 */ /* 0x000fe2000f8e020d */
[----:B------:R-:W-:-:S03]  /*0820*/  LEA R14, P0, R4, UR30, 0x1 ;  /* 0x0000001e040e7c11 */ /* 0x000fc6000f8008ff */
[----:B------:R-:W-:-:S05]  /*0830*/  IMAD.IADD R5, R5, 0x1, R13 ;  /* 0x0000000105057824 */ /* 0x000fca00078e020d */
[----:B------:R-:W-:-:S06]  /*0840*/  LEA.HI.X R15, R4, UR31, R5, 0x1, P0 ;  /* 0x0000001f040f7c11 */ /* 0x000fcc00080f0c05 */
[----:B------:R-:W2:Y:S01]  /*0850*/  LDG.E.U16.CONSTANT R15, desc[UR26][R14.64] ;  /* 0x0000001a0e0f7981 */ /* 0x000ea2000c1e9500 */
[----:B------:R-:W-:Y:S01]  /*0860*/  IMAD.MOV.U32 R4, RZ, RZ, R10 ;  /* 0x000000ffff047224 */ /* 0x000fe200078e000a */
[----:B------:R-:W-:Y:S01]  /*0870*/  IADD3 R8, P0, PT, R8, 0x1, RZ ;  /* 0x0000000108087810 */ /* 0x000fe20007f1e0ff */
[----:B------:R-:W-:Y:S01]  /*0880*/  IMAD.MOV.U32 R5, RZ, RZ, R19 ;  /* 0x000000ffff057224 */ /* 0x000fe200078e0013 */
[----:B------:R-:W-:Y:S01]  /*0890*/  IADD3 R6, P1, PT, R6, UR8, RZ ;  /* 0x0000000806067c10 */ /* 0x000fe2000ff3e0ff */
[----:B------:R-:W-:Y:S02]  /*08a0*/  IMAD.U32 R13, RZ, RZ, UR8 ;  /* 0x00000008ff0d7e24 */ /* 0x000fe4000f8e00ff */
[----:B------:R-:W-:Y:S01]  /*08b0*/  IMAD.X R12, RZ, RZ, R12, P0 ;  /* 0x000000ffff0c7224 */ /* 0x000fe200000e060c */
[----:B------:R-:W-:Y:S02]  /*08c0*/  ISETP.NE.U32.AND P0, PT, R8, RZ, PT ;  /* 0x000000ff0800720c */ /* 0x000fe40003f05070 */
[----:B------:R-:W-:-:S02]  /*08d0*/  LEA R10, P2, R13, R10, 0x1 ;  /* 0x0000000a0d0a7211 */ /* 0x000fc400078408ff */
[----:B------:R-:W-:Y:S02]  /*08e0*/  ISETP.NE.AND.EX P0, PT, R12, RZ, PT, P0 ;  /* 0x000000ff0c00720c */ /* 0x000fe40003f05300 */
[----:B------:R-:W-:Y:S02]  /*08f0*/  IADD3.X R7, PT, PT, R7, UR9, RZ, P1, !PT ;  /* 0x0000000907077c10 */ /* 0x000fe40008ffe4ff */
[----:B------:R-:W-:Y:S01]  /*0900*/  IADD3.X R19, PT, PT, R19, R3, RZ, P2, !PT ;  /* 0x0000000313137210 */ /* 0x000fe200017fe4ff */
[----:B--2---:R0:W-:Y:S08]  /*0910*/  STG.E.U16 desc[UR26][R4.64], R15 ;  /* 0x0000000f04007986 */ /* 0x0041f0000c10151a */
[----:B------:R-:W-:Y:S05]  /*0920*/  @P0 BRA `(.L_x_190) ;  /* 0xfffffffc00300947 */ /* 0x000fea000383ffff */
[----:B------:R-:W-:Y:S05]  /*0930*/  BSYNC.RECONVERGENT B1 ;  /* 0x0000000000017941 */ /* 0x000fea0003800200 */
.L_x_186:
[----:B------:R-:W-:-:S04]  /*0940*/  IADD3 R19, P0, PT, R6, UR6, RZ ;  /* 0x0000000606137c10 */ /* 0x000fc8000ff1e0ff */
[----:B0-----:R-:W-:-:S09]  /*0950*/  IADD3.X R5, PT, PT, R7, UR7, RZ, P0, !PT ;  /* 0x0000000707057c10 */ /* 0x001fd200087fe4ff */
.L_x_185:
[----:B--23--:R-:W-:Y:S05]  /*0960*/  BSYNC.RECONVERGENT B0 ;  /* 0x0000000000007941 */ /* 0x00cfea0003800200 */
.L_x_184:
[----:B------:R-:W-:Y:S01]  /*0970*/  ISETP.GE.U32.AND P0, PT, R11, 0x3, PT ;  /* 0x000000030b00780c */ /* 0x000fe20003f06070 */
[----:B------:R-:W0:Y:S03]  /*0980*/  LDCU UR37, c[0x0][0x3ac] ;  /* 0x00007580ff2577ac */ /* 0x000e260008000800 */
[----:B------:R-:W-:Y:S01]  /*0990*/  ISETP.GE.U32.AND.EX P0, PT, R9, RZ, PT, P0 ;  /* 0x000000ff0900720c */ /* 0x000fe20003f06100 */
[----:B------:R-:W1:Y:S01]  /*09a0*/  LDCU UR38, c[0x0][0x3a8] ;  /* 0x00007500ff2677ac */ /* 0x000e620008000800 */
[----:B------:R-:W2:Y:S01]  /*09b0*/  LDCU.64 UR32, c[0x0][0x390] ;  /* 0x00007200ff2077ac */ /* 0x000ea20008000a00 */
[----:B------:R-:W3:Y:S01]  /*09c0*/  LDCU.64 UR34, c[0x0][0x380] ;  /* 0x00007000ff2277ac */ /* 0x000ee20008000a00 */
[----:B------:R-:W4:Y:S09]  /*09d0*/  LDCU.128 UR20, c[0x0][0x380] ;  /* 0x00007000ff1477ac */ /* 0x000f320008000c00 */
[----:B01234-:R-:W-:Y:S05]  /*09e0*/  @!P0 EXIT ;  /* 0x000000000000894d */ /* 0x01ffea0003800000 */
[----:B------:R-:W-:Y:S01]  /*09f0*/  BSSY.RECONVERGENT B0, `(.L_x_191) ;  /* 0x00000ad000007945 */ /* 0x000fe20003800200 */
.L_x_204:
[----:B------:R-:W-:Y:S01]  /*0a00*/  LOP3.LUT R0, R5, UR37, RZ, 0xfc, !PT ;  /* 0x0000002505007c12 */ /* 0x000fe2000f8efcff */
[----:B------:R-:W-:Y:S03]  /*0a10*/  BSSY.RECONVERGENT B1, `(.L_x_192) ;  /* 0x000001b000017945 */ /* 0x000fe60003800200 */
[----:B------:R-:W-:-:S13]  /*0a20*/  ISETP.NE.U32.AND P0, PT, R0, RZ, PT ;  /* 0x000000ff0000720c */ /* 0x000fda0003f05070 */
[----:B0-----:R-:W-:Y:S05]  /*0a30*/  @P0 BRA `(.L_x_193) ;  /* 0x0000000000500947 */ /* 0x001fea0003800000 */
        /* <DEDUP_REMOVED lines=20> */
.L_x_193:
[----:B------:R-:W-:Y:S01]  /*0b80*/  IMAD.MOV.U32 R14, RZ, RZ, R19 ;  /* 0x000000ffff0e7224 */ /* 0x000fe200078e0013 */
[----:B------:R-:W-:-:S07]  /*0b90*/  MOV R2, 0xbb0 ;  /* 0x00000bb000027802 */ /* 0x000fce0000000f00 */
[----:B------:R-:W-:Y:S05]  /*0ba0*/  CALL.REL.NOINC `($__internal_34_$__cuda_sm20_div_s64) ;  /* 0x0000002800f87944 */ /* 0x000fea0003c00000 */
[----:B------:R-:W-:-:S07]  /*0bb0*/  IMAD.MOV.U32 R12, RZ, RZ, R0 ;  /* 0x000000ffff0c7224 */ /* 0x000fce00078e0000 */
.L_x_194:
[----:B------:R-:W-:Y:S05]  /*0bc0*/  BSYNC.RECONVERGENT B1 ;  /* 0x0000000000017941 */ /* 0x000fea0003800200 */
.L_x_192:
[----:B------:R-:W-:Y:S02]  /*0bd0*/  IMAD R7, R13, UR32, RZ ;  /* 0x000000200d077c24 */ /* 0x000fe4000f8e02ff */
[----:B------:R-:W-:-:S04]  /*0be0*/  IMAD.WIDE.U32 R2, R12, UR32, RZ ;  /* 0x000000200c027c25 */ /* 0x000fc8000f8e00ff */
[----:B------:R-:W-:Y:S01]  /*0bf0*/  IMAD R7, R12, UR33, R7 ;  /* 0x000000210c077c24 */ /* 0x000fe2000f8e0207 */
[----:B------:R-:W-:-:S03]  /*0c00*/  LEA R6, P0, R2, UR20, 0x1 ;  /* 0x0000001402067c11 */ /* 0x000fc6000f8008ff */
[----:B------:R-:W-:-:S05]  /*0c10*/  IMAD.IADD R3, R3, 0x1, R7 ;  /* 0x0000000103037824 */ /* 0x000fca00078e0207 */
[----:B------:R-:W-:-:S06]  /*0c20*/  LEA.HI.X R7, R2, UR21, R3, 0x1, P0 ;  /* 0x0000001502077c11 */ /* 0x000fcc00080f0c03 */
[----:B------:R-:W2:Y:S01]  /*0c30*/  LDG.E.U16.CONSTANT R7, desc[UR26][R6.64] ;  /* 0x0000001a06077981 */ /* 0x000ea2000c1e9500 */
[C---:B------:R-:W-:Y:S01]  /*0c40*/  LEA R8, P0, R19.reuse, UR22, 0x1 ;  /* 0x0000001613087c11 */ /* 0x040fe2000f8008ff */
[----:B------:R-:W-:Y:S03]  /*0c50*/  BSSY.RECONVERGENT B1, `(.L_x_195) ;  /* 0x0000020000017945 */ /* 0x000fe60003800200 */
[C---:B------:R-:W-:Y:S02]  /*0c60*/  LEA.HI.X R9, R19.reuse, UR23, R5, 0x1, P0 ;  /* 0x0000001713097c11 */ /* 0x040fe400080f0c05 */
[----:B------:R-:W-:-:S04]  /*0c70*/  IADD3 R19, P0, PT, R19, UR8, RZ ;  /* 0x0000000813137c10 */ /* 0x000fc8000ff1e0ff */
[----:B------:R-:W-:-:S04]  /*0c80*/  IADD3.X R5, PT, PT, R5, UR9, RZ, P0, !PT ;  /* 0x0000000905057c10 */ /* 0x000fc800087fe4ff */
[----:B------:R-:W-:-:S04]  /*0c90*/  LOP3.LUT R0, R5, UR37, RZ, 0xfc, !PT ;  /* 0x0000002505007c12 */ /* 0x000fc8000f8efcff */
[----:B------:R-:W-:Y:S01]  /*0ca0*/  ISETP.NE.U32.AND P0, PT, R0, RZ, PT ;  /* 0x000000ff0000720c */ /* 0x000fe20003f05070 */
[----:B--2---:R0:W-:-:S12]  /*0cb0*/  STG.E.U16 desc[UR26][R8.64], R7 ;  /* 0x0000000708007986 */ /* 0x0041d8000c10151a */
[----:B------:R-:W-:Y:S05]  /*0cc0*/  @P0 BRA `(.L_x_196) ;  /* 0x0000000000500947 */ /* 0x000fea0003800000 */
[----:B------:R-:W1:Y:S01]  /*0cd0*/  I2F.U32.RP R4, UR38 ;  /* 0x0000002600047d06 */ /* 0x000e620008209000 */
[----:B------:R-:W-:Y:S01]  /*0ce0*/  ISETP.NE.U32.AND P2, PT, RZ, UR38, PT ;  /* 0x00000026ff007c0c */ /* 0x000fe2000bf45070 */
[----:B------:R-:W-:-:S06]  /*0cf0*/  IMAD.MOV.U32 R13, RZ, RZ, RZ ;  /* 0x000000ffff0d7224 */ /* 0x000fcc00078e00ff */
[----:B-1----:R-:W1:Y:S02]  /*0d00*/  MUFU.RCP R4, R4 ;  /* 0x0000000400047308 */ /* 0x002e640000001000 */
[----:B-1----:R-:W-:-:S06]  /*0d10*/  VIADD R2, R4, 0xffffffe ;  /* 0x0ffffffe04027836 */ /* 0x002fcc0000000000 */
[----:B------:R1:W0:Y:S02]  /*0d20*/  F2I.FTZ.U32.TRUNC.NTZ R3, R2 ;  /* 0x0000000200037305 */ /* 0x000224000021f000 */
[----:B-1----:R-:W-:Y:S02]  /*0d30*/  IMAD.MOV.U32 R2, RZ, RZ, RZ ;  /* 0x000000ffff027224 */ /* 0x002fe400078e00ff */
[----:B0-----:R-:W-:-:S04]  /*0d40*/  IMAD.MOV R7, RZ, RZ, -R3 ;  /* 0x000000ffff077224 */ /* 0x001fc800078e0a03 */
[----:B------:R-:W-:-:S04]  /*0d50*/  IMAD R7, R7, UR38, RZ ;  /* 0x0000002607077c24 */ /* 0x000fc8000f8e02ff */
[----:B------:R-:W-:-:S06]  /*0d60*/  IMAD.HI.U32 R12, R3, R7, R2 ;  /* 0x00000007030c7227 */ /* 0x000fcc00078e0002 */
[----:B------:R-:W-:-:S04]  /*0d70*/  IMAD.HI.U32 R12, R12, R19, RZ ;  /* 0x000000130c0c7227 */ /* 0x000fc800078e00ff */
[----:B------:R-:W-:-:S04]  /*0d80*/  IMAD.MOV R0, RZ, RZ, -R12 ;  /* 0x000000ffff007224 */ /* 0x000fc800078e0a0c */
[----:B------:R-:W-:-:S05]  /*0d90*/  IMAD R0, R0, UR38, R19 ;  /* 0x0000002600007c24 */ /* 0x000fca000f8e0213 */
[----:B------:R-:W-:-:S13]  /*0da0*/  ISETP.GE.U32.AND P0, PT, R0, UR38, PT ;  /* 0x0000002600007c0c */ /* 0x000fda000bf06070 */
[----:B------:R-:W-:Y:S01]  /*0db0*/  @P0 IADD3 R0, PT, PT, R0, -UR38, RZ ;  /* 0x8000002600000c10 */ /* 0x000fe2000fffe0ff */
[----:B------:R-:W-:-:S03]  /*0dc0*/  @P0 VIADD R12, R12, 0x1 ;  /* 0x000000010c0c0836 */ /* 0x000fc60000000000 */
[----:B------:R-:W-:-:S13]  /*0dd0*/  ISETP.GE.U32.AND P1, PT, R0, UR38, PT ;  /* 0x0000002600007c0c */ /* 0x000fda000bf26070 */
[----:B------:R-:W-:Y:S01]  /*0de0*/  @P1 VIADD R12, R12, 0x1 ;  /* 0x000000010c0c1836 */ /* 0x000fe20000000000 */
[----:B------:R-:W-:Y:S01]  /*0df0*/  @!P2 LOP3.LUT R12, RZ, UR38, RZ, 0x33, !PT ;  /* 0x00000026ff0cac12 */ /* 0x000fe2000f8e33ff */
[----:B------:R-:W-:Y:S06]  /*0e00*/  BRA `(.L_x_197) ;  /* 0x0000000000107947 */ /* 0x000fec0003800000 */
.L_x_196:
[----:B------:R-:W-:Y:S01]  /*0e10*/  IMAD.MOV.U32 R14, RZ, RZ, R19 ;  /* 0x000000ffff0e7224 */ /* 0x000fe200078e0013 */
[----:B------:R-:W-:-:S07]  /*0e20*/  MOV R2, 0xe40 ;  /* 0x00000e4000027802 */ /* 0x000fce0000000f00 */
[----:B0-----:R-:W-:Y:S05]  /*0e30*/  CALL.REL.NOINC `($__internal_34_$__cuda_sm20_div_s64) ;  /* 0x0000002800547944 */ /* 0x001fea0003c00000 */
[----:B------:R-:W-:-:S07]  /*0e40*/  IMAD.MOV.U32 R12, RZ, RZ, R0 ;  /* 0x000000ffff0c7224 */ /* 0x000fce00078e0000 */
.L_x_197:
[----:B------:R-:W-:Y:S05]  /*0e50*/  BSYNC.RECONVERGENT B1 ;  /* 0x0000000000017941 */ /* 0x000fea0003800200 */
.L_x_195:
[----:B------:R-:W-:Y:S02]  /*0e60*/  IMAD R7, R13, UR32, RZ ;  /* 0x000000200d077c24 */ /* 0x000fe4000f8e02ff */
[----:B------:R-:W-:-:S04]  /*0e70*/  IMAD.WIDE.U32 R2, R12, UR32, RZ ;  /* 0x000000200c027c25 */ /* 0x000fc8000f8e00ff */
[----:B------:R-:W-:Y:S01]  /*0e80*/  IMAD R7, R12, UR33, R7 ;  /* 0x000000210c077c24 */ /* 0x000fe2000f8e0207 */
[----:B------:R-:W-:-:S03]  /*0e90*/  LEA R10, P0, R2, UR34, 0x1 ;  /* 0x00000022020a7c11 */ /* 0x000fc6000f8008ff */
[----:B------:R-:W-:-:S05]  /*0ea0*/  IMAD.IADD R3, R3, 0x1, R7 ;  /* 0x0000000103037824 */ /* 0x000fca00078e0207 */
[----:B------:R-:W-:-:S06]  /*0eb0*/  LEA.HI.X R11, R2, UR35, R3, 0x1, P0 ;  /* 0x00000023020b7c11 */ /* 0x000fcc00080f0c03 */
[----:B------:R-:W2:Y:S01]  /*0ec0*/  LDG.E.U16.CONSTANT R11, desc[UR26][R10.64] ;  /* 0x0000001a0a0b7981 */ /* 0x000ea2000c1e9500 */
[----:B------:R-:W-:Y:S01]  /*0ed0*/  IMAD.U32 R3, RZ, RZ, UR8 ;  /* 0x00000008ff037e24 */ /* 0x000fe2000f8e00ff */
[----:B------:R-:W-:Y:S01]  /*0ee0*/  MOV R6, UR8 ;  /* 0x0000000800067c02 */ /* 0x000fe20008000f00 */
[----:B------:R-:W-:Y:S01]  /*0ef0*/  IMAD.U32 R7, RZ, RZ, UR9 ;  /* 0x00000009ff077e24 */ /* 0x000fe2000f8e00ff */
[----:B------:R-:W-:Y:S01]  /*0f00*/  BSSY.RECONVERGENT B1, `(.L_x_198) ;  /* 0x0000023000017945 */ /* 0x000fe20003800200 */
[----:B------:R-:W-:-:S03]  /*0f10*/  IMAD.SHL.U32 R3, R3, 0x2, RZ ;  /* 0x0000000203037824 */ /* 0x000fc600078e00ff */
[----:B------:R-:W-:Y:S02]  /*0f20*/  SHF.L.U64.HI R6, R6, 0x1, R7 ;  /* 0x0000000106067819 */ /* 0x000fe40000010207 */
[----:B------:R-:W-:-:S05]  /*0f30*/  IADD3 R8, P0, PT, R8, R3, RZ ;  /* 0x0000000308087210 */ /* 0x000fca0007f1e0ff */
[----:B------:R-:W-:Y:S01]  /*0f40*/  IMAD.X R9, R9, 0x1, R6, P0 ;  /* 0x0000000109097824 */ /* 0x000fe200000e0606 */
        /* <DEDUP_REMOVED lines=11> */
[----:B0-----:R0:W1:Y:S02]  /*1000*/  F2I.FTZ.U32.TRUNC.NTZ R11, R10 ;  /* 0x0000000a000b7305 */ /* 0x001064000021f000 */
        /* <DEDUP_REMOVED lines=14> */
.L_x_199:
[----:B------:R-:W-:Y:S01]  /*10f0*/  IMAD.MOV.U32 R14, RZ, RZ, R19 ;  /* 0x000000ffff0e7224 */ /* 0x000fe200078e0013 */
[----:B------:R-:W-:-:S07]  /*1100*/  MOV R2, 0x1120 ;  /* 0x0000112000027802 */ /* 0x000fce0000000f00 */
[----:B0-----:R-:W-:Y:S05]  /*1110*/  CALL.REL.NOINC `($__internal_34_$__cuda_sm20_div_s64) ;  /* 0x00000024009c7944 */ /* 0x001fea0003c00000 */
[----:B------:R-:W-:-:S07]  /*1120*/  IMAD.MOV.U32 R12, RZ, RZ, R0 ;  /* 0x000000ffff0c7224 */ /* 0x000fce00078e0000 */
.L_x_200:
[----:B------:R-:W-:Y:S05]  /*1130*/  BSYNC.RECONVERGENT B1 ;  /* 0x0000000000017941 */ /* 0x000fea0003800200 */
.L_x_198:
[----:B------:R-:W-:Y:S02]  /*1140*/  IMAD R7, R13, UR32, RZ ;  /* 0x000000200d077c24 */ /* 0x000fe4000f8e02ff */
[----:B------:R-:W-:-:S04]  /*1150*/  IMAD.WIDE.U32 R10, R12, UR32, RZ ;  /* 0x000000200c0a7c25 */ /* 0x000fc8000f8e00ff */
[----:B------:R-:W-:Y:S01]  /*1160*/  IMAD R7, R12, UR33, R7 ;  /* 0x000000210c077c24 */ /* 0x000fe2000f8e0207 */
[----:B------:R-:W-:-:S03]  /*1170*/  LEA R12, P0, R10, UR34, 0x1 ;  /* 0x000000220a0c7c11 */ /* 0x000fc6000f8008ff */
[----:B------:R-:W-:-:S05]  /*1180*/  IMAD.IADD R7, R11, 0x1, R7 ;  /* 0x000000010b077824 */ /* 0x000fca00078e0207 */
[----:B------:R-:W-:-:S06]  /*1190*/  LEA.HI.X R13, R10, UR35, R7, 0x1, P0 ;  /* 0x000000230a0d7c11 */ /* 0x000fcc00080f0c07 */
[----:B------:R-:W2:Y:S01]  /*11a0*/  LDG.E.U16.CONSTANT R13, desc[UR26][R12.64] ;  /* 0x0000001a0c0d7981 */ /* 0x000ea2000c1e9500 */
[----:B------:R-:W-:Y:S01]  /*11b0*/  IADD3 R8, P0, PT, R8, R3, RZ ;  /* 0x0000000308087210 */ /* 0x000fe20007f1e0ff */
[----:B------:R-:W-:Y:S04]  /*11c0*/  BSSY.RECONVERGENT B1, `(.L_x_201) ;  /* 0x0000020000017945 */ /* 0x000fe80003800200 */
        /* <DEDUP_REMOVED lines=9> */
[----:B0-----:R-:W-:-:S06]  /*1260*/  IMAD.MOV.U32 R13, RZ, RZ, RZ ;  /* 0x000000ffff0d7224 */ /* 0x001fcc00078e00ff */
[----:B-1----:R-:W0:Y:S02]  /*1270*/  MUFU.RCP R2, R2 ;  /* 0x0000000200027308 */ /* 0x002e240000001000 */
        /* <DEDUP_REMOVED lines=16> */
.L_x_202:
[----:B------:R-:W-:Y:S02]  /*1380*/  MOV R14, R19 ;  /* 0x00000013000e7202 */ /* 0x000fe40000000f00 */
[----:B------:R-:W-:-:S07]  /*1390*/  MOV R2, 0x13b0 ;  /* 0x000013b000027802 */ /* 0x000fce0000000f00 */
[----:B0-----:R-:W-:Y:S05]  /*13a0*/  CALL.REL.NOINC `($__internal_34_$__cuda_sm20_div_s64) ;  /* 0x0000002000f87944 */ /* 0x001fea0003c00000 */
[----:B------:R-:W-:-:S07]  /*13b0*/  IMAD.MOV.U32 R12, RZ, RZ, R0 ;  /* 0x000000ffff0c7224 */ /* 0x000fce00078e0000 */
.L_x_203:
[----:B------:R-:W-:Y:S05]  /*13c0*/  BSYNC.RECONVERGENT B1 ;  /* 0x0000000000017941 */ /* 0x000fea0003800200 */
.L_x_201:
[----:B------:R-:W-:Y:S02]  /*13d0*/  IMAD R7, R13, UR32, RZ ;  /* 0x000000200d077c24 */ /* 0x000fe4000f8e02ff */
[----:B------:R-:W-:-:S04]  /*13e0*/  IMAD.WIDE.U32 R10, R12, UR32, RZ ;  /* 0x000000200c0a7c25 */ /* 0x000fc8000f8e00ff */
[----:B------:R-:W-:Y:S01]  /*13f0*/  IMAD R7, R12, UR33, R7 ;  /* 0x000000210c077c24 */ /* 0x000fe2000f8e0207 */
[----:B------:R-:W-:-:S03]  /*1400*/  LEA R12, P0, R10, UR34, 0x1 ;  /* 0x000000220a0c7c11 */ /* 0x000fc6000f8008ff */
[----:B------:R-:W-:-:S05]  /*1410*/  IMAD.IADD R7, R11, 0x1, R7 ;  /* 0x000000010b077824 */ /* 0x000fca00078e0207 */
[----:B------:R-:W-:-:S06]  /*1420*/  LEA.HI.X R13, R10, UR35, R7, 0x1, P0 ;  /* 0x000000230a0d7c11 */ /* 0x000fcc00080f0c07 */
[----:B------:R-:W2:Y:S01]  /*1430*/  LDG.E.U16.CONSTANT R13, desc[UR26][R12.64] ;  /* 0x0000001a0c0d7981 */ /* 0x000ea2000c1e9500 */
[----:B------:R-:W-:-:S05]  /*1440*/  IADD3 R2, P0, PT, R8, R3, RZ ;  /* 0x0000000308027210 */ /* 0x000fca0007f1e0ff */
[----:B------:R-:W-:Y:S01]  /*1450*/  IMAD.X R3, R9, 0x1, R6, P0 ;  /* 0x0000000109037824 */ /* 0x000fe200000e0606 */
[----:B------:R-:W-:-:S04]  /*1460*/  IADD3 R19, P0, PT, R19, UR8, RZ ;  /* 0x0000000813137c10 */ /* 0x000fc8000ff1e0ff */
[----:B------:R-:W-:Y:S02]  /*1470*/  IADD3.X R5, PT, PT, R5, UR9, RZ, P0, !PT ;  /* 0x0000000905057c10 */ /* 0x000fe400087fe4ff */
[----:B------:R-:W-:-:S04]  /*1480*/  ISETP.GE.U32.AND P0, PT, R19, UR4, PT ;  /* 0x0000000413007c0c */ /* 0x000fc8000bf06070 */
[----:B------:R-:W-:Y:S01]  /*1490*/  ISETP.GE.AND.EX P0, PT, R5, UR12, PT, P0 ;  /* 0x0000000c05007c0c */ /* 0x000fe2000bf06300 */
[----:B--2---:R0:W-:-:S12]  /*14a0*/  STG.E.U16 desc[UR26][R2.64], R13 ;  /* 0x0000000d02007986 */ /* 0x0041d8000c10151a */
[----:B------:R-:W-:Y:S05]  /*14b0*/  @!P0 BRA `(.L_x_204) ;  /* 0xfffffff400508947 */ /* 0x000fea000383ffff */
[----:B------:R-:W-:Y:S05]  /*14c0*/  BSYNC.RECONVERGENT B0 ;  /* 0x0000000000007941 */ /* 0x000fea0003800200 */
.L_x_191:
[----:B------:R-:W-:Y:S05]  /*14d0*/  EXIT ;  /* 0x000000000000794d */ /* 0x000fea0003800000 */
.L_x_180:
        /* <DEDUP_REMOVED lines=18> */
[----:B------:R-:W-:Y:S01]  /*1600*/  ISETP.NE.U32.AND P2, PT, RZ, UR8, PT ;  /* 0x00000008ff007c0c */ /* 0x000fe2000bf45070 */
[----:B------:R-:W-:-:S05]  /*1610*/  IMAD.MOV.U32 R2, RZ, RZ, RZ ;  /* 0x000000ffff027224 */ /* 0x000fca00078e00ff */
[----:B0-----:R-:W0:Y:S02]  /*1620*/  MUFU.RCP R4, R4 ;  /* 0x0000000400047308 */ /* 0x001e240000001000 */
[----:B0-----:R-:W-:-:S06]  /*1630*/  VIADD R3, R4, 0xffffffe ;  /* 0x0ffffffe04037836 */ /* 0x001fcc0000000000 */
[----:B------:R-:W0:Y:S02]  /*1640*/  F2I.FTZ.U32.TRUNC.NTZ R3, R3 ;  /* 0x0000000300037305 */ /* 0x000e24000021f000 */
[----:B0-----:R-:W-:-:S04]  /*1650*/  IMAD R11, R11, R3, RZ ;  /* 0x000000030b0b7224 */ /* 0x001fc800078e02ff */
[----:B------:R-:W-:-:S04]  /*1660*/  IMAD.HI.U32 R2, R3, R11, R2 ;  /* 0x0000000b03027227 */ /* 0x000fc800078e0002 */
[----:B------:R-:W-:Y:S02]  /*1670*/  IMAD.MOV.U32 R3, RZ, RZ, RZ ;  /* 0x000000ffff037224 */ /* 0x000fe400078e00ff */
[----:B------:R-:W-:-:S05]  /*1680*/  IMAD.HI.U32 R2, R2, R9, RZ ;  /* 0x0000000902027227 */ /* 0x000fca00078e00ff */
[----:B------:R-:W-:-:S05]  /*1690*/  IADD3 R0, PT, PT, -R2, RZ, RZ ;  /* 0x000000ff02007210 */ /* 0x000fca0007ffe1ff */
        /* <DEDUP_REMOVED lines=8> */
.L_x_206:
[----:B------:R-:W-:Y:S01]  /*1720*/  MOV R11, UR9 ;  /* 0x00000009000b7c02 */ /* 0x000fe20008000f00 */
[----:B------:R-:W-:Y:S01]  /*1730*/  IMAD.U32 R2, RZ, RZ, UR8 ;  /* 0x00000008ff027e24 */ /* 0x000fe2000f8e00ff */
[----:B------:R-:W-:Y:S01]  /*1740*/  MOV R0, 0x17b0 ;  /* 0x000017b000007802 */ /* 0x000fe20000000f00 */
[----:B------:R-:W-:Y:S02]  /*1750*/  IMAD.U32 R10, RZ, RZ, UR8 ;  /* 0x00000008ff0a7e24 */ /* 0x000fe4000f8e00ff */
[----:B------:R-:W-:Y:S02]  /*1760*/  IMAD.MOV.U32 R10, RZ, RZ, R9 ;  /* 0x000000ffff0a7224 */ /* 0x000fe400078e0009 */
[----:B------:R-:W-:Y:S02]  /*1770*/  IMAD.U32 R3, RZ, RZ, UR9 ;  /* 0x00000009ff037e24 */ /* 0x000fe4000f8e00ff */
[----:B------:R-:W-:Y:S02]  /*1780*/  IMAD.MOV.U32 R4, RZ, RZ, R2 ;  /* 0x000000ffff047224 */ /* 0x000fe400078e0002 */
[----:B------:R-:W-:-:S07]  /*1790*/  IMAD.MOV.U32 R9, RZ, RZ, R11 ;  /* 0x000000ffff097224 */ /* 0x000fce00078e000b */
[----:B------:R-:W-:Y:S05]  /*17a0*/  CALL.REL.NOINC `($__internal_35_$__cuda_sm20_div_u64) ;  /* 0x0000002400647944 */ /* 0x000fea0003c00000 */
[----:B------:R-:W-:Y:S02]  /*17b0*/  IMAD.MOV.U32 R2, RZ, RZ, R4 ;  /* 0x000000ffff027224 */ /* 0x000fe400078e0004 */
[----:B------:R-:W-:-:S07]  /*17c0*/  IMAD.MOV.U32 R3, RZ, RZ, R9 ;  /* 0x000000ffff037224 */ /* 0x000fce00078e0009 */
.L_x_207:
[----:B------:R-:W-:Y:S05]  /*17d0*/  BSYNC.RECONVERGENT B0 ;  /* 0x0000000000007941 */ /* 0x000fea0003800200 */
.L_x_205:
        /* <DEDUP_REMOVED lines=9> */
[----:B------:R-:W3:Y:S01]  /*1870*/  LDCU.64 UR30, c[0x0][0x380] ;  /* 0x00007000ff1e77ac */ /* 0x000ee20008000a00 */
[----:B------:R-:W4:Y:S11]  /*1880*/  LDCU.64 UR32, c[0x0][0x3a8] ;  /* 0x00007500ff2077ac */ /* 0x000f360008000a00 */
[----:B01----:R-:W-:Y:S05]  /*1890*/  @!P0 BRA `(.L_x_209) ;  /* 0x0000000400d48947 */ /* 0x003fea0003800000 */
[----:B------:R-:W0:Y:S01]  /*18a0*/  LDC.64 R12, c[0x0][0x398] ;  /* 0x0000e600ff0c7b82 */ /* 0x000e220000000a00 */
[----:B------:R-:W1:Y:S01]  /*18b0*/  LDCU.64 UR10, c[0x0][0x388] ;  /* 0x00007100ff0a77ac */ /* 0x000e620008000a00 */
[----:B------:R-:W-:Y:S01]  /*18c0*/  VIADD R11, R8, 0x1 ;  /* 0x00000001080b7836 */ /* 0x000fe20000000000 */
[----:B------:R-:W-:Y:S01]  /*18d0*/  MOV R0, UR8 ;  /* 0x0000000800007c02 */ /* 0x000fe20008000f00 */
[----:B------:R-:W-:Y:S01]  /*18e0*/  IMAD.U32 R15, RZ, RZ, UR9 ;  /* 0x00000009ff0f7e24 */ /* 0x000fe2000f8e00ff */
[----:B------:R-:W-:Y:S02]  /*18f0*/  BSSY.RECONVERGENT B1, `(.L_x_210) ;  /* 0x000006d000017945 */ /* 0x000fe40003800200 */
[----:B------:R-:W-:-:S04]  /*1900*/  LOP3.LUT R11, R11, 0x3, RZ, 0xc0, !PT ;  /* 0x000000030b0b7812 */ /* 0x000fc800078ec0ff */
[----:B------:R-:W-:-:S05]  /*1910*/  IADD3 R11, P1, PT, RZ, -R11, RZ ;  /* 0x8000000bff0b7210 */ /* 0x000fca0007f3e0ff */
[----:B------:R-:W-:Y:S01]  /*1920*/  IMAD.X R18, RZ, RZ, -0x1, P1 ;  /* 0xffffffffff127424 */ /* 0x000fe200008e06ff */
[----:B-1----:R-:W-:-:S04]  /*1930*/  LEA R10, P2, R19, UR10, 0x1 ;  /* 0x0000000a130a7c11 */ /* 0x002fc8000f8408ff */
[----:B------:R-:W-:Y:S02]  /*1940*/  LEA.HI.X R19, R19, UR11, R5, 0x1, P2 ;  /* 0x0000000b13137c11 */ /* 0x000fe400090f0c05 */
[----:B0-----:R-:W-:Y:S02]  /*1950*/  IADD3 R9, P0, PT, -R12, UR6, RZ ;  /* 0x000000060c097c10 */ /* 0x001fe4000ff1e1ff */
[----:B------:R-:W-:Y:S02]  /*1960*/  SHF.L.U64.HI R12, R0, 0x1, R15 ;  /* 0x00000001000c7819 */ /* 0x000fe4000001020f */
[----:B------:R-:W-:-:S09]  /*1970*/  IADD3.X R16, PT, PT, ~R13, UR7, RZ, P0, !PT ;  /* 0x000000070d107c10 */ /* 0x000fd200087fe5ff */
.L_x_217:
[----:B------:R-:W-:Y:S01]  /*1980*/  IADD3 R14, P0, PT, R6, UR6, RZ ;  /* 0x00000006060e7c10 */ /* 0x000fe2000ff1e0ff */
[----:B------:R-:W-:Y:S03]  /*1990*/  BSSY.RECONVERGENT B2, `(.L_x_211) ;  /* 0x000001d000027945 */ /* 0x000fe60003800200 */
[----:B0-----:R-:W-:-:S04]  /*19a0*/  IADD3.X R5, PT, PT, R7, UR7, RZ, P0, !PT ;  /* 0x0000000707057c10 */ /* 0x001fc800087fe4ff */
[----:B------:R-:W-:-:S04]  /*19b0*/  LOP3.LUT R0, R5, UR42, RZ, 0xfc, !PT ;  /* 0x0000002a05007c12 */ /* 0x000fc8000f8efcff */
        /* <DEDUP_REMOVED lines=16> */
[----:B------:R-:W-:Y:S01]  /*1ac0*/  @P0 VIADD R0, R0, -UR43 ;  /* 0x8000002b00000c36 */ /* 0x000fe20008000000 */
[----:B------:R-:W-:-:S04]  /*1ad0*/  @P0 IADD3 R26, PT, PT, R26, 0x1, RZ ;  /* 0x000000011a1a0810 */ /* 0x000fc80007ffe0ff */
[----:B------:R-:W-:-:S13]  /*1ae0*/  ISETP.GE.U32.AND P1, PT, R0, UR43, PT ;  /* 0x0000002b00007c0c */ /* 0x000fda000bf26070 */
[----:B------:R-:W-:Y:S01]  /*1af0*/  @P1 VIADD R26, R26, 0x1 ;  /* 0x000000011a1a1836 */ /* 0x000fe20000000000 */
[----:B------:R-:W-:Y:S01]  /*1b00*/  @!P2 LOP3.LUT R26, RZ, UR43, RZ, 0x33, !PT ;  /* 0x0000002bff1aac12 */ /* 0x000fe2000f8e33ff */
[----:B------:R-:W-:Y:S06]  /*1b10*/  BRA `(.L_x_213) ;  /* 0x0000000000107947 */ /* 0x000fec0003800000 */
.L_x_212:
[----:B------:R-:W-:-:S07]  /*1b20*/  MOV R2, 0x1b40 ;  /* 0x00001b4000027802 */ /* 0x000fce0000000f00 */
[----:B--234-:R-:W-:Y:S05]  /*1b30*/  CALL.REL.NOINC `($__internal_34_$__cuda_sm20_div_s64) ;  /* 0x0000001c00147944 */ /* 0x01cfea0003c00000 */
[----:B------:R-:W-:Y:S02]  /*1b40*/  IMAD.MOV.U32 R26, RZ, RZ, R0 ;  /* 0x000000ffff1a7224 */ /* 0x000fe400078e0000 */
[----:B------:R-:W-:-:S07]  /*1b50*/  IMAD.MOV.U32 R27, RZ, RZ, R13 ;  /* 0x000000ffff1b7224 */ /* 0x000fce00078e000d */
.L_x_213:
[----:B--234-:R-:W-:Y:S05]  /*1b60*/  BSYNC.RECONVERGENT B2 ;  /* 0x0000000000027941 */ /* 0x01cfea0003800200 */
.L_x_211:
[----:B------:R-:W-:Y:S01]  /*1b70*/  UIADD3 UR10, UP0, UPT, URZ, -UR32, URZ ;  /* 0x80000020ff0a7290 */ /* 0x000fe2000ff1e0ff */
[----:B------:R-:W-:Y:S01]  /*1b80*/  IADD3 R20, P0, PT, R6, R9, RZ ;  /* 0x0000000906147210 */ /* 0x000fe20007f1e0ff */
[----:B------:R-:W-:Y:S02]  /*1b90*/  BSSY.RECONVERGENT B2, `(.L_x_214) ;  /* 0x0000022000027945 */ /* 0x000fe40003800200 */
[----:B------:R-:W-:Y:S02]  /*1ba0*/  UIADD3.X UR11, UPT, UPT, URZ, ~UR33, URZ, UP0, !UPT ;  /* 0x80000021ff0b7290 */ /* 0x000fe400087fe4ff */
[----:B------:R-:W-:Y:S02]  /*1bb0*/  IMAD.X R21, R7, 0x1, R16, P0 ;  /* 0x0000000107157824 */ /* 0x000fe400000e0610 */
[----:B------:R-:W-:Y:S02]  /*1bc0*/  IMAD R5, R27, UR10, RZ ;  /* 0x0000000a1b057c24 */ /* 0x000fe4000f8e02ff */
[----:B------:R-:W-:-:S04]  /*1bd0*/  IMAD.WIDE.U32 R20, R26, UR10, R20 ;  /* 0x0000000a1a147c25 */ /* 0x000fc8000f8e0014 */
[----:B------:R-:W-:-:S04]  /*1be0*/  IMAD R5, R26, UR11, R5 ;  /* 0x0000000b1a057c24 */ /* 0x000fc8000f8e0205 */
[----:B------:R-:W-:-:S05]  /*1bf0*/  IMAD.IADD R17, R21, 0x1, R5 ;  /* 0x0000000115117824 */ /* 0x000fca00078e0205 */
        /* <DEDUP_REMOVED lines=9> */
[----:B0-----:R-:W-:Y:S01]  /*1c90*/  IMAD.MOV.U32 R4, RZ, RZ, RZ ;  /* 0x000000ffff047224 */ /* 0x001fe200078e00ff */
[----:B-1----:R-:W-:-:S05]  /*1ca0*/  IADD3 R13, PT, PT, RZ, -R5, RZ ;  /* 0x80000005ff0d7210 */ /* 0x002fca0007ffe0ff */
        /* <DEDUP_REMOVED lines=11> */
.L_x_215:
[----:B------:R-:W-:Y:S01]  /*1d60*/  IMAD.U32 R15, RZ, RZ, UR41 ;  /* 0x00000029ff0f7e24 */ /* 0x000fe2000f8e00ff */
[----:B------:R-:W-:Y:S01]  /*1d70*/  MOV R14, 0x1da0 ;  /* 0x00001da0000e7802 */ /* 0x000fe20000000f00 */
[----:B------:R-:W-:-:S07]  /*1d80*/  IMAD.U32 R13, RZ, RZ, UR13 ;  /* 0x0000000dff0d7e24 */ /* 0x000fce000f8e00ff */
[----:B------:R-:W-:Y:S05]  /*1d90*/  CALL.REL.NOINC `($__internal_36_$__cuda_sm20_rem_s64) ;  /* 0x00000024000c7944 */ /* 0x000fea0003c00000 */
[----:B------:R-:W-:-:S07]  /*1da0*/  MOV R14, R0 ;  /* 0x00000000000e7202 */ /* 0x000fce0000000f00 */
.L_x_216:
[----:B------:R-:W-:Y:S05]  /*1db0*/  BSYNC.RECONVERGENT B2 ;  /* 0x0000000000027941 */ /* 0x000fea0003800200 */
.L_x_214:
[--C-:B------:R-:W-:Y:S02]  /*1dc0*/  SHF.R.S32.HI R5, RZ, 0x1f, R15.reuse ;  /* 0x0000001fff057819 */ /* 0x100fe4000001140f */
[----:B------:R-:W-:Y:S02]  /*1dd0*/  SHF.R.S32.HI R13, RZ, 0x1f, R15 ;  /* 0x0000001fff0d7819 */ /* 0x000fe4000001140f */
[----:B------:R-:W-:Y:S02]  /*1de0*/  LOP3.LUT R5, R5, UR41, RZ, 0xc0, !PT ;  /* 0x0000002905057c12 */ /* 0x000fe4000f8ec0ff */
[----:B------:R-:W-:Y:S02]  /*1df0*/  LOP3.LUT R13, R13, UR13, RZ, 0xc0, !PT ;  /* 0x0000000d0d0d7c12 */ /* 0x000fe4000f8ec0ff */
[----:B------:R-:W-:-:S04]  /*1e00*/  IADD3 R5, P0, PT, R14, R5, RZ ;  /* 0x000000050e057210 */ /* 0x000fc80007f1e0ff */
[----:B------:R-:W-:Y:S01]  /*1e10*/  IADD3 R4, P1, PT, -R5, UR41, RZ ;  /* 0x0000002905047c10 */ /* 0x000fe2000ff3e1ff */
[----:B------:R-:W-:Y:S01]  /*1e20*/  IMAD.X R15, R15, 0x1, R13, P0 ;  /* 0x000000010f0f7824 */ /* 0x000fe200000e060d */
[----:B------:R-:W-:Y:S01]  /*1e30*/  ISETP.GE.U32.AND P0, PT, R5, UR28, PT ;  /* 0x0000001c05007c0c */ /* 0x000fe2000bf06070 */
[----:B------:R-:W-:-:S03]  /*1e40*/  IMAD R13, R27, UR28, RZ ;  /* 0x0000001c1b0d7c24 */ /* 0x000fc6000f8e02ff */
[C---:B------:R-:W-:Y:S01]  /*1e50*/  ISETP.GE.AND.EX P0, PT, R15.reuse, UR29, PT, P0 ;  /* 0x0000001d0f007c0c */ /* 0x040fe2000bf06300 */
[----:B------:R-:W-:Y:S01]  /*1e60*/  IMAD R13, R26, UR29, R13 ;  /* 0x0000001d1a0d7c24 */ /* 0x000fe2000f8e020d */
[----:B------:R-:W-:Y:S02]  /*1e70*/  IADD3.X R0, PT, PT, ~R15, UR13, RZ, P1, !PT ;  /* 0x0000000d0f007c10 */ /* 0x000fe40008ffe5ff */
[----:B------:R-:W-:Y:S02]  /*1e80*/  SEL R4, R5, R4, !P0 ;  /* 0x0000000405047207 */ /* 0x000fe40004000000 */
[----:B------:R-:W-:-:S03]  /*1e90*/  SEL R5, R15, R0, !P0 ;  /* 0x000000000f057207 */ /* 0x000fc60004000000 */
[----:B------:R-:W-:-:S04]  /*1ea0*/  IMAD.WIDE.U32 R4, R26, UR28, R4 ;  /* 0x0000001c1a047c25 */ /* 0x000fc8000f8e0004 */
[----:B------:R-:W-:Y:S01]  /*1eb0*/  IMAD.IADD R5, R5, 0x1, R13 ;  /* 0x0000000105057824 */ /* 0x000fe200078e020d */
[----:B------:R-:W-:-:S04]  /*1ec0*/  LEA R14, P0, R4, UR30, 0x1 ;  /* 0x0000001e040e7c11 */ /* 0x000fc8000f8008ff */
        /* <DEDUP_REMOVED lines=16> */
.L_x_210:
[----:B------:R-:W-:-:S04]  /*1fd0*/  IADD3 R19, P0, PT, R6, UR6, RZ ;  /* 0x0000000606137c10 */ /* 0x000fc8000ff1e0ff */
[----:B0-----:R-:W-:-:S09]  /*1fe0*/  IADD3.X R5, PT, PT, R7, UR7, RZ, P0, !PT ;  /* 0x0000000707057c10 */ /* 0x001fd200087fe4ff */
.L_x_209:
[----:B--234-:R-:W-:Y:S05]  /*1ff0*/  BSYNC.RECONVERGENT B0 ;  /* 0x0000000000007941 */ /* 0x01cfea0003800200 */
.L_x_208:
[----:B------:R-:W0:Y:S01]  /*2000*/  LDC.64 R6, c[0x0][0x398] ;  /* 0x0000e600ff067b82 */ /* 0x000e220000000a00 */
[----:B------:R-:W-:Y:S01]  /*2010*/  ISETP.GE.U32.AND P0, PT, R8, 0x3, PT ;  /* 0x000000030800780c */ /* 0x000fe20003f06070 */
[----:B------:R-:W1:Y:S03]  /*2020*/  LDCU UR44, c[0x0][0x3ac] ;  /* 0x00007580ff2c77ac */ /* 0x000e660008000800 */
[----:B------:R-:W-:Y:S01]  /*2030*/  ISETP.GE.U32.AND.EX P0, PT, R3, RZ, PT, P0 ;  /* 0x000000ff0300720c */ /* 0x000fe20003f06100 */
[----:B------:R-:W2:Y:S01]  /*2040*/  LDCU UR45, c[0x0][0x3a8] ;  /* 0x00007500ff2d77ac */ /* 0x000ea20008000800 */
[----:B------:R-:W3:Y:S01]  /*2050*/  LDCU.64 UR34, c[0x0][0x390] ;  /* 0x00007200ff2277ac */ /* 0x000ee20008000a00 */
[----:B------:R-:W4:Y:S01]  /*2060*/  LDCU.64 UR36, c[0x0][0x380] ;  /* 0x00007000ff2477ac */ /* 0x000f220008000a00 */
[----:B------:R-:W0:Y:S01]  /*2070*/  LDCU.64 UR38, c[0x0][0x3a8] ;  /* 0x00007500ff2677ac */ /* 0x000e220008000a00 */
[----:B------:R-:W0:Y:S08]  /*2080*/  LDCU.128 UR20, c[0x0][0x380] ;  /* 0x00007000ff1477ac */ /* 0x000e300008000c00 */
[----:B01234-:R-:W-:Y:S05]  /*2090*/  @!P0 EXIT ;  /* 0x000000000000894d */ /* 0x01ffea0003800000 */
[----:B------:R-:W-:Y:S01]  /*20a0*/  BSSY.RECONVERGENT B0, `(.L_x_218) ;  /* 0x000016d000007945 */ /* 0x000fe20003800200 */
.L_x_243:
[----:B------:R-:W-:Y:S01]  /*20b0*/  LOP3.LUT R0, R5, UR44, RZ, 0xfc, !PT ;  /* 0x0000002c05007c12 */ /* 0x000fe2000f8efcff */
[----:B------:R-:W-:Y:S03]  /*20c0*/  BSSY.RECONVERGENT B1, `(.L_x_219) ;  /* 0x000001c000017945 */ /* 0x000fe60003800200 */
[----:B------:R-:W-:-:S13]  /*20d0*/  ISETP.NE.U32.AND P0, PT, R0, RZ, PT ;  /* 0x000000ff0000720c */ /* 0x000fda0003f05070 */
[----:B0-----:R-:W-:Y:S05]  /*20e0*/  @P0 BRA `(.L_x_220) ;  /* 0x0000000000500947 */ /* 0x001fea0003800000 */
        /* <DEDUP_REMOVED lines=18> */
[----:B------:R-:W-:Y:S01]  /*2210*/  @!P2 LOP3.LUT R8, RZ, UR45, RZ, 0x33, !PT ;  /* 0x0000002dff08ac12 */ /* 0x000fe2000f8e33ff */
[----:B------:R-:W-:Y:S06]  /*2220*/  BRA `(.L_x_221) ;  /* 0x0000000000147947 */ /* 0x000fec0003800000 */
.L_x_220:
[----:B------:R-:W-:Y:S01]  /*2230*/  IMAD.MOV.U32 R14, RZ, RZ, R19 ;  /* 0x000000ffff0e7224 */ /* 0x000fe200078e0013 */
[----:B------:R-:W-:-:S07]  /*2240*/  MOV R2, 0x2260 ;  /* 0x0000226000027802 */ /* 0x000fce0000000f00 */
[----:B------:R-:W-:Y:S05]  /*2250*/  CALL.REL.NOINC `($__internal_34_$__cuda_sm20_div_s64) ;  /* 0x00000014004c7944 */ /* 0x000fea0003c00000 */
[----:B------:R-:W-:Y:S02]  /*2260*/  IMAD.MOV.U32 R8, RZ, RZ, R0 ;  /* 0x000000ffff087224 */ /* 0x000fe400078e0000 */
[----:B------:R-:W-:-:S07]  /*2270*/  IMAD.MOV.U32 R9, RZ, RZ, R13 ;  /* 0x000000ffff097224 */ /* 0x000fce00078e000d */
.L_x_221:
[----:B------:R-:W-:Y:S05]  /*2280*/  BSYNC.RECONVERGENT B1 ;  /* 0x0000000000017941 */ /* 0x000fea0003800200 */
.L_x_219:
[----:B------:R-:W-:Y:S01]  /*2290*/  IMAD R11, R9, UR38, RZ ;  /* 0x00000026090b7c24 */ /* 0x000fe2000f8e02ff */
[----:B------:R-:W-:Y:S01]  /*22a0*/  BSSY.RECONVERGENT B1, `(.L_x_222) ;  /* 0x0000021000017945 */ /* 0x000fe20003800200 */
[----:B------:R-:W-:-:S04]  /*22b0*/  IMAD.WIDE.U32 R2, R8, UR38, R6 ;  /* 0x0000002608027c25 */ /* 0x000fc8000f8e0006 */
[----:B------:R-:W-:Y:S01]  /*22c0*/  IMAD R11, R8, UR39, R11 ;  /* 0x00000027080b7c24 */ /* 0x000fe2000f8e020b */
[----:B------:R-:W-:-:S03]  /*22d0*/  IADD3 R20, P0, PT, R19, -R2, RZ ;  /* 0x8000000213147210 */ /* 0x000fc60007f1e0ff */
[----:B------:R-:W-:-:S04]  /*22e0*/  IMAD.IADD R2, R3, 0x1, R11 ;  /* 0x0000000103027824 */ /* 0x000fc800078e020b */
[----:B------:R-:W-:-:S05]  /*22f0*/  IMAD.X R17, R5, 0x1, ~R2, P0 ;  /* 0x0000000105117824 */ /* 0x000fca00000e0e02 */
[----:B------:R-:W-:-:S04]  /*2300*/  LOP3.LUT R0, R17, UR13, RZ, 0xfc, !PT ;  /* 0x0000000d11007c12 */ /* 0x000fc8000f8efcff */
[----:B------:R-:W-:-:S13]  /*2310*/  ISETP.NE.U32.AND P0, PT, R0, RZ, PT ;  /* 0x000000ff0000720c */ /* 0x000fda0003f05070 */
[----:B------:R-:W-:Y:S05]  /*2320*/  @P0 BRA `(.L_x_223) ;  /* 0x00000000004c0947 */ /* 0x000fea0003800000 */
[----:B------:R-:W0:Y:S01]  /*2330*/  I2F.U32.RP R4, UR41 ;  /* 0x0000002900047d06 */ /* 0x000e220008209000 */
[----:B------:R-:W-:Y:S01]  /*2340*/  ISETP.NE.U32.AND P1, PT, RZ, UR41, PT ;  /* 0x00000029ff007c0c */ /* 0x000fe2000bf25070 */
[----:B------:R-:W-:-:S06]  /*2350*/  IMAD.MOV.U32 R15, RZ, RZ, RZ ;  /* 0x000000ffff0f7224 */ /* 0x000fcc00078e00ff */
        /* <DEDUP_REMOVED lines=16> */
.L_x_223:
[----:B------:R-:W-:Y:S01]  /*2460*/  MOV R15, UR41 ;  /* 0x00000029000f7c02 */ /* 0x000fe20008000f00 */
[----:B------:R-:W-:Y:S01]  /*2470*/  IMAD.U32 R13, RZ, RZ, UR13 ;  /* 0x0000000dff0d7e24 */ /* 0x000fe2000f8e00ff */
[----:B------:R-:W-:-:S07]  /*2480*/  MOV R14, 0x24a0 ;  /* 0x000024a0000e7802 */ /* 0x000fce0000000f00 */
[----:B------:R-:W-:Y:S05]  /*2490*/  CALL.REL.NOINC `($__internal_36_$__cuda_sm20_rem_s64) ;  /* 0x0000001c004c7944 */ /* 0x000fea0003c00000 */
[----:B------:R-:W-:-:S07]  /*24a0*/  IMAD.MOV.U32 R14, RZ, RZ, R0 ;  /* 0x000000ffff0e7224 */ /* 0x000fce00078e0000 */
.L_x_224:
[----:B------:R-:W-:Y:S05]  /*24b0*/  BSYNC.RECONVERGENT B1 ;  /* 0x0000000000017941 */ /* 0x000fea0003800200 */
.L_x_222:
[--C-:B------:R-:W-:Y:S01]  /*24c0*/  SHF.R.S32.HI R3, RZ, 0x1f, R15.reuse ;  /* 0x0000001fff037819 */ /* 0x100fe2000001140f */
[----:B------:R-:W-:Y:S01]  /*24d0*/  IMAD R9, R9, UR34, RZ ;  /* 0x0000002209097c24 */ /* 0x000fe2000f8e02ff */
[----:B------:R-:W-:Y:S02]  /*24e0*/  SHF.R.S32.HI R11, RZ, 0x1f, R15 ;  /* 0x0000001fff0b7819 */ /* 0x000fe4000001140f */
[----:B------:R-:W-:Y:S02]  /*24f0*/  LOP3.LUT R3, R3, UR41, RZ, 0xc0, !PT ;  /* 0x0000002903037c12 */ /* 0x000fe4000f8ec0ff */
[----:B------:R-:W-:Y:S02]  /*2500*/  LOP3.LUT R11, R11, UR13, RZ, 0xc0, !PT ;  /* 0x0000000d0b0b7c12 */ /* 0x000fe4000f8ec0ff */
[----:B------:R-:W-:-:S04]  /*2510*/  IADD3 R3, P0, PT, R14, R3, RZ ;  /* 0x000000030e037210 */ /* 0x000fc80007f1e0ff */
[----:B------:R-:W-:Y:S01]  /*2520*/  IADD3 R2, P1, PT, -R3, UR41, RZ ;  /* 0x0000002903027c10 */ /* 0x000fe2000ff3e1ff */
[----:B------:R-:W-:Y:S01]  /*2530*/  IMAD.X R15, R15, 0x1, R11, P0 ;  /* 0x000000010f0f7824 */ /* 0x000fe200000e060b */
[----:B------:R-:W-:Y:S01]  /*2540*/  ISETP.GE.U32.AND P0, PT, R3, UR34, PT ;  /* 0x0000002203007c0c */ /* 0x000fe2000bf06070 */
[----:B------:R-:W-:-:S03]  /*2550*/  IMAD R11, R8, UR35, R9 ;  /* 0x00000023080b7c24 */ /* 0x000fc6000f8e0209 */
[C---:B------:R-:W-:Y:S02]  /*2560*/  ISETP.GE.AND.EX P0, PT, R15.reuse, UR35, PT, P0 ;  /* 0x000000230f007c0c */ /* 0x040fe4000bf06300 */
        /* <DEDUP_REMOVED lines=18> */
[----:B------:R-:W-:-:S07]  /*2690*/  ISETP.NE.U32.AND P2, PT, RZ, UR45, PT ;  /* 0x0000002dff007c0c */ /* 0x000fce000bf45070 */
[----:B-1----:R-:W1:Y:S02]  /*26a0*/  MUFU.RCP R4, R4 ;  /* 0x0000000400047308 */ /* 0x002e640000001000 */
[----:B-1----:R-:W-:-:S06]  /*26b0*/  VIADD R2, R4, 0xffffffe ;  /* 0x0ffffffe04027836 */ /* 0x002fcc0000000000 */
[----:B0-----:R0:W1:Y:S02]  /*26c0*/  F2I.FTZ.U32.TRUNC.NTZ R3, R2 ;  /* 0x0000000200037305 */ /* 0x001064000021f000 */
[----:B0-----:R-:W-:Y:S02]  /*26d0*/  HFMA2 R2, -RZ, RZ, 0, 0 ;  /* 0x00000000ff027431 */ /* 0x001fe400000001ff */
        /* <DEDUP_REMOVED lines=14> */
.L_x_226:
[----:B------:R-:W-:Y:S01]  /*27c0*/  IMAD.MOV.U32 R14, RZ, RZ, R19 ;  /* 0x000000ffff0e7224 */ /* 0x000fe200078e0013 */
[----:B------:R-:W-:-:S07]  /*27d0*/  MOV R2, 0x27f0 ;  /* 0x000027f000027802 */ /* 0x000fce0000000f00 */
[----:B0-----:R-:W-:Y:S05]  /*27e0*/  CALL.REL.NOINC `($__internal_34_$__cuda_sm20_div_s64) ;  /* 0x0000000c00e87944 */ /* 0x001fea0003c00000 */
[----:B------:R-:W-:Y:S01]  /*27f0*/  MOV R8, R0 ;  /* 0x0000000000087202 */ /* 0x000fe20000000f00 */
[----:B------:R-:W-:-:S07]  /*2800*/  IMAD.MOV.U32 R9, RZ, RZ, R13 ;  /* 0x000000ffff097224 */ /* 0x000fce00078e000d */
.L_x_227:
[----:B------:R-:W-:Y:S05]  /*2810*/  BSYNC.RECONVERGENT B1 ;  /* 0x0000000000017941 */ /* 0x000fea0003800200 */
.L_x_225:
        /* <DEDUP_REMOVED lines=22> */
[----:B------:R-:W-:-:S05]  /*2980*/  IMAD R14, R0, UR41, R20 ;  /* 0x00000029000e7c24 */ /* 0x000fca000f8e0214 */
[----:B------:R-:W-:-:S13]  /*2990*/  ISETP.GE.U32.AND P0, PT, R14, UR41, PT ;  /* 0x000000290e007c0c */ /* 0x000fda000bf06070 */
[----:B------:R-:W-:-:S05]  /*29a0*/  @P0 VIADD R14, R14, -UR41 ;  /* 0x800000290e0e0c36 */ /* 0x000fca0008000000 */
[----:B------:R-:W-:-:S13]  /*29b0*/  ISETP.GE.U32.AND P0, PT, R14, UR41, PT ;  /* 0x000000290e007c0c */ /* 0x000fda000bf06070 */
[----:B------:R-:W-:Y:S01]  /*29c0*/  @P0 VIADD R14, R14, -UR41 ;  /* 0x800000290e0e0c36 */ /* 0x000fe20008000000 */
[----:B------:R-:W-:Y:S01]  /*29d0*/  @!P1 LOP3.LUT R14, RZ, UR41, RZ, 0x33, !PT ;  /* 0x00000029ff0e9c12 */ /* 0x000fe2000f8e33ff */
[----:B------:R-:W-:Y:S06]  /*29e0*/  BRA `(.L_x_230) ;  /* 0x0000000000147947 */ /* 0x000fec0003800000 */
.L_x_229:
[----:B------:R-:W-:Y:S01]  /*29f0*/  IMAD.U32 R15, RZ, RZ, UR41 ;  /* 0x00000029ff0f7e24 */ /* 0x000fe2000f8e00ff */
[----:B------:R-:W-:Y:S01]  /*2a00*/  MOV R14, 0x2a30 ;  /* 0x00002a30000e7802 */ /* 0x000fe20000000f00 */
[----:B------:R-:W-:-:S07]  /*2a10*/  IMAD.U32 R13, RZ, RZ, UR13 ;  /* 0x0000000dff0d7e24 */ /* 0x000fce000f8e00ff */
[----:B------:R-:W-:Y:S05]  /*2a20*/  CALL.REL.NOINC `($__internal_36_$__cuda_sm20_rem_s64) ;  /* 0x0000001400e87944 */ /* 0x000fea0003c00000 */
[----:B------:R-:W-:-:S07]  /*2a30*/  IMAD.MOV.U32 R14, RZ, RZ, R0 ;  /* 0x000000ffff0e7224 */ /* 0x000fce00078e0000 */
.L_x_230:
[----:B------:R-:W-:Y:S05]  /*2a40*/  BSYNC.RECONVERGENT B1 ;  /* 0x0000000000017941 */ /* 0x000fea0003800200 */
.L_x_228:
[--C-:B------:R-:W-:Y:S01]  /*2a50*/  SHF.R.S32.HI R3, RZ, 0x1f, R15.reuse ;  /* 0x0000001fff037819 */ /* 0x100fe2000001140f */
[----:B------:R-:W-:Y:S01]  /*2a60*/  IMAD R9, R9, UR34, RZ ;  /* 0x0000002209097c24 */ /* 0x000fe2000f8e02ff */
[----:B------:R-:W-:Y:S02]  /*2a70*/  SHF.R.S32.HI R13, RZ, 0x1f, R15 ;  /* 0x0000001fff0d7819 */ /* 0x000fe4000001140f */
[----:B------:R-:W-:Y:S02]  /*2a80*/  LOP3.LUT R3, R3, UR41, RZ, 0xc0, !PT ;  /* 0x0000002903037c12 */ /* 0x000fe4000f8ec0ff */
[----:B------:R-:W-:Y:S02]  /*2a90*/  LOP3.LUT R13, R13, UR13, RZ, 0xc0, !PT ;  /* 0x0000000d0d0d7c12 */ /* 0x000fe4000f8ec0ff */
[----:B------:R-:W-:-:S04]  /*2aa0*/  IADD3 R3, P0, PT, R14, R3, RZ ;  /* 0x000000030e037210 */ /* 0x000fc80007f1e0ff */
[----:B------:R-:W-:Y:S01]  /*2ab0*/  IADD3.X R15, PT, PT, R15, R13, RZ, P0, !PT ;  /* 0x0000000d0f0f7210 */ /* 0x000fe200007fe4ff */
[----:B------:R-:W-:Y:S01]  /*2ac0*/  IMAD R13, R8, UR35, R9 ;  /* 0x00000023080d7c24 */ /* 0x000fe2000f8e0209 */
[C---:B------:R-:W-:Y:S02]  /*2ad0*/  ISETP.GE.U32.AND P0, PT, R3.reuse, UR34, PT ;  /* 0x0000002203007c0c */ /* 0x040fe4000bf06070 */
[----:B------:R-:W-:Y:S02]  /*2ae0*/  IADD3 R2, P1, PT, -R3, UR41, RZ ;  /* 0x0000002903027c10 */ /* 0x000fe4000ff3e1ff */
[C---:B------:R-:W-:Y:S02]  /*2af0*/  ISETP.GE.AND.EX P0, PT, R15.reuse, UR35, PT, P0 ;  /* 0x000000230f007c0c */ /* 0x040fe4000bf06300 */
[----:B------:R-:W-:Y:S02]  /*2b00*/  IADD3.X R0, PT, PT, ~R15, UR13, RZ, P1, !PT ;  /* 0x0000000d0f007c10 */ /* 0x000fe40008ffe5ff */
[----:B------:R-:W-:-:S02]  /*2b10*/  SEL R2, R3, R2, !P0 ;  /* 0x0000000203027207 */ /* 0x000fc40004000000 */
[----:B------:R-:W-:-:S03]  /*2b20*/  SEL R3, R15, R0, !P0 ;  /* 0x000000000f037207 */ /* 0x000fc60004000000 */
[----:B------:R-:W-:-:S04]  /*2b30*/  IMAD.WIDE.U32 R8, R8, UR34, R2 ;  /* 0x0000002208087c25 */ /* 0x000fc8000f8e0002 */
[----:B------:R-:W-:Y:S01]  /*2b40*/  IMAD.IADD R3, R9, 0x1, R13 ;  /* 0x0000000109037824 */ /* 0x000fe200078e020d */
[----:B------:R-:W-:-:S04]  /*2b50*/  LEA R12, P0, R8, UR36, 0x1 ;  /* 0x00000024080c7c11 */ /* 0x000fc8000f8008ff */
[----:B------:R-:W-:-:S06]  /*2b60*/  LEA.HI.X R13, R8, UR37, R3, 0x1, P0 ;  /* 0x00000025080d7c11 */ /* 0x000fcc00080f0c03 */
[----:B------:R-:W2:Y:S01]  /*2b70*/  LDG.E.U16.CONSTANT R13, desc[UR26][R12.64] ;  /* 0x0000001a0c0d7981 */ /* 0x000ea2000c1e9500 */
[----:B------:R-:W-:Y:S01]  /*2b80*/  IMAD.U32 R8, RZ, RZ, UR8 ;  /* 0x00000008ff087e24 */ /* 0x000fe2000f8e00ff */
[----:B------:R-:W-:Y:S01]  /*2b90*/  BSSY.RECONVERGENT B1, `(.L_x_231) ;  /* 0x0000026000017945 */ /* 0x000fe20003800200 */
[----:B------:R-:W-:Y:S02]  /*2ba0*/  IMAD.U32 R3, RZ, RZ, UR8 ;  /* 0x00000008ff037e24 */ /* 0x000fe4000f8e00ff */
[----:B------:R-:W-:Y:S02]  /*2bb0*/  IMAD.U32 R0, RZ, RZ, UR9 ;  /* 0x00000009ff007e24 */ /* 0x000fe4000f8e00ff */
        /* <DEDUP_REMOVED lines=12> */
[----:B------:R-:W-:-:S06]  /*2c80*/  HFMA2 R27, -RZ, RZ, 0, 0 ;  /* 0x00000000ff1b7431 */ /* 0x000fcc00000001ff */
[----:B-1----:R-:W1:Y:S02]  /*2c90*/  MUFU.RCP R2, R2 ;  /* 0x0000000200027308 */ /* 0x002e640000001000 */
[----:B-1----:R-:W-:-:S06]  /*2ca0*/  IADD3 R12, PT, PT, R2, 0xffffffe, RZ ;  /* 0x0ffffffe020c7810 */ /* 0x002fcc0007ffe0ff */
        /* <DEDUP_REMOVED lines=15> */
.L_x_232:
[----:B------:R-:W-:Y:S01]  /*2da0*/  IMAD.MOV.U32 R14, RZ, RZ, R19 ;  /* 0x000000ffff0e7224 */ /* 0x000fe200078e0013 */
[----:B------:R-:W-:-:S07]  /*2db0*/  MOV R2, 0x2dd0 ;  /* 0x00002dd000027802 */ /* 0x000fce0000000f00 */
[----:B0-----:R-:W-:Y:S05]  /*2dc0*/  CALL.REL.NOINC `($__internal_34_$__cuda_sm20_div_s64) ;  /* 0x0000000800707944 */ /* 0x001fea0003c00000 */
[----:B------:R-:W-:Y:S02]  /*2dd0*/  IMAD.MOV.U32 R26, RZ, RZ, R0 ;  /* 0x000000ffff1a7224 */ /* 0x000fe400078e0000 */
[----:B------:R-:W-:-:S07]  /*2de0*/  IMAD.MOV.U32 R27, RZ, RZ, R13 ;  /* 0x000000ffff1b7224 */ /* 0x000fce00078e000d */
.L_x_233:
[----:B------:R-:W-:Y:S05]  /*2df0*/  BSYNC.RECONVERGENT B1 ;  /* 0x0000000000017941 */ /* 0x000fea0003800200 */
.L_x_231:
        /* <DEDUP_REMOVED lines=29> */
.L_x_235:
[----:B------:R-:W-:Y:S01]  /*2fd0*/  IMAD.U32 R15, RZ, RZ, UR41 ;  /* 0x00000029ff0f7e24 */ /* 0x000fe2000f8e00ff */
[----:B------:R-:W-:Y:S02]  /*2fe0*/  MOV R13, UR13 ;  /* 0x0000000d000d7c02 */ /* 0x000fe40008000f00 */
[----:B------:R-:W-:-:S07]  /*2ff0*/  MOV R14, 0x3010 ;  /* 0x00003010000e7802 */ /* 0x000fce0000000f00 */
[----:B------:R-:W-:Y:S05]  /*3000*/  CALL.REL.NOINC `($__internal_36_$__cuda_sm20_rem_s64) ;  /* 0x0000001000707944 */ /* 0x000fea0003c00000 */
[----:B------:R-:W-:-:S07]  /*3010*/  IMAD.MOV.U32 R14, RZ, RZ, R0 ;  /* 0x000000ffff0e7224 */ /* 0x000fce00078e0000 */
.L_x_236:
[----:B------:R-:W-:Y:S05]  /*3020*/  BSYNC.RECONVERGENT B1 ;  /* 0x0000000000017941 */ /* 0x000fea0003800200 */
.L_x_234:
        /* <DEDUP_REMOVED lines=34> */
[----:B0-----:R-:W-:Y:S01]  /*3250*/  MOV R12, RZ ;  /* 0x000000ff000c7202 */ /* 0x001fe20000000f00 */
        /* <DEDUP_REMOVED lines=13> */
.L_x_238:
[----:B------:R-:W-:Y:S01]  /*3330*/  IMAD.MOV.U32 R14, RZ, RZ, R19 ;  /* 0x000000ffff0e7224 */ /* 0x000fe200078e0013 */
[----:B------:R-:W-:-:S07]  /*3340*/  MOV R2, 0x3360 ;  /* 0x0000336000027802 */ /* 0x000fce0000000f00 */
[----:B0-----:R-:W-:Y:S05]  /*3350*/  CALL.REL.NOINC `($__internal_34_$__cuda_sm20_div_s64) ;  /* 0x00000004000c7944 */ /* 0x001fea0003c00000 */
[----:B------:R-:W-:Y:S01]  /*3360*/  MOV R26, R0 ;  /* 0x00000000001a7202 */ /* 0x000fe20000000f00 */
[----:B------:R-:W-:-:S07]  /*3370*/  IMAD.MOV.U32 R27, RZ, RZ, R13 ;  /* 0x000000ffff1b7224 */ /* 0x000fce00078e000d */
.L_x_239:
[----:B------:R-:W-:Y:S05]  /*3380*/  BSYNC.RECONVERGENT B1 ;  /* 0x0000000000017941 */ /* 0x000fea0003800200 */
.L_x_237:
        /* <DEDUP_REMOVED lines=29> */
.L_x_241:
[----:B------:R-:W-:Y:S01]  /*3560*/  IMAD.U32 R15, RZ, RZ, UR41 ;  /* 0x00000029ff0f7e24 */ /* 0x000fe2000f8e00ff */
[----:B------:R-:W-:Y:S01]  /*3570*/  MOV R14, 0x35a0 ;  /* 0x000035a0000e7802 */ /* 0x000fe20000000f00 */
[----:B------:R-:W-:-:S07]  /*3580*/  IMAD.U32 R13, RZ, RZ, UR13 ;  /* 0x0000000dff0d7e24 */ /* 0x000fce000f8e00ff */
[----:B------:R-:W-:Y:S05]  /*3590*/  CALL.REL.NOINC `($__internal_36_$__cuda_sm20_rem_s64) ;  /* 0x0000000c000c7944 */ /* 0x000fea0003c00000 */
[----:B------:R-:W-:-:S07]  /*35a0*/  IMAD.MOV.U32 R14, RZ, RZ, R0 ;  /* 0x000000ffff0e7224 */ /* 0x000fce00078e0000 */
.L_x_242:
[----:B------:R-:W-:Y:S05]  /*35b0*/  BSYNC.RECONVERGENT B1 ;  /* 0x0000000000017941 */ /* 0x000fea0003800200 */
.L_x_240:
[--C-:B------:R-:W-:Y:S02]  /*35c0*/  SHF.R.S32.HI R13, RZ, 0x1f, R15.reuse ;  /* 0x0000001fff0d7819 */ /* 0x100fe4000001140f */
[----:B------:R-:W-:Y:S02]  /*35d0*/  SHF.R.S32.HI R9, RZ, 0x1f, R15 ;  /* 0x0000001fff097819 */ /* 0x000fe4000001140f */
[----:B------:R-:W-:Y:S02]  /*35e0*/  LOP3.LUT R13, R13, UR41, RZ, 0xc0, !PT ;  /* 0x000000290d0d7c12 */ /* 0x000fe4000f8ec0ff */
[----:B------:R-:W-:Y:S02]  /*35f0*/  LOP3.LUT R9, R9, UR13, RZ, 0xc0, !PT ;  /* 0x0000000d09097c12 */ /* 0x000fe4000f8ec0ff */
[----:B------:R-:W-:-:S04]  /*3600*/  IADD3 R13, P0, PT, R14, R13, RZ ;  /* 0x0000000d0e0d7210 */ /* 0x000fc80007f1e0ff */
[----:B------:R-:W-:Y:S01]  /*3610*/  IADD3.X R15, PT, PT, R15, R9, RZ, P0, !PT ;  /* 0x000000090f0f7210 */ /* 0x000fe200007fe4ff */
[----:B------:R-:W-:Y:S01]  /*3620*/  IMAD R9, R27, UR34, RZ ;  /* 0x000000221b097c24 */ /* 0x000fe2000f8e02ff */
[C---:B------:R-:W-:Y:S02]  /*3630*/  ISETP.GE.U32.AND P0, PT, R13.reuse, UR34, PT ;  /* 0x000000220d007c0c */ /* 0x040fe4000bf06070 */
[----:B------:R-:W-:Y:S01]  /*3640*/  IADD3 R12, P1, PT, -R13, UR41, RZ ;  /* 0x000000290d0c7c10 */ /* 0x000fe2000ff3e1ff */
[----:B------:R-:W-:Y:S01]  /*3650*/  IMAD R9, R26, UR35, R9 ;  /* 0x000000231a097c24 */ /* 0x000fe2000f8e0209 */
        /* <DEDUP_REMOVED lines=18> */
.L_x_218:
[----:B------:R-:W-:Y:S05]  /*3780*/  EXIT ;  /* 0x000000000000794d */ /* 0x000fea0003800000 */
        .weak           $__internal_34_$__cuda_sm20_div_s64
        .type           $__internal_34_$__cuda_sm20_div_s64,@function
        .size           $__internal_34_$__cuda_sm20_div_s64,($__internal_35_$__cuda_sm20_div_u64 - $__internal_34_$__cuda_sm20_div_s64)
$__internal_34_$__cuda_sm20_div_s64:
[----:B------:R-:W-:Y:S01]  /*3790*/  UIADD3 UR10, UP1, UPT, URZ, -UR24, URZ ;  /* 0x80000018ff0a7290 */ /* 0x000fe2000ff3e0ff */
[----:B------:R-:W-:Y:S01]  /*37a0*/  ISETP.GE.AND P0, PT, R5, RZ, PT ;  /* 0x000000ff0500720c */ /* 0x000fe20003f06270 */
[----:B------:R-:W-:Y:S01]  /*37b0*/  UISETP.GE.AND UP0, UPT, UR25, URZ, UPT ;  /* 0x000000ff1900728c */ /* 0x000fe2000bf06270 */
[-C--:B------:R-:W-:Y:S01]  /*37c0*/  IADD3 R17, P1, PT, RZ, -R14.reuse, RZ ;  /* 0x8000000eff117210 */ /* 0x080fe20007f3e0ff */
[----:B------:R-:W-:Y:S01]  /*37d0*/  UIADD3.X UR11, UPT, UPT, URZ, ~UR25, URZ, UP1, !UPT ;  /* 0x80000019ff0b7290 */ /* 0x000fe20008ffe4ff */
[----:B------:R-:W-:Y:S01]  /*37e0*/  IMAD.MOV.U32 R15, RZ, RZ, RZ ;  /* 0x000000ffff0f7224 */ /* 0x000fe200078e00ff */
[----:B------:R-:W-:Y:S01]  /*37f0*/  USEL UR10, UR10, UR24, !UP0 ;  /* 0x000000180a0a7287 */ /* 0x000fe2000c000000 */
[----:B------:R-:W-:Y:S01]  /*3800*/  SEL R17, R17, R14, !P0 ;  /* 0x0000000e11117207 */ /* 0x000fe20004000000 */
        /* <DEDUP_REMOVED lines=8> */
[----:B0-----:R-:W-:Y:S01]  /*3890*/  R2UR UR14, R20 ;  /* 0x00000000140e72ca */ /* 0x001fe200000e0000 */
[----:B------:R-:W-:Y:S01]  /*38a0*/  IMAD.X R0, RZ, RZ, ~R5, P1 ;  /* 0x000000ffff007224 */ /* 0x000fe200008e0e05 */
[----:B------:R-:W-:-:S04]  /*38b0*/  R2UR UR15, R21 ;  /* 0x00000000150f72ca */ /* 0x000fc800000e0000 */
[----:B------:R-:W-:-:S07]  /*38c0*/  SEL R13, R0, R5, !P0 ;  /* 0x00000005000d7207 */ /* 0x000fce0004000000 */
[----:B------:R-:W-:-:S04]  /*38d0*/  UIMAD.WIDE.U32 UR16, UR14, UR10, URZ ;  /* 0x0000000a0e1072a5 */ /* 0x000fc8000f8e00ff */
[----:B------:R-:W-:Y:S02]  /*38e0*/  UIMAD UR17, UR14, UR11, UR17 ;  /* 0x0000000b0e1172a4 */ /* 0x000fe4000f8e0211 */
[----:B------:R-:W-:Y:S02]  /*38f0*/  UIADD3 UR19, UP0, UPT, URZ, -UR16, URZ ;  /* 0x80000010ff137290 */ /* 0x000fe4000ff1e0ff */
[----:B------:R-:W-:Y:S02]  /*3900*/  UIMAD UR18, UR15, UR10, UR17 ;  /* 0x0000000a0f1272a4 */ /* 0x000fe4000f8e0211 */
[----:B------:R-:W-:Y:S02]  /*3910*/  UIMAD.WIDE.U32 UR16, UR14, UR19, URZ ;  /* 0x000000130e1072a5 */ /* 0x000fe4000f8e00ff */
[----:B------:R-:W-:-:S05]  /*3920*/  UIADD3.X UR40, UPT, UPT, URZ, ~UR18, URZ, UP0, !UPT ;  /* 0x80000012ff287290 */ /* 0x000fca00087fe4ff */
[----:B------:R-:W-:Y:S01]  /*3930*/  UMOV UR16, UR17 ;  /* 0x0000001100107c82 */ /* 0x000fe20008000000 */
[----:B------:R-:W-:Y:S02]  /*3940*/  UMOV UR17, UR14 ;  /* 0x0000000e00117c82 */ /* 0x000fe40008000000 */
[----:B------:R-:W-:-:S04]  /*3950*/  UIMAD.WIDE.U32 UR16, UP0, UR14, UR40, UR16 ;  /* 0x000000280e1072a5 */ /* 0x000fc8000f800010 */
[----:B------:R-:W-:Y:S02]  /*3960*/  UIMAD.WIDE.U32 UR16, UP1, UR15, UR19, UR16 ;  /* 0x000000130f1072a5 */ /* 0x000fe4000f820010 */
[----:B------:R-:W-:Y:S02]  /*3970*/  UIMAD.WIDE.U32 UR18, UR15, UR40, URZ ;  /* 0x000000280f1272a5 */ /* 0x000fe4000f8e00ff */
[----:B------:R-:W-:Y:S02]  /*3980*/  UIMAD UR40, UR15, UR40, URZ ;  /* 0x000000280f2872a4 */ /* 0x000fe4000f8e02ff */
[----:B------:R-:W-:Y:S02]  /*3990*/  UIADD3.X UR16, UPT, UPT, UR19, UR15, URZ, UP0, !UPT ;  /* 0x0000000f13107290 */ /* 0x000fe400087fe4ff */
[----:B------:R-:W-:-:S04]  /*39a0*/  UIADD3 UR17, UP2, UPT, UR40, UR17, URZ ;  /* 0x0000001128117290 */ /* 0x000fc8000ff5e0ff */
[----:B------:R-:W-:Y:S02]  /*39b0*/  UIMAD.WIDE.U32 UR14, UR17, UR10, URZ ;  /* 0x0000000a110e72a5 */ /* 0x000fe4000f8e00ff */
[----:B------:R-:W-:Y:S02]  /*39c0*/  UIADD3.X UR18, UPT, UPT, URZ, URZ, UR16, UP2, UP1 ;  /* 0x000000ffff127290 */ /* 0x000fe400097e2410 */
[----:B------:R-:W-:Y:S02]  /*39d0*/  UIADD3 UR14, UP0, UPT, URZ, -UR14, URZ ;  /* 0x8000000eff0e7290 */ /* 0x000fe4000ff1e0ff */
[----:B------:R-:W-:Y:S02]  /*39e0*/  UIMAD UR15, UR17, UR11, UR15 ;  /* 0x0000000b110f72a4 */ /* 0x000fe4000f8e020f */
[----:B------:R-:W-:Y:S02]  /*39f0*/  UIMAD.WIDE.U32 UR46, UR17, UR14, URZ ;  /* 0x0000000e112e72a5 */ /* 0x000fe4000f8e00ff */
[----:B------:R-:W-:-:S04]  /*3a00*/  UIMAD UR15, UR18, UR10, UR15 ;  /* 0x0000000a120f72a4 */ /* 0x000fc8000f8e020f */
[----:B------:R-:W-:Y:S01]  /*3a10*/  UIADD3.X UR15, UPT, UPT, URZ, ~UR15, URZ, UP0, !UPT ;  /* 0x8000000fff0f7290 */ /* 0x000fe200087fe4ff */
[----:B------:R-:W-:-:S03]  /*3a20*/  UMOV UR16, UR47 ;  /* 0x0000002f00107c82 */ /* 0x000fc60008000000 */
[----:B------:R-:W-:Y:S02]  /*3a30*/  UIMAD.WIDE.U32 UR16, UP0, UR17, UR15, UR16 ;  /* 0x0000000f111072a5 */ /* 0x000fe4000f800010 */
[----:B------:R-:W-:Y:S02]  /*3a40*/  UIMAD UR19, UR18, UR15, URZ ;  /* 0x0000000f121372a4 */ /* 0x000fe4000f8e02ff */
[----:B------:R-:W-:Y:S02]  /*3a50*/  UIMAD.WIDE.U32 UR16, UP1, UR18, UR14, UR16 ;  /* 0x0000000e121072a5 */ /* 0x000fe4000f820010 */
[----:B------:R-:W-:Y:S02]  /*3a60*/  UIMAD.WIDE.U32 UR14, UR18, UR15, URZ ;  /* 0x0000000f120e72a5 */ /* 0x000fe4000f8e00ff */
[----:B------:R-:W-:Y:S02]  /*3a70*/  UIADD3 UR16, UP2, UPT, UR19, UR17, URZ ;  /* 0x0000001113107290 */ /* 0x000fe4000ff5e0ff */
[----:B------:R-:W-:-:S04]  /*3a80*/  UIADD3.X UR18, UPT, UPT, UR15, UR18, URZ, UP0, !UPT ;  /* 0x000000120f127290 */ /* 0x000fc800087fe4ff */
[----:B------:R-:W-:Y:S01]  /*3a90*/  IMAD.HI.U32 R14, R17, UR16, RZ ;  /* 0x00000010110e7c27 */ /* 0x000fe2000f8e00ff */
[----:B------:R-:W-:-:S03]  /*3aa0*/  UIADD3.X UR18, UPT, UPT, URZ, URZ, UR18, UP2, UP1 ;  /* 0x000000ffff127290 */ /* 0x000fc600097e2412 */
[----:B------:R-:W-:-:S04]  /*3ab0*/  IMAD.WIDE.U32 R14, R13, UR16, R14 ;  /* 0x000000100d0e7c25 */ /* 0x000fc8000f8e000e */
[----:B------:R-:W-:Y:S02]  /*3ac0*/  IMAD R0, R13, UR18, RZ ;  /* 0x000000120d007c24 */ /* 0x000fe4000f8e02ff */
[----:B------:R-:W-:-:S04]  /*3ad0*/  IMAD.HI.U32 R15, P0, R17, UR18, R14 ;  /* 0x00000012110f7c27 */ /* 0x000fc8000f80000e */
[----:B------:R-:W-:Y:S01]  /*3ae0*/  IMAD.HI.U32 R4, R13, UR18, RZ ;  /* 0x000000120d047c27 */ /* 0x000fe2000f8e00ff */
[----:B------:R-:W-:-:S03]  /*3af0*/  IADD3 R0, P1, PT, R0, R15, RZ ;  /* 0x0000000f00007210 */ /* 0x000fc60007f3e0ff */
[----:B------:R-:W-:Y:S02]  /*3b00*/  IMAD.X R4, RZ, RZ, R4, P0 ;  /* 0x000000ffff047224 */ /* 0x000fe400000e0604 */
[----:B------:R-:W-:-:S03]  /*3b10*/  IMAD.WIDE.U32 R14, R0, UR10, RZ ;  /* 0x0000000a000e7c25 */ /* 0x000fc6000f8e00ff */
[----:B------:R-:W-:Y:S01]  /*3b20*/  IADD3.X R4, PT, PT, RZ, R4, RZ, P1, !PT ;  /* 0x00000004ff047210 */ /* 0x000fe20000ffe4ff */
[----:B------:R-:W-:Y:S01]  /*3b30*/  IMAD R15, R0, UR11, R15 ;  /* 0x0000000b000f7c24 */ /* 0x000fe2000f8e020f */
[----:B------:R-:W-:-:S03]  /*3b40*/  IADD3 R14, P1, PT, -R14, R17, RZ ;  /* 0x000000110e0e7210 */ /* 0x000fc60007f3e1ff */
[----:B------:R-:W-:Y:S01]  /*3b50*/  IMAD R20, R4, UR10, R15 ;  /* 0x0000000a04147c24 */ /* 0x000fe2000f8e020f */
[----:B------:R-:W-:-:S03]  /*3b60*/  ISETP.GE.U32.AND P0, PT, R14, UR10, PT ;  /* 0x0000000a0e007c0c */ /* 0x000fc6000bf06070 */
[----:B------:R-:W-:Y:S01]  /*3b70*/  IMAD.X R15, R13, 0x1, ~R20, P1 ;  /* 0x000000010d0f7824 */ /* 0x000fe200008e0e14 */
[----:B------:R-:W-:Y:S02]  /*3b80*/  IADD3 R17, P1, PT, R14, -UR10, RZ ;  /* 0x8000000a0e117c10 */ /* 0x000fe4000ff3e0ff */
[----:B------:R-:W-:Y:S02]  /*3b90*/  IADD3 R13, P2, PT, R0, 0x1, RZ ;  /* 0x00000001000d7810 */ /* 0x000fe40007f5e0ff */
[C---:B------:R-:W-:Y:S02]  /*3ba0*/  ISETP.GE.U32.AND.EX P0, PT, R15.reuse, UR11, PT, P0 ;  /* 0x0000000b0f007c0c */ /* 0x040fe4000bf06100 */
[----:B------:R-:W-:Y:S02]  /*3bb0*/  IADD3.X R20, PT, PT, R15, ~UR11, RZ, P1, !PT ;  /* 0x8000000b0f147c10 */ /* 0x000fe40008ffe4ff */
[----:B------:R-:W-:Y:S01]  /*3bc0*/  SEL R14, R17, R14, P0 ;  /* 0x0000000e110e7207 */ /* 0x000fe20000000000 */
[----:B------:R-:W-:Y:S01]  /*3bd0*/  IMAD.X R17, RZ, RZ, R4, P2 ;  /* 0x000000ffff117224 */ /* 0x000fe200010e0604 */
[----:B------:R-:W-:-:S02]  /*3be0*/  SEL R13, R13, R0, P0 ;  /* 0x000000000d0d7207 */ /* 0x000fc40000000000 */
[----:B------:R-:W-:Y:S02]  /*3bf0*/  SEL R20, R20, R15, P0 ;  /* 0x0000000f14147207 */ /* 0x000fe40000000000 */
[----:B------:R-:W-:Y:S01]  /*3c00*/  ISETP.GE.U32.AND P1, PT, R14, UR10, PT ;  /* 0x0000000a0e007c0c */ /* 0x000fe2000bf26070 */
[----:B------:R-:W-:Y:S01]  /*3c10*/  IMAD.MOV.U32 R14, RZ, RZ, R2 ;  /* 0x000000ffff0e7224 */ /* 0x000fe200078e0002 */
[----:B------:R-:W-:Y:S02]  /*3c20*/  SEL R17, R17, R4, P0 ;  /* 0x0000000411117207 */ /* 0x000fe40000000000 */
[----:B------:R-:W-:Y:S02]  /*3c30*/  IADD3 R0, P2, PT, R13, 0x1, RZ ;  /* 0x000000010d007810 */ /* 0x000fe40007f5e0ff */
[----:B------:R-:W-:-:S03]  /*3c40*/  ISETP.GE.U32.AND.EX P0, PT, R20, UR11, PT, P1 ;  /* 0x0000000b14007c0c */ /* 0x000fc6000bf06110 */
[----:B------:R-:W-:Y:S01]  /*3c50*/  IMAD.X R4, RZ, RZ, R17, P2 ;  /* 0x000000ffff047224 */ /* 0x000fe200010e0611 */
[----:B------:R-:W-:Y:S02]  /*3c60*/  SEL R0, R0, R13, P0 ;  /* 0x0000000d00007207 */ /* 0x000fe40000000000 */
[----:B------:R-:W-:Y:S02]  /*3c70*/  LOP3.LUT R13, R5, UR25, RZ, 0x3c, !PT ;  /* 0x00000019050d7c12 */ /* 0x000fe4000f8e3cff */
[----:B------:R-:W-:Y:S02]  /*3c80*/  SEL R4, R4, R17, P0 ;  /* 0x0000001104047207 */ /* 0x000fe40000000000 */
[----:B------:R-:W-:Y:S02]  /*3c90*/  IADD3 R15, P2, PT, RZ, -R0, RZ ;  /* 0x80000000ff0f7210 */ /* 0x000fe40007f5e0ff */
[----:B------:R-:W-:Y:S02]  /*3ca0*/  ISETP.NE.U32.AND P0, PT, RZ, UR24, PT ;  /* 0x00000018ff007c0c */ /* 0x000fe4000bf05070 */
[----:B------:R-:W-:Y:S01]  /*3cb0*/  ISETP.GE.AND P1, PT, R13, RZ, PT ;  /* 0x000000ff0d00720c */ /* 0x000fe20003f26270 */
[----:B------:R-:W-:Y:S01]  /*3cc0*/  IMAD.X R13, RZ, RZ, ~R4, P2 ;  /* 0x000000ffff0d7224 */ /* 0x000fe200010e0e04 */
[----:B------:R-:W-:-:S02]  /*3cd0*/  ISETP.NE.AND.EX P0, PT, RZ, UR25, PT, P0 ;  /* 0x00000019ff007c0c */ /* 0x000fc4000bf05300 */
[----:B------:R-:W-:Y:S02]  /*3ce0*/  SEL R15, R15, R0, !P1 ;  /* 0x000000000f0f7207 */ /* 0x000fe40004800000 */
[----:B------:R-:W-:Y:S02]  /*3cf0*/  SEL R13, R13, R4, !P1 ;  /* 0x000000040d0d7207 */ /* 0x000fe40004800000 */
[----:B------:R-:W-:Y:S01]  /*3d00*/  SEL R0, R15, 0xffffffff, P0 ;  /* 0xffffffff0f007807 */ /* 0x000fe20000000000 */
[----:B------:R-:W-:Y:S01]  /*3d10*/  IMAD.MOV.U32 R15, RZ, RZ, 0x0 ;  /* 0x00000000ff0f7424 */ /* 0x000fe200078e00ff */
[----:B------:R-:W-:-:S03]  /*3d20*/  SEL R13, R13, 0xffffffff, P0 ;  /* 0xffffffff0d0d7807 */ /* 0x000fc60000000000 */
[----:B------:R-:W-:Y:S05]  /*3d30*/  RET.REL.NODEC R14 `(_ZN2at6native49_GLOBAL__N__cfa43aba_16_ReflectionPad_cu_f800513921reflection_pad1d_flatIN3c108BFloat16EEEvPKT_PS5_lllll) ;  /* 0xffffffc00eb07950 */ /* 0x000fea0003c3ffff */
        .weak           $__internal_35_$__cuda_sm20_div_u64
        .type           $__internal_35_$__cuda_sm20_div_u64,@function
        .size           $__internal_35_$__cuda_sm20_div_u64,($__internal_36_$__cuda_sm20_rem_s64 - $__internal_35_$__cuda_sm20_div_u64)
$__internal_35_$__cuda_sm20_div_u64:
[----:B------:R-:W-:Y:S01]  /*3d40*/  MOV R16, R4 ;  /* 0x0000000400107202 */ /* 0x000fe20000000f00 */
[----:B------:R-:W-:-:S04]  /*3d50*/  IMAD.MOV.U32 R17, RZ, RZ, R9 ;  /* 0x000000ffff117224 */ /* 0x000fc800078e0009 */
        /* <DEDUP_REMOVED lines=21> */
[----:B------:R-:W-:-:S04]  /*3eb0*/  IMAD.WIDE.U32 R2, R15, R4, RZ ;  /* 0x000000040f027225 */ /* 0x000fc800078e00ff */
[----:B------:R-:W-:Y:S01]  /*3ec0*/  IMAD R3, R15, R9, R3 ;  /* 0x000000090f037224 */ /* 0x000fe200078e0203 */
[----:B------:R-:W-:-:S03]  /*3ed0*/  IADD3 R17, P0, PT, RZ, -R2, RZ ;  /* 0x80000002ff117210 */ /* 0x000fc60007f1e0ff */
[----:B------:R-:W-:Y:S02]  /*3ee0*/  IMAD R3, R13, R4, R3 ;  /* 0x000000040d037224 */ /* 0x000fe400078e0203 */
[----:B------:R-:W-:-:S04]  /*3ef0*/  IMAD.HI.U32 R14, R15, R17, RZ ;  /* 0x000000110f0e7227 */ /* 0x000fc800078e00ff */
[----:B------:R-:W-:Y:S02]  /*3f00*/  IMAD.X R2, RZ, RZ, ~R3, P0 ;  /* 0x000000ffff027224 */ /* 0x000fe400000e0e03 */
[----:B------:R-:W-:Y:S02]  /*3f10*/  IMAD.MOV.U32 R3, RZ, RZ, RZ ;  /* 0x000000ffff037224 */ /* 0x000fe400078e00ff */
[----:B------:R-:W-:-:S04]  /*3f20*/  IMAD.WIDE.U32 R14, P0, R15, R2, R14 ;  /* 0x000000020f0e7225 */ /* 0x000fc8000780000e */
[C---:B------:R-:W-:Y:S02]  /*3f30*/  IMAD R16, R13.reuse, R2, RZ ;  /* 0x000000020d107224 */ /* 0x040fe400078e02ff */
[----:B------:R-:W-:-:S04]  /*3f40*/  IMAD.HI.U32 R15, P1, R13, R17, R14 ;  /* 0x000000110d0f7227 */ /* 0x000fc8000782000e */
[----:B------:R-:W-:Y:S01]  /*3f50*/  IMAD.HI.U32 R2, R13, R2, RZ ;  /* 0x000000020d027227 */ /* 0x000fe200078e00ff */
[----:B------:R-:W-:-:S04]  /*3f60*/  IADD3 R15, P2, PT, R16, R15, RZ ;  /* 0x0000000f100f7210 */ /* 0x000fc80007f5e0ff */
[----:B------:R-:W-:Y:S01]  /*3f70*/  IADD3.X R13, PT, PT, R2, R13, RZ, P0, !PT ;  /* 0x0000000d020d7210 */ /* 0x000fe200007fe4ff */
        /* <DEDUP_REMOVED lines=11> */
[C---:B------:R-:W-:Y:S01]  /*4030*/  IMAD R3, R15.reuse, R9, R3 ;  /* 0x000000090f037224 */ /* 0x040fe200078e0203 */
[----:B------:R-:W-:Y:S02]  /*4040*/  IADD3 R2, P2, PT, R15, 0x1, RZ ;  /* 0x000000010f027810 */ /* 0x000fe40007f5e0ff */
[-C--:B------:R-:W-:Y:S01]  /*4050*/  ISETP.GE.U32.AND P0, PT, R17, R4.reuse, PT ;  /* 0x000000041100720c */ /* 0x080fe20003f06070 */
[----:B------:R-:W-:Y:S02]  /*4060*/  IMAD R3, R13, R4, R3 ;  /* 0x000000040d037224 */ /* 0x000fe400078e0203 */
[----:B------:R-:W-:Y:S02]  /*4070*/  IMAD.X R10, RZ, RZ, R13, P2 ;  /* 0x000000ffff0a7224 */ /* 0x000fe400010e060d */
[----:B------:R-:W-:Y:S01]  /*4080*/  IMAD.X R14, R12, 0x1, ~R3, P1 ;  /* 0x000000010c0e7824 */ /* 0x000fe200008e0e03 */
[----:B------:R-:W-:-:S04]  /*4090*/  IADD3 R3, P1, PT, -R4, R17, RZ ;  /* 0x0000001104037210 */ /* 0x000fc80007f3e1ff */
[C---:B------:R-:W-:Y:S01]  /*40a0*/  ISETP.GE.U32.AND.EX P0, PT, R14.reuse, R9, PT, P0 ;  /* 0x000000090e00720c */ /* 0x040fe20003f06100 */
[----:B------:R-:W-:Y:S01]  /*40b0*/  IMAD.X R12, R14, 0x1, ~R9, P1 ;  /* 0x000000010e0c7824 */ /* 0x000fe200008e0e09 */
[----:B------:R-:W-:Y:S02]  /*40c0*/  ISETP.NE.U32.AND P1, PT, R4, RZ, PT ;  /* 0x000000ff0400720c */ /* 0x000fe40003f25070 */
[----:B------:R-:W-:Y:S02]  /*40d0*/  SEL R3, R3, R17, P0 ;  /* 0x0000001103037207 */ /* 0x000fe40000000000 */
[----:B------:R-:W-:Y:S02]  /*40e0*/  SEL R15, R2, R15, P0 ;  /* 0x0000000f020f7207 */ /* 0x000fe40000000000 */
[----:B------:R-:W-:Y:S02]  /*40f0*/  SEL R12, R12, R14, P0 ;  /* 0x0000000e0c0c7207 */ /* 0x000fe40000000000 */
[----:B------:R-:W-:-:S02]  /*4100*/  SEL R10, R10, R13, P0 ;  /* 0x0000000d0a0a7207 */ /* 0x000fc40000000000 */
[----:B------:R-:W-:Y:S02]  /*4110*/  ISETP.GE.U32.AND P0, PT, R3, R4, PT ;  /* 0x000000040300720c */ /* 0x000fe40003f06070 */
[----:B------:R-:W-:Y:S02]  /*4120*/  IADD3 R2, P2, PT, R15, 0x1, RZ ;  /* 0x000000010f027810 */ /* 0x000fe40007f5e0ff */
[----:B------:R-:W-:Y:S02]  /*4130*/  ISETP.GE.U32.AND.EX P0, PT, R12, R9, PT, P0 ;  /* 0x000000090c00720c */ /* 0x000fe40003f06100 */
[-C--:B------:R-:W-:Y:S02]  /*4140*/  IADD3.X R3, PT, PT, RZ, R10.reuse, RZ, P2, !PT ;  /* 0x0000000aff037210 */ /* 0x080fe400017fe4ff */
[----:B------:R-:W-:Y:S02]  /*4150*/  ISETP.NE.AND.EX P1, PT, R9, RZ, PT, P1 ;  /* 0x000000ff0900720c */ /* 0x000fe40003f25310 */
[----:B------:R-:W-:Y:S01]  /*4160*/  SEL R4, R2, R15, P0 ;  /* 0x0000000f02047207 */ /* 0x000fe20000000000 */
[----:B------:R-:W-:Y:S01]  /*4170*/  IMAD.MOV.U32 R2, RZ, RZ, R0 ;  /* 0x000000ffff027224 */ /* 0x000fe200078e0000 */
[----:B------:R-:W-:Y:S01]  /*4180*/  SEL R9, R3, R10, P0 ;  /* 0x0000000a03097207 */ /* 0x000fe20000000000 */
[----:B------:R-:W-:Y:S01]  /*4190*/  IMAD.MOV.U32 R3, RZ, RZ, 0x0 ;  /* 0x00000000ff037424 */ /* 0x000fe200078e00ff */
[----:B------:R-:W-:-:S02]  /*41a0*/  SEL R4, R4, 0xffffffff, P1 ;  /* 0xffffffff04047807 */ /* 0x000fc40000800000 */
[----:B------:R-:W-:Y:S01]  /*41b0*/  SEL R9, R9, 0xffffffff, P1 ;  /* 0xffffffff09097807 */ /* 0x000fe20000800000 */
[----:B------:R-:W-:Y:S06]  /*41c0*/  RET.REL.NODEC R2 `(_ZN2at6native49_GLOBAL__N__cfa43aba_16_ReflectionPad_cu_f800513921reflection_pad1d_flatIN3c108BFloat16EEEvPKT_PS5_lllll) ;  /* 0xffffffbc028c7950 */ /* 0x000fec0003c3ffff */
        .weak           $__internal_36_$__cuda_sm20_rem_s64
        .type           $__internal_36_$__cuda_sm20_rem_s64,@function
        .size           $__internal_36_$__cuda_sm20_rem_s64,(.L_x_1224 - $__internal_36_$__cuda_sm20_rem_s64)
$__internal_36_$__cuda_sm20_rem_s64:
[----:B------:R-:W-:Y:S02]  /*41d0*/  IADD3 R24, P1, PT, RZ, -R15, RZ ;  /* 0x8000000fff187210 */ /* 0x000fe40007f3e0ff */
[----:B------:R-:W-:-:S03]  /*41e0*/  ISETP.GE.AND P0, PT, R13, RZ, PT ;  /* 0x000000ff0d00720c */ /* 0x000fc60003f06270 */
        /* <DEDUP_REMOVED lines=10> */
[----:B0-----:R-:W-:Y:S01]  /*4290*/  IMAD.WIDE.U32 R22, R30, R24, RZ ;  /* 0x000000181e167225 */ /* 0x001fe200078e00ff */
[----:B------:R-:W-:-:S03]  /*42a0*/  IADD3 R4, P4, PT, RZ, -R20, RZ ;  /* 0x80000014ff047210 */ /* 0x000fc60007f9e0ff */
        /* <DEDUP_REMOVED lines=9> */
[----:B------:R-:W-:Y:S01]  /*4340*/  IMAD.HI.U32 R21, P1, R31, R21, R22 ;  /* 0x000000151f157227 */ /* 0x000fe20007820016 */
[----:B------:R-:W-:-:S04]  /*4350*/  IADD3.X R2, PT, PT, R2, R31, RZ, P0, !PT ;  /* 0x0000001f02027210 */ /* 0x000fc800007fe4ff */
[----:B------:R-:W-:-:S04]  /*4360*/  IADD3 R29, P2, PT, R0, R21, RZ ;  /* 0x00000015001d7210 */ /* 0x000fc80007f5e0ff */
[----:B------:R-:W-:Y:S01]  /*4370*/  IADD3.X R23, PT, PT, RZ, RZ, R2, P2, P1 ;  /* 0x000000ffff177210 */ /* 0x000fe200017e2402 */
[----:B------:R-:W-:Y:S01]  /*4380*/  IMAD.WIDE.U32 R30, R29, R24, RZ ;  /* 0x000000181d1e7225 */ /* 0x000fe200078e00ff */
[----:B------:R-:W-:-:S03]  /*4390*/  ISETP.GE.AND P1, PT, R17, RZ, PT ;  /* 0x000000ff1100720c */ /* 0x000fc60003f26270 */
[----:B------:R-:W-:Y:S01]  /*43a0*/  IMAD R2, R29, R25, R31 ;  /* 0x000000191d027224 */ /* 0x000fe200078e021f */
[----:B------:R-:W-:Y:S02]  /*43b0*/  IADD3 R0, P0, PT, RZ, -R30, RZ ;  /* 0x8000001eff007210 */ /* 0x000fe40007f1e0ff */
[----:B------:R-:W-:Y:S01]  /*43c0*/  SEL R4, R4, R20, !P1 ;  /* 0x0000001404047207 */ /* 0x000fe20004800000 */
[----:B------:R-:W-:Y:S02]  /*43d0*/  IMAD R2, R23, R24, R2 ;  /* 0x0000001817027224 */ /* 0x000fe400078e0202 */
[----:B------:R-:W-:-:S04]  /*43e0*/  IMAD.HI.U32 R28, R29, R0, RZ ;  /* 0x000000001d1c7227 */ /* 0x000fc800078e00ff */
[----:B------:R-:W-:Y:S02]  /*43f0*/  IMAD.X R2, RZ, RZ, ~R2, P0 ;  /* 0x000000ffff027224 */ /* 0x000fe400000e0e02 */
[----:B------:R-:W-:Y:S02]  /*4400*/  IMAD.MOV.U32 R20, RZ, RZ, R14 ;  /* 0x000000ffff147224 */ /* 0x000fe400078e000e */
[----:B------:R-:W-:-:S04]  /*4410*/  IMAD.WIDE.U32 R28, P0, R29, R2, R28 ;  /* 0x000000021d1c7225 */ /* 0x000fc8000780001c */
[----:B------:R-:W-:-:S04]  /*4420*/  IMAD.HI.U32 R21, P2, R23, R0, R28 ;  /* 0x0000000017157227 */ /* 0x000fc8000784001c */
[CC--:B------:R-:W-:Y:S02]  /*4430*/  IMAD R0, R23.reuse, R2.reuse, RZ ;  /* 0x0000000217007224 */ /* 0x0c0fe400078e02ff */
[----:B------:R-:W-:-:S03]  /*4440*/  IMAD.HI.U32 R2, R23, R2, RZ ;  /* 0x0000000217027227 */ /* 0x000fc600078e00ff */
[----:B------:R-:W-:Y:S01]  /*4450*/  IADD3 R21, P3, PT, R0, R21, RZ ;  /* 0x0000001500157210 */ /* 0x000fe20007f7e0ff */
[----:B------:R-:W-:Y:S02]  /*4460*/  IMAD.X R0, RZ, RZ, ~R17, P4 ;  /* 0x000000ffff007224 */ /* 0x000fe400020e0e11 */
[----:B------:R-:W-:Y:S02]  /*4470*/  IMAD.X R2, R2, 0x1, R23, P0 ;  /* 0x0000000102027824 */ /* 0x000fe400000e0617 */
[C---:B------:R-:W-:Y:S01]  /*4480*/  IMAD.HI.U32 R22, R21.reuse, R4, RZ ;  /* 0x0000000415167227 */ /* 0x040fe200078e00ff */
        /* <DEDUP_REMOVED lines=10> */
[----:B------:R-:W-:Y:S02]  /*4530*/  IMAD.X R17, RZ, RZ, R17, P2 ;  /* 0x000000ffff117224 */ /* 0x000fe400010e0611 */
[----:B------:R-:W-:Y:S01]  /*4540*/  IMAD R21, R21, R25, R23 ;  /* 0x0000001915157224 */ /* 0x000fe200078e0217 */
[----:B------:R-:W-:-:S03]  /*4550*/  IADD3 R23, P2, PT, -R22, R4, RZ ;  /* 0x0000000416177210 */ /* 0x000fc60007f5e1ff */
[-C--:B------:R-:W-:Y:S01]  /*4560*/  IMAD R17, R17, R24.reuse, R21 ;  /* 0x0000001811117224 */ /* 0x080fe200078e0215 */
[----:B------:R-:W-:Y:S01]  /*4570*/  ISETP.GE.U32.AND P0, PT, R23, R24, PT ;  /* 0x000000181700720c */ /* 0x000fe20003f06070 */
[----:B------:R-:W-:-:S03]  /*4580*/  IMAD.MOV.U32 R21, RZ, RZ, 0x0 ;  /* 0x00000000ff157424 */ /* 0x000fc600078e00ff */
[----:B------:R-:W-:Y:S02]  /*4590*/  IADD3.X R17, PT, PT, ~R17, R0, RZ, P2, !PT ;  /* 0x0000000011117210 */ /* 0x000fe400017fe5ff */
[----:B------:R-:W-:Y:S02]  /*45a0*/  IADD3 R2, P2, PT, R23, -R24, RZ ;  /* 0x8000001817027210 */ /* 0x000fe40007f5e0ff */
[----:B------:R-:W-:-:S03]  /*45b0*/  ISETP.GE.U32.AND.EX P0, PT, R17, R25, PT, P0 ;  /* 0x000000191100720c */ /* 0x000fc60003f06100 */
[----:B------:R-:W-:Y:S01]  /*45c0*/  IMAD.X R0, R17, 0x1, ~R25, P2 ;  /* 0x0000000111007824 */ /* 0x000fe200010e0e19 */
[----:B------:R-:W-:-:S04]  /*45d0*/  SEL R23, R2, R23, P0 ;  /* 0x0000001702177207 */ /* 0x000fc80000000000 */
[----:B------:R-:W-:Y:S02]  /*45e0*/  SEL R17, R0, R17, P0 ;  /* 0x0000001100117207 */ /* 0x000fe40000000000 */
[CC--:B------:R-:W-:Y:S02]  /*45f0*/  ISETP.GE.U32.AND P0, PT, R23.reuse, R24.reuse, PT ;  /* 0x000000181700720c */ /* 0x0c0fe40003f06070 */
[----:B------:R-:W-:Y:S02]  /*4600*/  IADD3 R0, P2, PT, R23, -R24, RZ ;  /* 0x8000001817007210 */ /* 0x000fe40007f5e0ff */
[----:B------:R-:W-:-:S03]  /*4610*/  ISETP.GE.U32.AND.EX P0, PT, R17, R25, PT, P0 ;  /* 0x000000191100720c */ /* 0x000fc60003f06100 */
[----:B------:R-:W-:Y:S01]  /*4620*/  IMAD.X R24, R17, 0x1, ~R25, P2 ;  /* 0x0000000111187824 */ /* 0x000fe200010e0e19 */
[----:B------:R-:W-:-:S04]  /*4630*/  SEL R0, R0, R23, P0 ;  /* 0x0000001700007207 */ /* 0x000fc80000000000 */
[----:B------:R-:W-:Y:S02]  /*4640*/  SEL R24, R24, R17, P0 ;  /* 0x0000001118187207 */ /* 0x000fe40000000000 */
[-C--:B------:R-:W-:Y:S02]  /*4650*/  IADD3 R17, P2, PT, RZ, -R0.reuse, RZ ;  /* 0x80000000ff117210 */ /* 0x080fe40007f5e0ff */
[----:B------:R-:W-:Y:S02]  /*4660*/  ISETP.NE.U32.AND P0, PT, R15, RZ, PT ;  /* 0x000000ff0f00720c */ /* 0x000fe40003f05070 */
[----:B------:R-:W-:Y:S01]  /*4670*/  SEL R17, R17, R0, !P1 ;  /* 0x0000000011117207 */ /* 0x000fe20004800000 */
[----:B------:R-:W-:Y:S01]  /*4680*/  IMAD.X R15, RZ, RZ, ~R24, P2 ;  /* 0x000000ffff0f7224 */ /* 0x000fe200010e0e18 */
[----:B------:R-:W-:-:S04]  /*4690*/  ISETP.NE.AND.EX P0, PT, R13, RZ, PT, P0 ;  /* 0x000000ff0d00720c */ /* 0x000fc80003f05300 */
[----:B------:R-:W-:Y:S02]  /*46a0*/  SEL R15, R15, R24, !P1 ;  /* 0x000000180f0f7207 */ /* 0x000fe40004800000 */
[----:B------:R-:W-:Y:S02]  /*46b0*/  SEL R0, R17, 0xffffffff, P0 ;  /* 0xffffffff11007807 */ /* 0x000fe40000000000 */
[----:B------:R-:W-:Y:S01]  /*46c0*/  SEL R15, R15, 0xffffffff, P0 ;  /* 0xffffffff0f0f7807 */ /* 0x000fe20000000000 */
[----:B------:R-:W-:Y:S06]  /*46d0*/  RET.REL.NODEC R20 `(_ZN2at6native49_GLOBAL__N__cfa43aba_16_ReflectionPad_cu_f800513921reflection_pad1d_flatIN3c108BFloat16EEEvPKT_PS5_lllll) ;  /* 0xffffffb814487950 */ /* 0x000fec0003c3ffff */
.L_x_244:
        /* <DEDUP_REMOVED lines=10> */
.L_x_1224:


//--------------------- .text._ZN2at6native49_GLOBAL__N__cfa43aba_16_ReflectionPad_cu_f800513927reflection_pad1d_out_kernelIN3c108BFloat16EEEvPKT_PS5_lll --------------------------
	.section	.text._ZN2at6native49_GLOBAL__N__cfa43aba_16_ReflectionPad_cu_f800513927reflection_pad1d_out_kernelIN3c108BFloat16EEEvPKT_PS5_lll,"ax",@progbits
	.align	128
.text._ZN2at6native49_GLOBAL__N__cfa43aba_16_ReflectionPad_cu_f800513927reflection_pad1d_out_kernelIN3c108BFloat16EEEvPKT_PS5_lll:
        .type           _ZN2at6native49_GLOBAL__N__cfa43aba_16_ReflectionPad_cu_f800513927reflection_pad1d_out_kernelIN3c108BFloat16EEEvPKT_PS5_lll,@function
        .size           _ZN2at6native49_GLOBAL__N__cfa43aba_16_ReflectionPad_cu_f800513927reflection_pad1d_out_kernelIN3c108BFloat16EEEvPKT_PS5_lll,(.L_x_1228 - _ZN2at6native49_GLOBAL__N__cfa43aba_16_ReflectionPad_cu_f800513927reflection_pad1d_out_kernelIN3c108BFloat16EEEvPKT_PS5_lll)
        .other          _ZN2at6native49_GLOBAL__N__cfa43aba_16_ReflectionPad_cu_f800513927reflection_pad1d_out_kernelIN3c108BFloat16EEEvPKT_PS5_lll,@"STO_CUDA_ENTRY STV_DEFAULT"
_ZN2at6native49_GLOBAL__N__cfa43aba_16_ReflectionPad_cu_f800513927reflection_pad1d_out_kernelIN3c108BFloat16EEEvPKT_PS5_lll:
        /* <DEDUP_REMOVED lines=17> */
[C---:B------:R-:W-:Y:S02]  /*0110*/  IADD3 R3, P0, PT, R2.reuse, -R4, RZ ;  /* 0x8000000402037210 */ /* 0x040fe40007f1e0ff */
[----:B------:R-:W-:Y:S01]  /*0120*/  IADD3 R10, P1, PT, -R2, R8, RZ ;  /* 0x00000008020a7210 */ /* 0x000fe20007f3e1ff */
[----:B------:R-:W1:Y:S02]  /*0130*/  LDCU.128 UR8, c[0x0][0x380] ;  /* 0x00007000ff0877ac */ /* 0x000e640008000c00 */
[----:B------:R-:W-:Y:S01]  /*0140*/  IMAD.X R6, RZ, RZ, ~R5, P0 ;  /* 0x000000ffff067224 */ /* 0x000fe200000e0e05 */
[----:B------:R-:W0:Y:S01]  /*0150*/  S2UR UR5, SR_CTAID.Z ;  /* 0x00000000000579c3 */ /* 0x000e220000002700 */
[----:B------:R-:W-:Y:S02]  /*0160*/  IADD3.X R11, PT, PT, R9, -0x1, RZ, P1, !PT ;  /* 0xffffffff090b7810 */ /* 0x000fe40000ffe4ff */
[----:B------:R-:W-:-:S02]  /*0170*/  IADD3 R14, P1, PT, RZ, -R3, RZ ;  /* 0x80000003ff0e7210 */ /* 0x000fc40007f3e0ff */
[----:B------:R-:W-:Y:S02]  /*0180*/  ISETP.LT.AND P2, PT, R6, RZ, PT ;  /* 0x000000ff0600720c */ /* 0x000fe40003f41270 */
[----:B------:R-:W-:Y:S02]  /*0190*/  ISETP.GT.U32.AND P0, PT, R4, RZ, PT ;  /* 0x000000ff0400720c */ /* 0x000fe40003f04070 */
[----:B------:R-:W-:Y:S02]  /*01a0*/  SEL R3, R14, R3, P2 ;  /* 0x000000030e037207 */ /* 0x000fe40001000000 */
[----:B------:R-:W-:Y:S02]  /*01b0*/  IADD3 R14, P3, PT, RZ, -R4, RZ ;  /* 0x80000004ff0e7210 */ /* 0x000fe40007f7e0ff */
[----:B------:R-:W-:-:S03]  /*01c0*/  ISETP.GT.AND.EX P0, PT, R5, RZ, PT, P0 ;  /* 0x000000ff0500720c */ /* 0x000fc60003f04300 */
[----:B------:R-:W-:Y:S01]  /*01d0*/  IMAD.X R15, RZ, RZ, ~R5, P3 ;  /* 0x000000ffff0f7224 */ /* 0x000fe200018e0e05 */
[----:B0-----:R-:W-:Y:S01]  /*01e0*/  UIMAD UR4, UR5, UR6, UR4 ;  /* 0x00000006050472a4 */ /* 0x001fe2000f8e0204 */
[----:B------:R-:W0:Y:S05]  /*01f0*/  LDCU.64 UR6, c[0x0][0x358] ;  /* 0x00006b00ff0677ac */ /* 0x000e2a0008000a00 */
[----:B------:R-:W-:-:S04]  /*0200*/  IMAD.WIDE.U32 R10, R8, UR4, R10 ;  /* 0x00000004080a7c25 */ /* 0x000fc8000f8e000a */
[----:B------:R-:W-:Y:S01]  /*0210*/  IMAD R8, R9, UR4, R11 ;  /* 0x0000000409087c24 */ /* 0x000fe2000f8e020b */
[----:B------:R-:W-:Y:S01]  /*0220*/  LEA R10, P4, R4, R10, 0x1 ;  /* 0x0000000a040a7211 */ /* 0x000fe200078808ff */
[----:B------:R-:W-:Y:S01]  /*0230*/  IMAD.X R9, RZ, RZ, ~R6, P1 ;  /* 0x000000ffff097224 */ /* 0x000fe200008e0e06 */
[----:B------:R-:W-:Y:S02]  /*0240*/  ISETP.GT.U32.AND P1, PT, R14, RZ, PT ;  /* 0x000000ff0e00720c */ /* 0x000fe40003f24070 */
[----:B------:R-:W-:Y:S02]  /*0250*/  LEA.HI.X R8, R4, R8, R5, 0x1, P4 ;  /* 0x0000000804087211 */ /* 0x000fe400020f0c05 */
[----:B------:R-:W-:Y:S02]  /*0260*/  SEL R6, R9, R6, P2 ;  /* 0x0000000609067207 */ /* 0x000fe40001000000 */
[----:B------:R-:W-:Y:S02]  /*0270*/  IADD3 R11, P2, P3, R2, 0x1, -R13 ;  /* 0x00000001020b7810 */ /* 0x000fe40007b5e80d */
[----:B------:R-:W-:-:S02]  /*0280*/  ISETP.GT.AND.EX P1, PT, R15, RZ, PT, P1 ;  /* 0x000000ff0f00720c */ /* 0x000fc40003f24310 */
[----:B------:R-:W-:Y:S02]  /*0290*/  SEL R9, R4, RZ, P0 ;  /* 0x000000ff04097207 */ /* 0x000fe40000000000 */
[----:B------:R-:W-:Y:S02]  /*02a0*/  IADD3.X R12, PT, PT, RZ, RZ, ~R12, P2, P3 ;  /* 0x000000ffff0c7210 */ /* 0x000fe400017e6c0c */
[----:B------:R-:W-:Y:S02]  /*02b0*/  SEL R4, R14, RZ, P1 ;  /* 0x000000ff0e047207 */ /* 0x000fe40000800000 */
[----:B------:R-:W-:Y:S02]  /*02c0*/  LOP3.LUT R9, RZ, R9, RZ, 0x33, !PT ;  /* 0x00000009ff097212 */ /* 0x000fe400078e33ff */
[----:B------:R-:W-:Y:S02]  /*02d0*/  IADD3 R14, P2, PT, RZ, -R11, RZ ;  /* 0x8000000bff0e7210 */ /* 0x000fe40007f5e0ff */
[----:B------:R-:W-:-:S02]  /*02e0*/  SEL R5, R5, RZ, P0 ;  /* 0x000000ff05057207 */ /* 0x000fc40000000000 */
[----:B------:R-:W-:Y:S01]  /*02f0*/  ISETP.LT.AND P4, PT, R12, RZ, PT ;  /* 0x000000ff0c00720c */ /* 0x000fe20003f81270 */
[----:B------:R-:W-:Y:S01]  /*0300*/  IMAD.X R13, RZ, RZ, ~R12, P2 ;  /* 0x000000ffff0d7224 */ /* 0x000fe200010e0e0c */
[----:B------:R-:W-:Y:S02]  /*0310*/  IADD3 R4, P0, P3, R4, R10, R9 ;  /* 0x0000000a04047210 */ /* 0x000fe40007b1e009 */
[----:B------:R-:W-:Y:S02]  /*0320*/  LOP3.LUT R5, RZ, R5, RZ, 0x33, !PT ;  /* 0x00000005ff057212 */ /* 0x000fe400078e33ff */
[----:B------:R-:W-:Y:S02]  /*0330*/  SEL R9, R15, RZ, P1 ;  /* 0x000000ff0f097207 */ /* 0x000fe40000800000 */
[----:B------:R-:W-:Y:S02]  /*0340*/  SEL R11, R11, R14, P4 ;  /* 0x0000000e0b0b7207 */ /* 0x000fe40002000000 */
[----:B------:R-:W-:-:S02]  /*0350*/  IADD3.X R5, PT, PT, R9, R8, R5, P0, P3 ;  /* 0x0000000809057210 */ /* 0x000fc400007e6405 */
[----:B------:R-:W-:Y:S02]  /*0360*/  SEL R12, R12, R13, P4 ;  /* 0x0000000d0c0c7207 */ /* 0x000fe40002000000 */
[----:B------:R-:W-:-:S04]  /*0370*/  IADD3 R3, P0, P1, R3, R4, R11 ;  /* 0x0000000403037210 */ /* 0x000fc8000791e00b */
[----:B------:R-:W-:Y:S02]  /*0380*/  IADD3.X R6, PT, PT, R6, R5, R12, P0, P1 ;  /* 0x0000000506067210 */ /* 0x000fe400007e240c */
[----:B-1----:R-:W-:-:S04]  /*0390*/  LEA R4, P0, R3, UR8, 0x1 ;  /* 0x0000000803047c11 */ /* 0x002fc8000f8008ff */
[----:B------:R-:W-:-:S06]  /*03a0*/  LEA.HI.X R5, R3, UR9, R6, 0x1, P0 ;  /* 0x0000000903057c11 */ /* 0x000fcc00080f0c06 */
[----:B0-----:R-:W2:Y:S01]  /*03b0*/  LDG.E.U16 R5, desc[UR6][R4.64] ;  /* 0x0000000604057981 */ /* 0x001ea2000c1e1500 */
[----:B------:R-:W-:Y:S02]  /*03c0*/  IMAD.MOV.U32 R3, RZ, RZ, RZ ;  /* 0x000000ffff037224 */ /* 0x000fe400078e00ff */
[----:B------:R-:W-:-:S04]  /*03d0*/  IMAD.WIDE.U32 R2, R7, UR4, R2 ;  /* 0x0000000407027c25 */ /* 0x000fc8000f8e0002 */
[----:B------:R-:W-:Y:S01]  /*03e0*/  IMAD R7, R0, UR4, RZ ;  /* 0x0000000400077c24 */ /* 0x000fe2000f8e02ff */
[----:B------:R-:W-:-:S03]  /*03f0*/  LEA R6, P0, R2, UR10, 0x1 ;  /* 0x0000000a02067c11 */ /* 0x000fc6000f8008ff */
[----:B------:R-:W-:-:S05]  /*0400*/  IMAD.IADD R3, R3, 0x1, R7 ;  /* 0x0000000103037824 */ /* 0x000fca00078e0207 */
[----:B------:R-:W-:-:S05]  /*0410*/  LEA.HI.X R7, R2, UR11, R3, 0x1, P0 ;  /* 0x0000000b02077c11 */ /* 0x000fca00080f0c03 */
[----:B--2---:R-:W-:Y:S01]  /*0420*/  STG.E.U16 desc[UR6][R6.64], R5 ;  /* 0x0000000506007986 */ /* 0x004fe2000c101506 */
[----:B------:R-:W-:Y:S05]  /*0430*/  EXIT ;  /* 0x000000000000794d */ /* 0x000fea0003800000 */
.L_x_245:
        /* <DEDUP_REMOVED lines=12> */
.L_x_1228:


//--------------------- .text._ZN2at6native49_GLOBAL__N__cfa43aba_16_ReflectionPad_cu_f800513921reflection_pad1d_flatIN3c104HalfEEEvPKT_PS5_lllll --------------------------
	.section	.text._ZN2at6native49_GLOBAL__N__cfa43aba_16_ReflectionPad_cu_f800513921reflection_pad1d_flatIN3c104HalfEEEvPKT_PS5_lllll,"ax",@progbits
	.align	128
.text._ZN2at6native49_GLOBAL__N__cfa43aba_16_ReflectionPad_cu_f800513921reflection_pad1d_flatIN3c104HalfEEEvPKT_PS5_lllll:
        .type           _ZN2at6native49_GLOBAL__N__cfa43aba_16_ReflectionPad_cu_f800513921reflection_pad1d_flatIN3c104HalfEEEvPKT_PS5_lllll,@function
        .size           _ZN2at6native49_GLOBAL__N__cfa43aba_16_ReflectionPad_cu_f800513921reflection_pad1d_flatIN3c104HalfEEEvPKT_PS5_lllll,(.L_x_1229 - _ZN2at6native49_GLOBAL__N__cfa43aba_16_ReflectionPad_cu_f800513921reflection_pad1d_flatIN3c104HalfEEEvPKT_PS5_lllll)
        .other          _ZN2at6native49_GLOBAL__N__cfa43aba_16_ReflectionPad_cu_f800513921reflection_pad1d_flatIN3c104HalfEEEvPKT_PS5_lllll,@"STO_CUDA_ENTRY STV_DEFAULT"
_ZN2at6native49_GLOBAL__N__cfa43aba_16_ReflectionPad_cu_f800513921reflection_pad1d_flatIN3c104HalfEEEvPKT_PS5_lllll:
        /* <DEDUP_REMOVED lines=63> */
.L_x_248:
[----:B------:R-:W-:Y:S01]  /*03f0*/  IMAD.U32 R2, RZ, RZ, UR8 ;  /* 0x00000008ff027e24 */ /* 0x000fe2000f8e00ff */
[----:B------:R-:W-:Y:S01]  /*0400*/  MOV R0, 0x460 ;  /* 0x0000046000007802 */ /* 0x000fe20000000f00 */
[----:B------:R-:W-:Y:S02]  /*0410*/  IMAD.U32 R3, RZ, RZ, UR9 ;  /* 0x00000009ff037e24 */ /* 0x000fe4000f8e00ff */
[----:B------:R-:W-:Y:S01]  /*0420*/  IMAD.U32 R8, RZ, RZ, UR8 ;  /* 0x00000008ff087e24 */ /* 0x000fe2000f8e00ff */
[----:B------:R-:W-:Y:S01]  /*0430*/  MOV R4, R2 ;  /* 0x0000000200047202 */ /* 0x000fe20000000f00 */
[----:B------:R-:W-:-:S07]  /*0440*/  IMAD.U32 R9, RZ, RZ, UR9 ;  /* 0x00000009ff097e24 */ /* 0x000fce000f8e00ff */
[----:B------:R-:W-:Y:S05]  /*0450*/  CALL.REL.NOINC `($__internal_38_$__cuda_sm20_div_u64) ;  /* 0x0000003800387944 */ /* 0x000fea0003c00000 */
[----:B------:R-:W-:Y:S02]  /*0460*/  IMAD.MOV.U32 R2, RZ, RZ, R4 ;  /* 0x000000ffff027224 */ /* 0x000fe400078e0004 */
[----:B------:R-:W-:-:S07]  /*0470*/  IMAD.MOV.U32 R3, RZ, RZ, R9 ;  /* 0x000000ffff037224 */ /* 0x000fce00078e0009 */
.L_x_249:
[----:B------:R-:W-:Y:S05]  /*0480*/  BSYNC.RECONVERGENT B0 ;  /* 0x0000000000007941 */ /* 0x000fea0003800200 */
.L_x_247:
        /* <DEDUP_REMOVED lines=22> */
.L_x_256:
        /* <DEDUP_REMOVED lines=26> */
.L_x_254:
[----:B------:R-:W-:Y:S02]  /*0790*/  MOV R14, R15 ;  /* 0x0000000f000e7202 */ /* 0x000fe40000000f00 */
[----:B------:R-:W-:-:S07]  /*07a0*/  MOV R2, 0x7c0 ;  /* 0x000007c000027802 */ /* 0x000fce0000000f00 */
[----:B--23--:R-:W-:Y:S05]  /*07b0*/  CALL.REL.NOINC `($__internal_37_$__cuda_sm20_div_s64) ;  /* 0x0000002c00f47944 */ /* 0x00cfea0003c00000 */
[----:B------:R-:W-:Y:S02]  /*07c0*/  IMAD.MOV.U32 R14, RZ, RZ, R0 ;  /* 0x000000ffff0e7224 */ /* 0x000fe400078e0000 */
[----:B------:R-:W-:-:S07]  /*07d0*/  IMAD.MOV.U32 R15, RZ, RZ, R13 ;  /* 0x000000ffff0f7224 */ /* 0x000fce00078e000d */
.L_x_255:
[----:B--23--:R-:W-:Y:S05]  /*07e0*/  BSYNC.RECONVERGENT B2 ;  /* 0x0000000000027941 */ /* 0x00cfea0003800200 */
.L_x_253:
        /* <DEDUP_REMOVED lines=21> */
.L_x_252:
[----:B------:R-:W-:-:S04]  /*0940*/  IADD3 R19, P0, PT, R6, UR6, RZ ;  /* 0x0000000606137c10 */ /* 0x000fc8000ff1e0ff */
[----:B0-----:R-:W-:-:S09]  /*0950*/  IADD3.X R5, PT, PT, R7, UR7, RZ, P0, !PT ;  /* 0x0000000707057c10 */ /* 0x001fd200087fe4ff */
.L_x_251:
[----:B--23--:R-:W-:Y:S05]  /*0960*/  BSYNC.RECONVERGENT B0 ;  /* 0x0000000000007941 */ /* 0x00cfea0003800200 */
.L_x_250:
        /* <DEDUP_REMOVED lines=9> */
.L_x_270:
        /* <DEDUP_REMOVED lines=24> */
.L_x_259:
[----:B------:R-:W-:Y:S01]  /*0b80*/  IMAD.MOV.U32 R14, RZ, RZ, R19 ;  /* 0x000000ffff0e7224 */ /* 0x000fe200078e0013 */
[----:B------:R-:W-:-:S07]  /*0b90*/  MOV R2, 0xbb0 ;  /* 0x00000bb000027802 */ /* 0x000fce0000000f00 */
[----:B------:R-:W-:Y:S05]  /*0ba0*/  CALL.REL.NOINC `($__internal_37_$__cuda_sm20_div_s64) ;  /* 0x0000002800f87944 */ /* 0x000fea0003c00000 */
[----:B------:R-:W-:-:S07]  /*0bb0*/  IMAD.MOV.U32 R12, RZ, RZ, R0 ;  /* 0x000000ffff0c7224 */ /* 0x000fce00078e0000 */
.L_x_260:
[----:B------:R-:W-:Y:S05]  /*0bc0*/  BSYNC.RECONVERGENT B1 ;  /* 0x0000000000017941 */ /* 0x000fea0003800200 */
.L_x_258:
        /* <DEDUP_REMOVED lines=36> */
.L_x_262:
[----:B------:R-:W-:Y:S01]  /*0e10*/  IMAD.MOV.U32 R14, RZ, RZ, R19 ;  /* 0x000000ffff0e7224 */ /* 0x000fe200078e0013 */
[----:B------:R-:W-:-:S07]  /*0e20*/  MOV R2, 0xe40 ;  /* 0x00000e4000027802 */ /* 0x000fce0000000f00 */
[----:B0-----:R-:W-:Y:S05]  /*0e30*/  CALL.REL.NOINC `($__internal_37_$__cuda_sm20_div_s64) ;  /* 0x0000002800547944 */ /* 0x001fea0003c00000 */
[----:B------:R-:W-:-:S07]  /*0e40*/  IMAD.MOV.U32 R12, RZ, RZ, R0 ;  /* 0x000000ffff0c7224 */ /* 0x000fce00078e0000 */
.L_x_263:
[----:B------:R-:W-:Y:S05]  /*0e50*/  BSYNC.RECONVERGENT B1 ;  /* 0x0000000000017941 */ /* 0x000fea0003800200 */
.L_x_261:
        /* <DEDUP_REMOVED lines=41> */
.L_x_265:
[----:B------:R-:W-:Y:S01]  /*10f0*/  IMAD.MOV.U32 R14, RZ, RZ, R19 ;  /* 0x000000ffff0e7224 */ /* 0x000fe200078e0013 */
[----:B------:R-:W-:-:S07]  /*1100*/  MOV R2, 0x1120 ;  /* 0x0000112000027802 */ /* 0x000fce0000000f00 */
[----:B0-----:R-:W-:Y:S05]  /*1110*/  CALL.REL.NOINC `($__internal_37_$__cuda_sm20_div_s64) ;  /* 0x00000024009c7944 */ /* 0x001fea0003c00000 */
[----:B------:R-:W-:-:S07]  /*1120*/  IMAD.MOV.U32 R12, RZ, RZ, R0 ;  /* 0x000000ffff0c7224 */ /* 0x000fce00078e0000 */
.L_x_266:
[----:B------:R-:W-:Y:S05]  /*1130*/  BSYNC.RECONVERGENT B1 ;  /* 0x0000000000017941 */ /* 0x000fea0003800200 */
.L_x_264:
        /* <DEDUP_REMOVED lines=36> */
.L_x_268:
[----:B------:R-:W-:Y:S02]  /*1380*/  MOV R14, R19 ;  /* 0x00000013000e7202 */ /* 0x000fe40000000f00 */
[----:B------:R-:W-:-:S07]  /*1390*/  MOV R2, 0x13b0 ;  /* 0x000013b000027802 */ /* 0x000fce0000000f00 */
[----:B0-----:R-:W-:Y:S05]  /*13a0*/  CALL.REL.NOINC `($__internal_37_$__cuda_sm20_div_s64) ;  /* 0x0000002000f87944 */ /* 0x001fea0003c00000 */
[----:B------:R-:W-:-:S07]  /*13b0*/  IMAD.MOV.U32 R12, RZ, RZ, R0 ;  /* 0x000000ffff0c7224 */ /* 0x000fce00078e0000 */
.L_x_269:
[----:B------:R-:W-:Y:S05]  /*13c0*/  BSYNC.RECONVERGENT B1 ;  /* 0x0000000000017941 */ /* 0x000fea0003800200 */
.L_x_267:
        /* <DEDUP_REMOVED lines=16> */
.L_x_257:
[----:B------:R-:W-:Y:S05]  /*14d0*/  EXIT ;  /* 0x000000000000794d */ /* 0x000fea0003800000 */
.L_x_246:
        /* <DEDUP_REMOVED lines=36> */
.L_x_272:
        /* <DEDUP_REMOVED lines=8> */
[----:B------:R-:W-:Y:S05]  /*17a0*/  CALL.REL.NOINC `($__internal_38_$__cuda_sm20_div_u64) ;  /* 0x0000002400647944 */ /* 0x000fea0003c00000 */
[----:B------:R-:W-:Y:S02]  /*17b0*/  IMAD.MOV.U32 R2, RZ, RZ, R4 ;  /* 0x000000ffff027224 */ /* 0x000fe400078e0004 */
[----:B------:R-:W-:-:S07]  /*17c0*/  IMAD.MOV.U32 R3, RZ, RZ, R9 ;  /* 0x000000ffff037224 */ /* 0x000fce00078e0009 */
.L_x_273:
[----:B------:R-:W-:Y:S05]  /*17d0*/  BSYNC.RECONVERGENT B0 ;  /* 0x0000000000007941 */ /* 0x000fea0003800200 */
.L_x_271:
        /* <DEDUP_REMOVED lines=26> */
.L_x_283:
        /* <DEDUP_REMOVED lines=26> */
.L_x_278:
[----:B------:R-:W-:-:S07]  /*1b20*/  MOV R2, 0x1b40 ;  /* 0x00001b4000027802 */ /* 0x000fce0000000f00 */
[----:B--234-:R-:W-:Y:S05]  /*1b30*/  CALL.REL.NOINC `($__internal_37_$__cuda_sm20_div_s64) ;  /* 0x0000001c00147944 */ /* 0x01cfea0003c00000 */
[----:B------:R-:W-:Y:S02]  /*1b40*/  IMAD.MOV.U32 R26, RZ, RZ, R0 ;  /* 0x000000ffff1a7224 */ /* 0x000fe400078e0000 */
[----:B------:R-:W-:-:S07]  /*1b50*/  IMAD.MOV.U32 R27, RZ, RZ, R13 ;  /* 0x000000ffff1b7224 */ /* 0x000fce00078e000d */
.L_x_279:
[----:B--234-:R-:W-:Y:S05]  /*1b60*/  BSYNC.RECONVERGENT B2 ;  /* 0x0000000000027941 */ /* 0x01cfea0003800200 */
.L_x_277:
        /* <DEDUP_REMOVED lines=31> */
.L_x_281:
[----:B------:R-:W-:Y:S01]  /*1d60*/  IMAD.U32 R15, RZ, RZ, UR41 ;  /* 0x00000029ff0f7e24 */ /* 0x000fe2000f8e00ff */
[----:B------:R-:W-:Y:S01]  /*1d70*/  MOV R14, 0x1da0 ;  /* 0x00001da0000e7802 */ /* 0x000fe20000000f00 */
[----:B------:R-:W-:-:S07]  /*1d80*/  IMAD.U32 R13, RZ, RZ, UR13 ;  /* 0x0000000dff0d7e24 */ /* 0x000fce000f8e00ff */
[----:B------:R-:W-:Y:S05]  /*1d90*/  CALL.REL.NOINC `($__internal_39_$__cuda_sm20_rem_s64) ;  /* 0x00000024000c7944 */ /* 0x000fea0003c00000 */
[----:B------:R-:W-:-:S07]  /*1da0*/  MOV R14, R0 ;  /* 0x00000000000e7202 */ /* 0x000fce0000000f00 */
.L_x_282:
[----:B------:R-:W-:Y:S05]  /*1db0*/  BSYNC.RECONVERGENT B2 ;  /* 0x0000000000027941 */ /* 0x000fea0003800200 */
.L_x_280:
        /* <DEDUP_REMOVED lines=33> */
.L_x_276:
[----:B------:R-:W-:-:S04]  /*1fd0*/  IADD3 R19, P0, PT, R6, UR6, RZ ;  /* 0x0000000606137c10 */ /* 0x000fc8000ff1e0ff */
[----:B0-----:R-:W-:-:S09]  /*1fe0*/  IADD3.X R5, PT, PT, R7, UR7, RZ, P0, !PT ;  /* 0x0000000707057c10 */ /* 0x001fd200087fe4ff */
.L_x_275:
[----:B--234-:R-:W-:Y:S05]  /*1ff0*/  BSYNC.RECONVERGENT B0 ;  /* 0x0000000000007941 */ /* 0x01cfea0003800200 */
.L_x_274:
        /* <DEDUP_REMOVED lines=11> */
.L_x_309:
        /* <DEDUP_REMOVED lines=24> */
.L_x_286:
[----:B------:R-:W-:Y:S01]  /*2230*/  IMAD.MOV.U32 R14, RZ, RZ, R19 ;  /* 0x000000ffff0e7224 */ /* 0x000fe200078e0013 */
[----:B------:R-:W-:-:S07]  /*2240*/  MOV R2, 0x2260 ;  /* 0x0000226000027802 */ /* 0x000fce0000000f00 */
[----:B------:R-:W-:Y:S05]  /*2250*/  CALL.REL.NOINC `($__internal_37_$__cuda_sm20_div_s64) ;  /* 0x00000014004c7944 */ /* 0x000fea0003c00000 */
[----:B------:R-:W-:Y:S02]  /*2260*/  IMAD.MOV.U32 R8, RZ, RZ, R0 ;  /* 0x000000ffff087224 */ /* 0x000fe400078e0000 */
[----:B------:R-:W-:-:S07]  /*2270*/  IMAD.MOV.U32 R9, RZ, RZ, R13 ;  /* 0x000000ffff097224 */ /* 0x000fce00078e000d */
.L_x_287:
[----:B------:R-:W-:Y:S05]  /*2280*/  BSYNC.RECONVERGENT B1 ;  /* 0x0000000000017941 */ /* 0x000fea0003800200 */
.L_x_285:
        /* <DEDUP_REMOVED lines=29> */
.L_x_289:
[----:B------:R-:W-:Y:S01]  /*2460*/  MOV R15, UR41 ;  /* 0x00000029000f7c02 */ /* 0x000fe20008000f00 */
[----:B------:R-:W-:Y:S01]  /*2470*/  IMAD.U32 R13, RZ, RZ, UR13 ;  /* 0x0000000dff0d7e24 */ /* 0x000fe2000f8e00ff */
[----:B------:R-:W-:-:S07]  /*2480*/  MOV R14, 0x24a0 ;  /* 0x000024a0000e7802 */ /* 0x000fce0000000f00 */
[----:B------:R-:W-:Y:S05]  /*2490*/  CALL.REL.NOINC `($__internal_39_$__cuda_sm20_rem_s64) ;  /* 0x0000001c004c7944 */ /* 0x000fea0003c00000 */
[----:B------:R-:W-:-:S07]  /*24a0*/  IMAD.MOV.U32 R14, RZ, RZ, R0 ;  /* 0x000000ffff0e7224 */ /* 0x000fce00078e0000 */
.L_x_290:
[----:B------:R-:W-:Y:S05]  /*24b0*/  BSYNC.RECONVERGENT B1 ;  /* 0x0000000000017941 */ /* 0x000fea0003800200 */
.L_x_288:
        /* <DEDUP_REMOVED lines=48> */
.L_x_292:
[----:B------:R-:W-:Y:S01]  /*27c0*/  IMAD.MOV.U32 R14, RZ, RZ, R19 ;  /* 0x000000ffff0e7224 */ /* 0x000fe200078e0013 */
[----:B------:R-:W-:-:S07]  /*27d0*/  MOV R2, 0x27f0 ;  /* 0x000027f000027802 */ /* 0x000fce0000000f00 */
[----:B0-----:R-:W-:Y:S05]  /*27e0*/  CALL.REL.NOINC `($__internal_37_$__cuda_sm20_div_s64) ;  /* 0x0000000c00e87944 */ /* 0x001fea0003c00000 */
[----:B------:R-:W-:Y:S01]  /*27f0*/  MOV R8, R0 ;  /* 0x0000000000087202 */ /* 0x000fe20000000f00 */
[----:B------:R-:W-:-:S07]  /*2800*/  IMAD.MOV.U32 R9, RZ, RZ, R13 ;  /* 0x000000ffff097224 */ /* 0x000fce00078e000d */
.L_x_293:
[----:B------:R-:W-:Y:S05]  /*2810*/  BSYNC.RECONVERGENT B1 ;  /* 0x0000000000017941 */ /* 0x000fea0003800200 */
.L_x_291:
        /* <DEDUP_REMOVED lines=29> */
.L_x_295:
[----:B------:R-:W-:Y:S01]  /*29f0*/  IMAD.U32 R15, RZ, RZ, UR41 ;  /* 0x00000029ff0f7e24 */ /* 0x000fe2000f8e00ff */
[----:B------:R-:W-:Y:S01]  /*2a00*/  MOV R14, 0x2a30 ;  /* 0x00002a30000e7802 */ /* 0x000fe20000000f00 */
[----:B------:R-:W-:-:S07]  /*2a10*/  IMAD.U32 R13, RZ, RZ, UR13 ;  /* 0x0000000dff0d7e24 */ /* 0x000fce000f8e00ff */
[----:B------:R-:W-:Y:S05]  /*2a20*/  CALL.REL.NOINC `($__internal_39_$__cuda_sm20_rem_s64) ;  /* 0x0000001400e87944 */ /* 0x000fea0003c00000 */
[----:B------:R-:W-:-:S07]  /*2a30*/  IMAD.MOV.U32 R14, RZ, RZ, R0 ;  /* 0x000000ffff0e7224 */ /* 0x000fce00078e0000 */
.L_x_296:
[----:B------:R-:W-:Y:S05]  /*2a40*/  BSYNC.RECONVERGENT B1 ;  /* 0x0000000000017941 */ /* 0x000fea0003800200 */
.L_x_294:
        /* <DEDUP_REMOVED lines=53> */
.L_x_298:
[----:B------:R-:W-:Y:S01]  /*2da0*/  IMAD.MOV.U32 R14, RZ, RZ, R19 ;  /* 0x000000ffff0e7224 */ /* 0x000fe200078e0013 */
[----:B------:R-:W-:-:S07]  /*2db0*/  MOV R2, 0x2dd0 ;  /* 0x00002dd000027802 */ /* 0x000fce0000000f00 */
[----:B0-----:R-:W-:Y:S05]  /*2dc0*/  CALL.REL.NOINC `($__internal_37_$__cuda_sm20_div_s64) ;  /* 0x0000000800707944 */ /* 0x001fea0003c00000 */
[----:B------:R-:W-:Y:S02]  /*2dd0*/  IMAD.MOV.U32 R26, RZ, RZ, R0 ;  /* 0x000000ffff1a7224 */ /* 0x000fe400078e0000 */
[----:B------:R-:W-:-:S07]  /*2de0*/  IMAD.MOV.U32 R27, RZ, RZ, R13 ;  /* 0x000000ffff1b7224 */ /* 0x000fce00078e000d */
.L_x_299:
[----:B------:R-:W-:Y:S05]  /*2df0*/  BSYNC.RECONVERGENT B1 ;  /* 0x0000000000017941 */ /* 0x000fea0003800200 */
.L_x_297:
        /* <DEDUP_REMOVED lines=29> */
.L_x_301:
[----:B------:R-:W-:Y:S01]  /*2fd0*/  IMAD.U32 R15, RZ, RZ, UR41 ;  /* 0x00000029ff0f7e24 */ /* 0x000fe2000f8e00ff */
[----:B------:R-:W-:Y:S02]  /*2fe0*/  MOV R13, UR13 ;  /* 0x0000000d000d7c02 */ /* 0x000fe40008000f00 */
[----:B------:R-:W-:-:S07]  /*2ff0*/  MOV R14, 0x3010 ;  /* 0x00003010000e7802 */ /* 0x000fce0000000f00 */
[----:B------:R-:W-:Y:S05]  /*3000*/  CALL.REL.NOINC `($__internal_39_$__cuda_sm20_rem_s64) ;  /* 0x0000001000707944 */ /* 0x000fea0003c00000 */
[----:B------:R-:W-:-:S07]  /*3010*/  IMAD.MOV.U32 R14, RZ, RZ, R0 ;  /* 0x000000ffff0e7224 */ /* 0x000fce00078e0000 */
.L_x_302:
[----:B------:R-:W-:Y:S05]  /*3020*/  BSYNC.RECONVERGENT B1 ;  /* 0x0000000000017941 */ /* 0x000fea0003800200 */
.L_x_300:
        /* <DEDUP_REMOVED lines=48> */
.L_x_304:
[----:B------:R-:W-:Y:S01]  /*3330*/  IMAD.MOV.U32 R14, RZ, RZ, R19 ;  /* 0x000000ffff0e7224 */ /* 0x000fe200078e0013 */
[----:B------:R-:W-:-:S07]  /*3340*/  MOV R2, 0x3360 ;  /* 0x0000336000027802 */ /* 0x000fce0000000f00 */
[----:B0-----:R-:W-:Y:S05]  /*3350*/  CALL.REL.NOINC `($__internal_37_$__cuda_sm20_div_s64) ;  /* 0x00000004000c7944 */ /* 0x001fea0003c00000 */
[----:B------:R-:W-:Y:S01]  /*3360*/  MOV R26, R0 ;  /* 0x00000000001a7202 */ /* 0x000fe20000000f00 */
[----:B------:R-:W-:-:S07]  /*3370*/  IMAD.MOV.U32 R27, RZ, RZ, R13 ;  /* 0x000000ffff1b7224 */ /* 0x000fce00078e000d */
.L_x_305:
[----:B------:R-:W-:Y:S05]  /*3380*/  BSYNC.RECONVERGENT B1 ;  /* 0x0000000000017941 */ /* 0x000fea0003800200 */
.L_x_303:
        /* <DEDUP_REMOVED lines=29> */
.L_x_307:
[----:B------:R-:W-:Y:S01]  /*3560*/  IMAD.U32 R15, RZ, RZ, UR41 ;  /* 0x00000029ff0f7e24 */ /* 0x000fe2000f8e00ff */
[----:B------:R-:W-:Y:S01]  /*3570*/  MOV R14, 0x35a0 ;  /* 0x000035a0000e7802 */ /* 0x000fe20000000f00 */
[----:B------:R-:W-:-:S07]  /*3580*/  IMAD.U32 R13, RZ, RZ, UR13 ;  /* 0x0000000dff0d7e24 */ /* 0x000fce000f8e00ff */
[----:B------:R-:W-:Y:S05]  /*3590*/  CALL.REL.NOINC `($__internal_39_$__cuda_sm20_rem_s64) ;  /* 0x0000000c000c7944 */ /* 0x000fea0003c00000 */
[----:B------:R-:W-:-:S07]  /*35a0*/  IMAD.MOV.U32 R14, RZ, RZ, R0 ;  /* 0x000000ffff0e7224 */ /* 0x000fce00078e0000 */
.L_x_308:
[----:B------:R-:W-:Y:S05]  /*35b0*/  BSYNC.RECONVERGENT B1 ;  /* 0x0000000000017941 */ /* 0x000fea0003800200 */
.L_x_306:
        /* <DEDUP_REMOVED lines=28> */
.L_x_284:
[----:B------:R-:W-:Y:S05]  /*3780*/  EXIT ;  /* 0x000000000000794d */ /* 0x000fea0003800000 */
        .weak           $__internal_37_$__cuda_sm20_div_s64
        .type           $__internal_37_$__cuda_sm20_div_s64,@function
        .size           $__internal_37_$__cuda_sm20_div_s64,($__internal_38_$__cuda_sm20_div_u64 - $__internal_37_$__cuda_sm20_div_s64)
$__internal_37_$__cuda_sm20_div_s64:
        /* <DEDUP_REMOVED lines=90> */
[----:B------:R-:W-:Y:S05]  /*3d30*/  RET.REL.NODEC R14 `(_ZN2at6native49_GLOBAL__N__cfa43aba_16_ReflectionPad_cu_f800513921reflection_pad1d_flatIN3c104HalfEEEvPKT_PS5_lllll) ;  /* 0xffffffc00eb07950 */ /* 0x000fea0003c3ffff */
        .weak           $__internal_38_$__cuda_sm20_div_u64
        .type           $__internal_38_$__cuda_sm20_div_u64,@function
        .size           $__internal_38_$__cuda_sm20_div_u64,($__internal_39_$__cuda_sm20_rem_s64 - $__internal_38_$__cuda_sm20_div_u64)
$__internal_38_$__cuda_sm20_div_u64:
        /* <DEDUP_REMOVED lines=72> */
[----:B------:R-:W-:Y:S06]  /*41c0*/  RET.REL.NODEC R2 `(_ZN2at6native49_GLOBAL__N__cfa43aba_16_ReflectionPad_cu_f800513921reflection_pad1d_flatIN3c104HalfEEEvPKT_PS5_lllll) ;  /* 0xffffffbc028c7950 */ /* 0x000fec0003c3ffff */
        .weak           $__internal_39_$__cuda_sm20_rem_s64
        .type           $__internal_39_$__cuda_sm20_rem_s64,@function
        .size           $__internal_39_$__cuda_sm20_rem_s64,(.L_x_1229 - $__internal_39_$__cuda_sm20_rem_s64)
$__internal_39_$__cuda_sm20_rem_s64:
        /* <DEDUP_REMOVED lines=80> */
[----:B------:R-:W-:Y:S06]  /*46d0*/  RET.REL.NODEC R20 `(_ZN2at6native49_GLOBAL__N__cfa43aba_16_ReflectionPad_cu_f800513921reflection_pad1d_flatIN3c104HalfEEEvPKT_PS5_lllll) ;  /* 0xffffffb814487950 */ /* 0x000fec0003c3ffff */
.L_x_310:
        /* <DEDUP_REMOVED lines=10> */
.L_x_1229:


//--------------------- .text._ZN2at6native49_GLOBAL__N__cfa43aba_16_ReflectionPad_cu_f800513927reflection_pad1d_out_kernelIN3c104HalfEEEvPKT_PS5_lll --------------------------
	.section	.text._ZN2at6native49_GLOBAL__N__cfa43aba_16_ReflectionPad_cu_f800513927reflection_pad1d_out_kernelIN3c104HalfEEEvPKT_PS5_lll,"ax",@progbits
	.align	128
.text._ZN2at6native49_GLOBAL__N__cfa43aba_16_ReflectionPad_cu_f800513927reflection_pad1d_out_kernelIN3c104HalfEEEvPKT_PS5_lll:
        .type           _ZN2at6native49_GLOBAL__N__cfa43aba_16_ReflectionPad_cu_f800513927reflection_pad1d_out_kernelIN3c104HalfEEEvPKT_PS5_lll,@function
        .size           _ZN2at6native49_GLOBAL__N__cfa43aba_16_ReflectionPad_cu_f800513927reflection_pad1d_out_kernelIN3c104HalfEEEvPKT_PS5_lll,(.L_x_1233 - _ZN2at6native49_GLOBAL__N__cfa43aba_16_ReflectionPad_cu_f800513927reflection_pad1d_out_kernelIN3c104HalfEEEvPKT_PS5_lll)
        .other          _ZN2at6native49_GLOBAL__N__cfa43aba_16_ReflectionPad_cu_f800513927reflection_pad1d_out_kernelIN3c104HalfEEEvPKT_PS5_lll,@"STO_CUDA_ENTRY STV_DEFAULT"
_ZN2at6native49_GLOBAL__N__cfa43aba_16_ReflectionPad_cu_f800513927reflection_pad1d_out_kernelIN3c104HalfEEEvPKT_PS5_lll:
        /* <DEDUP_REMOVED lines=68> */
.L_x_311:
        /* <DEDUP_REMOVED lines=12> */
.L_x_1233:


//--------------------- .text._ZN2at6native49_GLOBAL__N__cfa43aba_16_ReflectionPad_cu_f800513921reflection_pad1d_flatIN3c107complexIfEEEEvPKT_PS6_lllll --------------------------
	.section	.text._ZN2at6native49_GLOBAL__N__cfa43aba_16_ReflectionPad_cu_f800513921reflection_pad1d_flatIN3c107complexIfEEEEvPKT_PS6_lllll,"ax",@progbits
	.align	128
.text._ZN2at6native49_GLOBAL__N__cfa43aba_16_ReflectionPad_cu_f800513921reflection_pad1d_flatIN3c107complexIfEEEEvPKT_PS6_lllll:
        .type           _ZN2at6native49_GLOBAL__N__cfa43aba_16_ReflectionPad_cu_f800513921reflection_pad1d_flatIN3c107complexIfEEEEvPKT_PS6_lllll,@function
        .size           _ZN2at6native49_GLOBAL__N__cfa43aba_16_ReflectionPad_cu_f800513921reflection_pad1d_flatIN3c107complexIfEEEEvPKT_PS6_lllll,(.L_x_1234 - _ZN2at6native49_GLOBAL__N__cfa43aba_16_ReflectionPad_cu_f800513921reflection_pad1d_flatIN3c107complexIfEEEEvPKT_PS6_lllll)
        .other          _ZN2at6native49_GLOBAL__N__cfa43aba_16_ReflectionPad_cu_f800513921reflection_pad1d_flatIN3c107complexIfEEEEvPKT_PS6_lllll,@"STO_CUDA_ENTRY STV_DEFAULT"
_ZN2at6native49_GLOBAL__N__cfa43aba_16_ReflectionPad_cu_f800513921reflection_pad1d_flatIN3c107complexIfEEEEvPKT_PS6_lllll:
        /* <DEDUP_REMOVED lines=63> */
.L_x_314:
[----:B------:R-:W-:Y:S01]  /*03f0*/  IMAD.U32 R2, RZ, RZ, UR8 ;  /* 0x00000008ff027e24 */ /* 0x000fe2000f8e00ff */
[----:B------:R-:W-:Y:S01]  /*0400*/  MOV R0, 0x460 ;  /* 0x0000046000007802 */ /* 0x000fe20000000f00 */
[----:B------:R-:W-:Y:S02]  /*0410*/  IMAD.U32 R3, RZ, RZ, UR9 ;  /* 0x00000009ff037e24 */ /* 0x000fe4000f8e00ff */
[----:B------:R-:W-:Y:S01]  /*0420*/  IMAD.U32 R8, RZ, RZ, UR8 ;  /* 0x00000008ff087e24 */ /* 0x000fe2000f8e00ff */
[----:B------:R-:W-:Y:S01]  /*0430*/  MOV R4, R2 ;  /* 0x0000000200047202 */ /* 0x000fe20000000f00 */
[----:B------:R-:W-:-:S07]  /*0440*/  IMAD.U32 R9, RZ, RZ, UR9 ;  /* 0x00000009ff097e24 */ /* 0x000fce000f8e00ff */
[----:B------:R-:W-:Y:S05]  /*0450*/  CALL.REL.NOINC `($__internal_41_$__cuda_sm20_div_u64) ;  /* 0x0000003800387944 */ /* 0x000fea0003c00000 */
[----:B------:R-:W-:Y:S02]  /*0460*/  IMAD.MOV.U32 R2, RZ, RZ, R4 ;  /* 0x000000ffff027224 */ /* 0x000fe400078e0004 */
[----:B------:R-:W-:-:S07]  /*0470*/  IMAD.MOV.U32 R3, RZ, RZ, R9 ;  /* 0x000000ffff037224 */ /* 0x000fce00078e0009 */
.L_x_315:
[----:B------:R-:W-:Y:S05]  /*0480*/  BSYNC.RECONVERGENT B0 ;  /* 0x0000000000007941 */ /* 0x000fea0003800200 */
.L_x_313:
        /* <DEDUP_REMOVED lines=22> */
.L_x_322:
        /* <DEDUP_REMOVED lines=26> */
.L_x_320:
[----:B------:R-:W-:Y:S02]  /*0790*/  MOV R14, R15 ;  /* 0x0000000f000e7202 */ /* 0x000fe40000000f00 */
[----:B------:R-:W-:-:S07]  /*07a0*/  MOV R2, 0x7c0 ;  /* 0x000007c000027802 */ /* 0x000fce0000000f00 */
[----:B--23--:R-:W-:Y:S05]  /*07b0*/  CALL.REL.NOINC `($__internal_40_$__cuda_sm20_div_s64) ;  /* 0x0000002c00f47944 */ /* 0x00cfea0003c00000 */
[----:B------:R-:W-:Y:S02]  /*07c0*/  IMAD.MOV.U32 R14, RZ, RZ, R0 ;  /* 0x000000ffff0e7224 */ /* 0x000fe400078e0000 */
[----:B------:R-:W-:-:S07]  /*07d0*/  IMAD.MOV.U32 R15, RZ, RZ, R13 ;  /* 0x000000ffff0f7224 */ /* 0x000fce00078e000d */
.L_x_321:
[----:B--23--:R-:W-:Y:S05]  /*07e0*/  BSYNC.RECONVERGENT B2 ;  /* 0x0000000000027941 */ /* 0x00cfea0003800200 */
.L_x_319:
[----:B------:R-:W-:Y:S02]  /*07f0*/  IMAD R13, R15, UR28, RZ ;  /* 0x0000001c0f0d7c24 */ /* 0x000fe4000f8e02ff */
[----:B------:R-:W-:-:S04]  /*0800*/  IMAD.WIDE.U32 R4, R14, UR28, RZ ;  /* 0x0000001c0e047c25 */ /* 0x000fc8000f8e00ff */
[----:B------:R-:W-:Y:S01]  /*0810*/  IMAD R13, R14, UR29, R13 ;  /* 0x0000001d0e0d7c24 */ /* 0x000fe2000f8e020d */
[----:B------:R-:W-:-:S03]  /*0820*/  LEA R14, P0, R4, UR30, 0x3 ;  /* 0x0000001e040e7c11 */ /* 0x000fc6000f8018ff */
[----:B------:R-:W-:-:S05]  /*0830*/  IMAD.IADD R5, R5, 0x1, R13 ;  /* 0x0000000105057824 */ /* 0x000fca00078e020d */
[----:B------:R-:W-:-:S06]  /*0840*/  LEA.HI.X R15, R4, UR31, R5, 0x3, P0 ;  /* 0x0000001f040f7c11 */ /* 0x000fcc00080f1c05 */
[----:B------:R-:W2:Y:S01]  /*0850*/  LDG.E.64.CONSTANT R14, desc[UR26][R14.64] ;  /* 0x0000001a0e0e7981 */ /* 0x000ea2000c1e9b00 */
        /* <DEDUP_REMOVED lines=11> */
[----:B--2---:R0:W-:Y:S08]  /*0910*/  STG.E.64 desc[UR26][R4.64], R14 ;  /* 0x0000000e04007986 */ /* 0x0041f0000c101b1a */
[----:B------:R-:W-:Y:S05]  /*0920*/  @P0 BRA `(.L_x_322) ;  /* 0xfffffffc00300947 */ /* 0x000fea000383ffff */
[----:B------:R-:W-:Y:S05]  /*0930*/  BSYNC.RECONVERGENT B1 ;  /* 0x0000000000017941 */ /* 0x000fea0003800200 */
.L_x_318:
[----:B------:R-:W-:-:S04]  /*0940*/  IADD3 R19, P0, PT, R6, UR6, RZ ;  /* 0x0000000606137c10 */ /* 0x000fc8000ff1e0ff */
[----:B0-----:R-:W-:-:S09]  /*0950*/  IADD3.X R5, PT, PT, R7, UR7, RZ, P0, !PT ;  /* 0x0000000707057c10 */ /* 0x001fd200087fe4ff */
.L_x_317:
[----:B--23--:R-:W-:Y:S05]  /*0960*/  BSYNC.RECONVERGENT B0 ;  /* 0x0000000000007941 */ /* 0x00cfea0003800200 */
.L_x_316:
        /* <DEDUP_REMOVED lines=9> */
.L_x_336:
        /* <DEDUP_REMOVED lines=24> */
.L_x_325:
[----:B------:R-:W-:Y:S01]  /*0b80*/  IMAD.MOV.U32 R14, RZ, RZ, R19 ;  /* 0x000000ffff0e7224 */ /* 0x000fe200078e0013 */
[----:B------:R-:W-:-:S07]  /*0b90*/  MOV R2, 0xbb0 ;  /* 0x00000bb000027802 */ /* 0x000fce0000000f00 */
[----:B------:R-:W-:Y:S05]  /*0ba0*/  CALL.REL.NOINC `($__internal_40_$__cuda_sm20_div_s64) ;  /* 0x0000002800f87944 */ /* 0x000fea0003c00000 */
[----:B------:R-:W-:-:S07]  /*0bb0*/  IMAD.MOV.U32 R12, RZ, RZ, R0 ;  /* 0x000000ffff0c7224 */ /* 0x000fce00078e0000 */
.L_x_326:
[----:B------:R-:W-:Y:S05]  /*0bc0*/  BSYNC.RECONVERGENT B1 ;  /* 0x0000000000017941 */ /* 0x000fea0003800200 */
.L_x_324:
[----:B------:R-:W-:Y:S02]  /*0bd0*/  IMAD R7, R13, UR32, RZ ;  /* 0x000000200d077c24 */ /* 0x000fe4000f8e02ff */
[----:B------:R-:W-:-:S04]  /*0be0*/  IMAD.WIDE.U32 R2, R12, UR32, RZ ;  /* 0x000000200c027c25 */ /* 0x000fc8000f8e00ff */
[----:B------:R-:W-:Y:S01]  /*0bf0*/  IMAD R7, R12, UR33, R7 ;  /* 0x000000210c077c24 */ /* 0x000fe2000f8e0207 */
[----:B------:R-:W-:-:S03]  /*0c00*/  LEA R6, P0, R2, UR20, 0x3 ;  /* 0x0000001402067c11 */ /* 0x000fc6000f8018ff */
[----:B------:R-:W-:-:S05]  /*0c10*/  IMAD.IADD R3, R3, 0x1, R7 ;  /* 0x0000000103037824 */ /* 0x000fca00078e0207 */
[----:B------:R-:W-:-:S06]  /*0c20*/  LEA.HI.X R7, R2, UR21, R3, 0x3, P0 ;  /* 0x0000001502077c11 */ /* 0x000fcc00080f1c03 */
[----:B------:R-:W2:Y:S01]  /*0c30*/  LDG.E.64.CONSTANT R6, desc[UR26][R6.64] ;  /* 0x0000001a06067981 */ /* 0x000ea2000c1e9b00 */
[C---:B------:R-:W-:Y:S01]  /*0c40*/  LEA R8, P0, R19.reuse, UR22, 0x3 ;  /* 0x0000001613087c11 */ /* 0x040fe2000f8018ff */
[----:B------:R-:W-:Y:S03]  /*0c50*/  BSSY.RECONVERGENT B1, `(.L_x_327) ;  /* 0x0000020000017945 */ /* 0x000fe60003800200 */
[C---:B------:R-:W-:Y:S02]  /*0c60*/  LEA.HI.X R9, R19.reuse, UR23, R5, 0x3, P0 ;  /* 0x0000001713097c11 */ /* 0x040fe400080f1c05 */
[----:B------:R-:W-:-:S04]  /*0c70*/  IADD3 R19, P0, PT, R19, UR8, RZ ;  /* 0x0000000813137c10 */ /* 0x000fc8000ff1e0ff */
[----:B------:R-:W-:-:S04]  /*0c80*/  IADD3.X R5, PT, PT, R5, UR9, RZ, P0, !PT ;  /* 0x0000000905057c10 */ /* 0x000fc800087fe4ff */
[----:B------:R-:W-:-:S04]  /*0c90*/  LOP3.LUT R0, R5, UR37, RZ, 0xfc, !PT ;  /* 0x0000002505007c12 */ /* 0x000fc8000f8efcff */
[----:B------:R-:W-:Y:S01]  /*0ca0*/  ISETP.NE.U32.AND P0, PT, R0, RZ, PT ;  /* 0x000000ff0000720c */ /* 0x000fe20003f05070 */
[----:B--2---:R0:W-:-:S12]  /*0cb0*/  STG.E.64 desc[UR26][R8.64], R6 ;  /* 0x0000000608007986 */ /* 0x0041d8000c101b1a */
        /* <DEDUP_REMOVED lines=21> */
.L_x_328:
[----:B------:R-:W-:Y:S01]  /*0e10*/  IMAD.MOV.U32 R14, RZ, RZ, R19 ;  /* 0x000000ffff0e7224 */ /* 0x000fe200078e0013 */
[----:B------:R-:W-:-:S07]  /*0e20*/  MOV R2, 0xe40 ;  /* 0x00000e4000027802 */ /* 0x000fce0000000f00 */
[----:B0-----:R-:W-:Y:S05]  /*0e30*/  CALL.REL.NOINC `($__internal_40_$__cuda_sm20_div_s64) ;  /* 0x0000002800547944 */ /* 0x001fea0003c00000 */
[----:B------:R-:W-:-:S07]  /*0e40*/  IMAD.MOV.U32 R12, RZ, RZ, R0 ;  /* 0x000000ffff0c7224 */ /* 0x000fce00078e0000 */
.L_x_329:
[----:B------:R-:W-:Y:S05]  /*0e50*/  BSYNC.RECONVERGENT B1 ;  /* 0x0000000000017941 */ /* 0x000fea0003800200 */
.L_x_327:
[----:B------:R-:W-:Y:S02]  /*0e60*/  IMAD R7, R13, UR32, RZ ;  /* 0x000000200d077c24 */ /* 0x000fe4000f8e02ff */
[----:B------:R-:W-:-:S04]  /*0e70*/  IMAD.WIDE.U32 R2, R12, UR32, RZ ;  /* 0x000000200c027c25 */ /* 0x000fc8000f8e00ff */
[----:B------:R-:W-:Y:S01]  /*0e80*/  IMAD R7, R12, UR33, R7 ;  /* 0x000000210c077c24 */ /* 0x000fe2000f8e0207 */
[----:B------:R-:W-:-:S03]  /*0e90*/  LEA R10, P0, R2, UR34, 0x3 ;  /* 0x00000022020a7c11 */ /* 0x000fc6000f8018ff */
[----:B------:R-:W-:-:S05]  /*0ea0*/  IMAD.IADD R3, R3, 0x1, R7 ;  /* 0x0000000103037824 */ /* 0x000fca00078e0207 */
[----:B------:R-:W-:-:S06]  /*0eb0*/  LEA.HI.X R11, R2, UR35, R3, 0x3, P0 ;  /* 0x00000023020b7c11 */ /* 0x000fcc00080f1c03 */
[----:B------:R-:W2:Y:S01]  /*0ec0*/  LDG.E.64.CONSTANT R10, desc[UR26][R10.64] ;  /* 0x0000001a0a0a7981 */ /* 0x000ea2000c1e9b00 */
        /* <DEDUP_REMOVED lines=17> */
[----:B-1----:R-:W0:Y:S02]  /*0fe0*/  MUFU.RCP R2, R2 ;  /* 0x0000000200027308 */ /* 0x002e240000001000 */
        /* <DEDUP_REMOVED lines=16> */
.L_x_331:
[----:B------:R-:W-:Y:S01]  /*10f0*/  IMAD.MOV.U32 R14, RZ, RZ, R19 ;  /* 0x000000ffff0e7224 */ /* 0x000fe200078e0013 */
[----:B------:R-:W-:-:S07]  /*1100*/  MOV R2, 0x1120 ;  /* 0x0000112000027802 */ /* 0x000fce0000000f00 */
[----:B0-----:R-:W-:Y:S05]  /*1110*/  CALL.REL.NOINC `($__internal_40_$__cuda_sm20_div_s64) ;  /* 0x00000024009c7944 */ /* 0x001fea0003c00000 */
[----:B------:R-:W-:-:S07]  /*1120*/  IMAD.MOV.U32 R12, RZ, RZ, R0 ;  /* 0x000000ffff0c7224 */ /* 0x000fce00078e0000 */
.L_x_332:
[----:B------:R-:W-:Y:S05]  /*1130*/  BSYNC.RECONVERGENT B1 ;  /* 0x0000000000017941 */ /* 0x000fea0003800200 */
.L_x_330:
[----:B------:R-:W-:Y:S02]  /*1140*/  IMAD R7, R13, UR32, RZ ;  /* 0x000000200d077c24 */ /* 0x000fe4000f8e02ff */
[----:B------:R-:W-:-:S04]  /*1150*/  IMAD.WIDE.U32 R10, R12, UR32, RZ ;  /* 0x000000200c0a7c25 */ /* 0x000fc8000f8e00ff */
[----:B------:R-:W-:Y:S01]  /*1160*/  IMAD R7, R12, UR33, R7 ;  /* 0x000000210c077c24 */ /* 0x000fe2000f8e0207 */
[----:B------:R-:W-:-:S03]  /*1170*/  LEA R12, P0, R10, UR34, 0x3 ;  /* 0x000000220a0c7c11 */ /* 0x000fc6000f8018ff */
[----:B------:R-:W-:-:S05]  /*1180*/  IMAD.IADD R7, R11, 0x1, R7 ;  /* 0x000000010b077824 */ /* 0x000fca00078e0207 */
[----:B------:R-:W-:-:S06]  /*1190*/  LEA.HI.X R13, R10, UR35, R7, 0x3, P0 ;  /* 0x000000230a0d7c11 */ /* 0x000fcc00080f1c07 */
[----:B------:R-:W2:Y:S01]  /*11a0*/  LDG.E.64.CONSTANT R12, desc[UR26][R12.64] ;  /* 0x0000001a0c0c7981 */ /* 0x000ea2000c1e9b00 */
[----:B------:R-:W-:Y:S01]  /*11b0*/  IADD3 R8, P0, PT, R8, R3, RZ ;  /* 0x0000000308087210 */ /* 0x000fe20007f1e0ff */
[----:B------:R-:W-:Y:S04]  /*11c0*/  BSSY.RECONVERGENT B1, `(.L_x_333) ;  /* 0x0000020000017945 */ /* 0x000fe80003800200 */
        /* <DEDUP_REMOVED lines=27> */
.L_x_334:
[----:B------:R-:W-:Y:S02]  /*1380*/  MOV R14, R19 ;  /* 0x00000013000e7202 */ /* 0x000fe40000000f00 */
[----:B------:R-:W-:-:S07]  /*1390*/  MOV R2, 0x13b0 ;  /* 0x000013b000027802 */ /* 0x000fce0000000f00 */
[----:B0-----:R-:W-:Y:S05]  /*13a0*/  CALL.REL.NOINC `($__internal_40_$__cuda_sm20_div_s64) ;  /* 0x0000002000f87944 */ /* 0x001fea0003c00000 */
[----:B------:R-:W-:-:S07]  /*13b0*/  IMAD.MOV.U32 R12, RZ, RZ, R0 ;  /* 0x000000ffff0c7224 */ /* 0x000fce00078e0000 */
.L_x_335:
[----:B------:R-:W-:Y:S05]  /*13c0*/  BSYNC.RECONVERGENT B1 ;  /* 0x0000000000017941 */ /* 0x000fea0003800200 */
.L_x_333:
[----:B------:R-:W-:Y:S02]  /*13d0*/  IMAD R7, R13, UR32, RZ ;  /* 0x000000200d077c24 */ /* 0x000fe4000f8e02ff */
[----:B------:R-:W-:-:S04]  /*13e0*/  IMAD.WIDE.U32 R10, R12, UR32, RZ ;  /* 0x000000200c0a7c25 */ /* 0x000fc8000f8e00ff */
[----:B------:R-:W-:Y:S01]  /*13f0*/  IMAD R7, R12, UR33, R7 ;  /* 0x000000210c077c24 */ /* 0x000fe2000f8e0207 */
[----:B------:R-:W-:-:S03]  /*1400*/  LEA R12, P0, R10, UR34, 0x3 ;  /* 0x000000220a0c7c11 */ /* 0x000fc6000f8018ff */
[----:B------:R-:W-:-:S05]  /*1410*/  IMAD.IADD R7, R11, 0x1, R7 ;  /* 0x000000010b077824 */ /* 0x000fca00078e0207 */
[----:B------:R-:W-:-:S06]  /*1420*/  LEA.HI.X R13, R10, UR35, R7, 0x3, P0 ;  /* 0x000000230a0d7c11 */ /* 0x000fcc00080f1c07 */
[----:B------:R-:W2:Y:S01]  /*1430*/  LDG.E.64.CONSTANT R12, desc[UR26][R12.64] ;  /* 0x0000001a0c0c7981 */ /* 0x000ea2000c1e9b00 */
[----:B------:R-:W-:-:S05]  /*1440*/  IADD3 R2, P0, PT, R8, R3, RZ ;  /* 0x0000000308027210 */ /* 0x000fca0007f1e0ff */
[----:B------:R-:W-:Y:S01]  /*1450*/  IMAD.X R3, R9, 0x1, R6, P0 ;  /* 0x0000000109037824 */ /* 0x000fe200000e0606 */
[----:B------:R-:W-:-:S04]  /*1460*/  IADD3 R19, P0, PT, R19, UR8, RZ ;  /* 0x0000000813137c10 */ /* 0x000fc8000ff1e0ff */
[----:B------:R-:W-:Y:S02]  /*1470*/  IADD3.X R5, PT, PT, R5, UR9, RZ, P0, !PT ;  /* 0x0000000905057c10 */ /* 0x000fe400087fe4ff */
[----:B------:R-:W-:-:S04]  /*1480*/  ISETP.GE.U32.AND P0, PT, R19, UR4, PT ;  /* 0x0000000413007c0c */ /* 0x000fc8000bf06070 */
[----:B------:R-:W-:Y:S01]  /*1490*/  ISETP.GE.AND.EX P0, PT, R5, UR12, PT, P0 ;  /* 0x0000000c05007c0c */ /* 0x000fe2000bf06300 */
[----:B--2---:R0:W-:-:S12]  /*14a0*/  STG.E.64 desc[UR26][R2.64], R12 ;  /* 0x0000000c02007986 */ /* 0x0041d8000c101b1a */
[----:B------:R-:W-:Y:S05]  /*14b0*/  @!P0 BRA `(.L_x_336) ;  /* 0xfffffff400508947 */ /* 0x000fea000383ffff */
[----:B------:R-:W-:Y:S05]  /*14c0*/  BSYNC.RECONVERGENT B0 ;  /* 0x0000000000007941 */ /* 0x000fea0003800200 */
.L_x_323:
[----:B------:R-:W-:Y:S05]  /*14d0*/  EXIT ;  /* 0x000000000000794d */ /* 0x000fea0003800000 */
.L_x_312:
        /* <DEDUP_REMOVED lines=36> */
.L_x_338:
        /* <DEDUP_REMOVED lines=8> */
[----:B------:R-:W-:Y:S05]  /*17a0*/  CALL.REL.NOINC `($__internal_41_$__cuda_sm20_div_u64) ;  /* 0x0000002400647944 */ /* 0x000fea0003c00000 */
[----:B------:R-:W-:Y:S02]  /*17b0*/  IMAD.MOV.U32 R2, RZ, RZ, R4 ;  /* 0x000000ffff027224 */ /* 0x000fe400078e0004 */
[----:B------:R-:W-:-:S07]  /*17c0*/  IMAD.MOV.U32 R3, RZ, RZ, R9 ;  /* 0x000000ffff037224 */ /* 0x000fce00078e0009 */
.L_x_339:
[----:B------:R-:W-:Y:S05]  /*17d0*/  BSYNC.RECONVERGENT B0 ;  /* 0x0000000000007941 */ /* 0x000fea0003800200 */
.L_x_337:
        /* <DEDUP_REMOVED lines=26> */
.L_x_349:
[----:B0-----:R-:W-:Y:S01]  /*1980*/  IADD3 R14, P0, PT, R6, UR6, RZ ;  /* 0x00000006060e7c10 */ /* 0x001fe2000ff1e0ff */
[----:B------:R-:W-:Y:S03]  /*1990*/  BSSY.RECONVERGENT B2, `(.L_x_343) ;  /* 0x000001d000027945 */ /* 0x000fe60003800200 */
[----:B------:R-:W-:-:S04]  /*19a0*/  IADD3.X R5, PT, PT, R7, UR7, RZ, P0, !PT ;  /* 0x0000000707057c10 */ /* 0x000fc800087fe4ff */
        /* <DEDUP_REMOVED lines=23> */
.L_x_344:
[----:B------:R-:W-:-:S07]  /*1b20*/  MOV R2, 0x1b40 ;  /* 0x00001b4000027802 */ /* 0x000fce0000000f00 */
[----:B--234-:R-:W-:Y:S05]  /*1b30*/  CALL.REL.NOINC `($__internal_40_$__cuda_sm20_div_s64) ;  /* 0x0000001c00147944 */ /* 0x01cfea0003c00000 */
[----:B------:R-:W-:Y:S02]  /*1b40*/  IMAD.MOV.U32 R26, RZ, RZ, R0 ;  /* 0x000000ffff1a7224 */ /* 0x000fe400078e0000 */
[----:B------:R-:W-:-:S07]  /*1b50*/  IMAD.MOV.U32 R27, RZ, RZ, R13 ;  /* 0x000000ffff1b7224 */ /* 0x000fce00078e000d */
.L_x_345:
[----:B--234-:R-:W-:Y:S05]  /*1b60*/  BSYNC.RECONVERGENT B2 ;  /* 0x0000000000027941 */ /* 0x01cfea0003800200 */
.L_x_343:
        /* <DEDUP_REMOVED lines=31> */
.L_x_347:
[----:B------:R-:W-:Y:S01]  /*1d60*/  IMAD.U32 R15, RZ, RZ, UR41 ;  /* 0x00000029ff0f7e24 */ /* 0x000fe2000f8e00ff */
[----:B------:R-:W-:Y:S01]  /*1d70*/  MOV R14, 0x1da0 ;  /* 0x00001da0000e7802 */ /* 0x000fe20000000f00 */
[----:B------:R-:W-:-:S07]  /*1d80*/  IMAD.U32 R13, RZ, RZ, UR13 ;  /* 0x0000000dff0d7e24 */ /* 0x000fce000f8e00ff */
[----:B------:R-:W-:Y:S05]  /*1d90*/  CALL.REL.NOINC `($__internal_42_$__cuda_sm20_rem_s64) ;  /* 0x00000024000c7944 */ /* 0x000fea0003c00000 */
[----:B------:R-:W-:-:S07]  /*1da0*/  MOV R14, R0 ;  /* 0x00000000000e7202 */ /* 0x000fce0000000f00 */
.L_x_348:
[----:B------:R-:W-:Y:S05]  /*1db0*/  BSYNC.RECONVERGENT B2 ;  /* 0x0000000000027941 */ /* 0x000fea0003800200 */
.L_x_346:
        /* <DEDUP_REMOVED lines=33> */
.L_x_342:
[----:B------:R-:W-:-:S04]  /*1fd0*/  IADD3 R19, P0, PT, R6, UR6, RZ ;  /* 0x0000000606137c10 */ /* 0x000fc8000ff1e0ff */
[----:B0-----:R-:W-:-:S09]  /*1fe0*/  IADD3.X R5, PT, PT, R7, UR7, RZ, P0, !PT ;  /* 0x0000000707057c10 */ /* 0x001fd200087fe4ff */
.L_x_341:
[----:B--234-:R-:W-:Y:S05]  /*1ff0*/  BSYNC.RECONVERGENT B0 ;  /* 0x0000000000007941 */ /* 0x01cfea0003800200 */
.L_x_340:
        /* <DEDUP_REMOVED lines=11> */
.L_x_375:
        /* <DEDUP_REMOVED lines=24> */
.L_x_352:
[----:B------:R-:W-:Y:S01]  /*2230*/  IMAD.MOV.U32 R14, RZ, RZ, R19 ;  /* 0x000000ffff0e7224 */ /* 0x000fe200078e0013 */
[----:B------:R-:W-:-:S07]  /*2240*/  MOV R2, 0x2260 ;  /* 0x0000226000027802 */ /* 0x000fce0000000f00 */
[----:B------:R-:W-:Y:S05]  /*2250*/  CALL.REL.NOINC `($__internal_40_$__cuda_sm20_div_s64) ;  /* 0x00000014004c7944 */ /* 0x000fea0003c00000 */
[----:B------:R-:W-:Y:S02]  /*2260*/  IMAD.MOV.U32 R8, RZ, RZ, R0 ;  /* 0x000000ffff087224 */ /* 0x000fe400078e0000 */
[----:B------:R-:W-:-:S07]  /*2270*/  IMAD.MOV.U32 R9, RZ, RZ, R13 ;  /* 0x000000ffff097224 */ /* 0x000fce00078e000d */
.L_x_353:
[----:B------:R-:W-:Y:S05]  /*2280*/  BSYNC.RECONVERGENT B1 ;  /* 0x0000000000017941 */ /* 0x000fea0003800200 */
.L_x_351:
        /* <DEDUP_REMOVED lines=29> */
.L_x_355:
[----:B------:R-:W-:Y:S01]  /*2460*/  MOV R15, UR41 ;  /* 0x00000029000f7c02 */ /* 0x000fe20008000f00 */
[----:B------:R-:W-:Y:S01]  /*2470*/  IMAD.U32 R13, RZ, RZ, UR13 ;  /* 0x0000000dff0d7e24 */ /* 0x000fe2000f8e00ff */
[----:B------:R-:W-:-:S07]  /*2480*/  MOV R14, 0x24a0 ;  /* 0x000024a0000e7802 */ /* 0x000fce0000000f00 */
[----:B------:R-:W-:Y:S05]  /*2490*/  CALL.REL.NOINC `($__internal_42_$__cuda_sm20_rem_s64) ;  /* 0x0000001c004c7944 */ /* 0x000fea0003c00000 */
[----:B------:R-:W-:-:S07]  /*24a0*/  IMAD.MOV.U32 R14, RZ, RZ, R0 ;  /* 0x000000ffff0e7224 */ /* 0x000fce00078e0000 */
.L_x_356:
[----:B------:R-:W-:Y:S05]  /*24b0*/  BSYNC.RECONVERGENT B1 ;  /* 0x0000000000017941 */ /* 0x000fea0003800200 */
.L_x_354:
        /* <DEDUP_REMOVED lines=29> */
[----:B------:R-:W-:-:S07]  /*2690*/  ISETP.NE.U32.AND P2, PT, RZ, UR45, PT ;  /* 0x0000002dff007c0c */ /* 0x000fce000bf45070 */
[----:B-1----:R-:W0:Y:S02]  /*26a0*/  MUFU.RCP R4, R4 ;  /* 0x0000000400047308 */ /* 0x002e240000001000 */
[----:B0-----:R-:W-:-:S06]  /*26b0*/  VIADD R2, R4, 0xffffffe ;  /* 0x0ffffffe04027836 */ /* 0x001fcc0000000000 */
[----:B------:R0:W1:Y:S02]  /*26c0*/  F2I.FTZ.U32.TRUNC.NTZ R3, R2 ;  /* 0x0000000200037305 */ /* 0x000064000021f000 */
        /* <DEDUP_REMOVED lines=15> */
.L_x_358:
[----:B------:R-:W-:Y:S01]  /*27c0*/  IMAD.MOV.U32 R14, RZ, RZ, R19 ;  /* 0x000000ffff0e7224 */ /* 0x000fe200078e0013 */
[----:B0-----:R-:W-:-:S07]  /*27d0*/  MOV R2, 0x27f0 ;  /* 0x000027f000027802 */ /* 0x001fce0000000f00 */
[----:B------:R-:W-:Y:S05]  /*27e0*/  CALL.REL.NOINC `($__internal_40_$__cuda_sm20_div_s64) ;  /* 0x0000000c00e87944 */ /* 0x000fea0003c00000 */
[----:B------:R-:W-:Y:S01]  /*27f0*/  MOV R8, R0 ;  /* 0x0000000000087202 */ /* 0x000fe20000000f00 */
[----:B------:R-:W-:-:S07]  /*2800*/  IMAD.MOV.U32 R9, RZ, RZ, R13 ;  /* 0x000000ffff097224 */ /* 0x000fce00078e000d */
.L_x_359:
[----:B------:R-:W-:Y:S05]  /*2810*/  BSYNC.RECONVERGENT B1 ;  /* 0x0000000000017941 */ /* 0x000fea0003800200 */
.L_x_357:
        /* <DEDUP_REMOVED lines=29> */
.L_x_361:
[----:B------:R-:W-:Y:S01]  /*29f0*/  IMAD.U32 R15, RZ, RZ, UR41 ;  /* 0x00000029ff0f7e24 */ /* 0x000fe2000f8e00ff */
[----:B------:R-:W-:Y:S01]  /*2a00*/  MOV R14, 0x2a30 ;  /* 0x00002a30000e7802 */ /* 0x000fe20000000f00 */
[----:B------:R-:W-:-:S07]  /*2a10*/  IMAD.U32 R13, RZ, RZ, UR13 ;  /* 0x0000000dff0d7e24 */ /* 0x000fce000f8e00ff */
[----:B------:R-:W-:Y:S05]  /*2a20*/  CALL.REL.NOINC `($__internal_42_$__cuda_sm20_rem_s64) ;  /* 0x0000001400e87944 */ /* 0x000fea0003c00000 */
[----:B------:R-:W-:-:S07]  /*2a30*/  IMAD.MOV.U32 R14, RZ, RZ, R0 ;  /* 0x000000ffff0e7224 */ /* 0x000fce00078e0000 */
.L_x_362:
[----:B------:R-:W-:Y:S05]  /*2a40*/  BSYNC.RECONVERGENT B1 ;  /* 0x0000000000017941 */ /* 0x000fea0003800200 */
.L_x_360:
        /* <DEDUP_REMOVED lines=18> */
[----:B------:R-:W2:Y:S01]  /*2b70*/  LDG.E.64.CONSTANT R12, desc[UR26][R12.64] ;  /* 0x0000001a0c0c7981 */ /* 0x000ea2000c1e9b00 */
        /* <DEDUP_REMOVED lines=16> */
[----:B------:R-:W-:-:S06]  /*2c80*/  HFMA2 R27, -RZ, RZ, 0, 0 ;  /* 0x00000000ff1b7431 */ /* 0x000fcc00000001ff */
        /* <DEDUP_REMOVED lines=17> */
.L_x_364:
[----:B------:R-:W-:Y:S01]  /*2da0*/  IMAD.MOV.U32 R14, RZ, RZ, R19 ;  /* 0x000000ffff0e7224 */ /* 0x000fe200078e0013 */
[----:B------:R-:W-:-:S07]  /*2db0*/  MOV R2, 0x2dd0 ;  /* 0x00002dd000027802 */ /* 0x000fce0000000f00 */
[----:B0-----:R-:W-:Y:S05]  /*2dc0*/  CALL.REL.NOINC `($__internal_40_$__cuda_sm20_div_s64) ;  /* 0x0000000800707944 */ /* 0x001fea0003c00000 */
[----:B------:R-:W-:Y:S02]  /*2dd0*/  IMAD.MOV.U32 R26, RZ, RZ, R0 ;  /* 0x000000ffff1a7224 */ /* 0x000fe400078e0000 */
[----:B------:R-:W-:-:S07]  /*2de0*/  IMAD.MOV.U32 R27, RZ, RZ, R13 ;  /* 0x000000ffff1b7224 */ /* 0x000fce00078e000d */
.L_x_365:
[----:B------:R-:W-:Y:S05]  /*2df0*/  BSYNC.RECONVERGENT B1 ;  /* 0x0000000000017941 */ /* 0x000fea0003800200 */
.L_x_363:
        /* <DEDUP_REMOVED lines=29> */
.L_x_367:
[----:B------:R-:W-:Y:S01]  /*2fd0*/  IMAD.U32 R15, RZ, RZ, UR41 ;  /* 0x00000029ff0f7e24 */ /* 0x000fe2000f8e00ff */
[----:B------:R-:W-:Y:S02]  /*2fe0*/  MOV R13, UR13 ;  /* 0x0000000d000d7c02 */ /* 0x000fe40008000f00 */
[----:B------:R-:W-:-:S07]  /*2ff0*/  MOV R14, 0x3010 ;  /* 0x00003010000e7802 */ /* 0x000fce0000000f00 */
[----:B------:R-:W-:Y:S05]  /*3000*/  CALL.REL.NOINC `($__internal_42_$__cuda_sm20_rem_s64) ;  /* 0x0000001000707944 */ /* 0x000fea0003c00000 */
[----:B------:R-:W-:-:S07]  /*3010*/  IMAD.MOV.U32 R14, RZ, RZ, R0 ;  /* 0x000000ffff0e7224 */ /* 0x000fce00078e0000 */
.L_x_368:
[----:B------:R-:W-:Y:S05]  /*3020*/  BSYNC.RECONVERGENT B1 ;  /* 0x0000000000017941 */ /* 0x000fea0003800200 */
.L_x_366:
        /* <DEDUP_REMOVED lines=48> */
.L_x_370:
[----:B------:R-:W-:Y:S01]  /*3330*/  IMAD.MOV.U32 R14, RZ, RZ, R19 ;  /* 0x000000ffff0e7224 */ /* 0x000fe200078e0013 */
[----:B------:R-:W-:-:S07]  /*3340*/  MOV R2, 0x3360 ;  /* 0x0000336000027802 */ /* 0x000fce0000000f00 */
[----:B0-----:R-:W-:Y:S05]  /*3350*/  CALL.REL.NOINC `($__internal_40_$__cuda_sm20_div_s64) ;  /* 0x00000004000c7944 */ /* 0x001fea0003c00000 */
[----:B------:R-:W-:Y:S01]  /*3360*/  MOV R26, R0 ;  /* 0x00000000001a7202 */ /* 0x000fe20000000f00 */
[----:B------:R-:W-:-:S07]  /*3370*/  IMAD.MOV.U32 R27, RZ, RZ, R13 ;  /* 0x000000ffff1b7224 */ /* 0x000fce00078e000d */
.L_x_371:
[----:B------:R-:W-:Y:S05]  /*3380*/  BSYNC.RECONVERGENT B1 ;  /* 0x0000000000017941 */ /* 0x000fea0003800200 */
.L_x_369:
        /* <DEDUP_REMOVED lines=29> */
.L_x_373:
[----:B------:R-:W-:Y:S01]  /*3560*/  IMAD.U32 R15, RZ, RZ, UR41 ;  /* 0x00000029ff0f7e24 */ /* 0x000fe2000f8e00ff */
[----:B------:R-:W-:Y:S01]  /*3570*/  MOV R14, 0x35a0 ;  /* 0x000035a0000e7802 */ /* 0x000fe20000000f00 */
[----:B------:R-:W-:-:S07]  /*3580*/  IMAD.U32 R13, RZ, RZ, UR13 ;  /* 0x0000000dff0d7e24 */ /* 0x000fce000f8e00ff */
[----:B------:R-:W-:Y:S05]  /*3590*/  CALL.REL.NOINC `($__internal_42_$__cuda_sm20_rem_s64) ;  /* 0x0000000c000c7944 */ /* 0x000fea0003c00000 */
[----:B------:R-:W-:-:S07]  /*35a0*/  IMAD.MOV.U32 R14, RZ, RZ, R0 ;  /* 0x000000ffff0e7224 */ /* 0x000fce00078e0000 */
.L_x_374:
[----:B------:R-:W-:Y:S05]  /*35b0*/  BSYNC.RECONVERGENT B1 ;  /* 0x0000000000017941 */ /* 0x000fea0003800200 */
.L_x_372:
        /* <DEDUP_REMOVED lines=28> */
.L_x_350:
[----:B------:R-:W-:Y:S05]  /*3780*/  EXIT ;  /* 0x000000000000794d */ /* 0x000fea0003800000 */
        .weak           $__internal_40_$__cuda_sm20_div_s64
        .type           $__internal_40_$__cuda_sm20_div_s64,@function
        .size           $__internal_40_$__cuda_sm20_div_s64,($__internal_41_$__cuda_sm20_div_u64 - $__internal_40_$__cuda_sm20_div_s64)
$__internal_40_$__cuda_sm20_div_s64:
        /* <DEDUP_REMOVED lines=90> */
[----:B------:R-:W-:Y:S05]  /*3d30*/  RET.REL.NODEC R14 `(_ZN2at6native49_GLOBAL__N__cfa43aba_16_ReflectionPad_cu_f800513921reflection_pad1d_flatIN3c107complexIfEEEEvPKT_PS6_lllll) ;  /* 0xffffffc00eb07950 */ /* 0x000fea0003c3ffff */
        .weak           $__internal_41_$__cuda_sm20_div_u64
        .type           $__internal_41_$__cuda_sm20_div_u64,@function
        .size           $__internal_41_$__cuda_sm20_div_u64,($__internal_42_$__cuda_sm20_rem_s64 - $__internal_41_$__cuda_sm20_div_u64)
$__internal_41_$__cuda_sm20_div_u64:
        /* <DEDUP_REMOVED lines=72> */
[----:B------:R-:W-:Y:S06]  /*41c0*/  RET.REL.NODEC R2 `(_ZN2at6native49_GLOBAL__N__cfa43aba_16_ReflectionPad_cu_f800513921reflection_pad1d_flatIN3c107complexIfEEEEvPKT_PS6_lllll) ;  /* 0xffffffbc028c7950 */ /* 0x000fec0003c3ffff */
        .weak           $__internal_42_$__cuda_sm20_rem_s64
        .type           $__internal_42_$__cuda_sm20_rem_s64,@function
        .size           $__internal_42_$__cuda_sm20_rem_s64,(.L_x_1234 - $__internal_42_$__cuda_sm20_rem_s64)
$__internal_42_$__cuda_sm20_rem_s64:
        /* <DEDUP_REMOVED lines=80> */
[----:B------:R-:W-:Y:S06]  /*46d0*/  RET.REL.NODEC R20 `(_ZN2at6native49_GLOBAL__N__cfa43aba_16_ReflectionPad_cu_f800513921reflection_pad1d_flatIN3c107complexIfEEEEvPKT_PS6_lllll) ;  /* 0xffffffb814487950 */ /* 0x000fec0003c3ffff */
.L_x_376:
        /* <DEDUP_REMOVED lines=10> */
.L_x_1234:


//--------------------- .text._ZN2at6native49_GLOBAL__N__cfa43aba_16_ReflectionPad_cu_f800513927reflection_pad1d_out_kernelIN3c107complexIfEEEEvPKT_PS6_lll --------------------------
	.section	.text._ZN2at6native49_GLOBAL__N__cfa43aba_16_ReflectionPad_cu_f800513927reflection_pad1d_out_kernelIN3c107complexIfEEEEvPKT_PS6_lll,"ax",@progbits
	.align	128
.text._ZN2at6native49_GLOBAL__N__cfa43aba_16_ReflectionPad_cu_f800513927reflection_pad1d_out_kernelIN3c107complexIfEEEEvPKT_PS6_lll:
        .type           _ZN2at6native49_GLOBAL__N__cfa43aba_16_ReflectionPad_cu_f800513927reflection_pad1d_out_kernelIN3c107complexIfEEEEvPKT_PS6_lll,@function
        .size           _ZN2at6native49_GLOBAL__N__cfa43aba_16_ReflectionPad_cu_f800513927reflection_pad1d_out_kernelIN3c107complexIfEEEEvPKT_PS6_lll,(.L_x_1238 - _ZN2at6native49_GLOBAL__N__cfa43aba_16_ReflectionPad_cu_f800513927reflection_pad1d_out_kernelIN3c107complexIfEEEEvPKT_PS6_lll)
        .other          _ZN2at6native49_GLOBAL__N__cfa43aba_16_ReflectionPad_cu_f800513927reflection_pad1d_out_kernelIN3c107complexIfEEEEvPKT_PS6_lll,@"STO_CUDA_ENTRY STV_DEFAULT"
_ZN2at6native49_GLOBAL__N__cfa43aba_16_ReflectionPad_cu_f800513927reflection_pad1d_out_kernelIN3c107complexIfEEEEvPKT_PS6_lll:
        /* <DEDUP_REMOVED lines=59> */
[----:B0-----:R-:W2:Y:S01]  /*03b0*/  LDG.E.64 R4, desc[UR6][R4.64] ;  /* 0x0000000604047981 */ /* 0x001ea2000c1e1b00 */
[----:B------:R-:W-:Y:S02]  /*03c0*/  IMAD.MOV.U32 R3, RZ, RZ, RZ ;  /* 0x000000ffff037224 */ /* 0x000fe400078e00ff */
[----:B------:R-:W-:-:S04]  /*03d0*/  IMAD.WIDE.U32 R2, R7, UR4, R2 ;  /* 0x0000000407027c25 */ /* 0x000fc8000f8e0002 */
[----:B------:R-:W-:Y:S01]  /*03e0*/  IMAD R7, R0, UR4, RZ ;  /* 0x0000000400077c24 */ /* 0x000fe2000f8e02ff */
[----:B------:R-:W-:-:S03]  /*03f0*/  LEA R6, P0, R2, UR10, 0x3 ;  /* 0x0000000a02067c11 */ /* 0x000fc6000f8018ff */
[----:B------:R-:W-:-:S05]  /*0400*/  IMAD.IADD R3, R3, 0x1, R7 ;  /* 0x0000000103037824 */ /* 0x000fca00078e0207 */
[----:B------:R-:W-:-:S05]  /*0410*/  LEA.HI.X R7, R2, UR11, R3, 0x3, P0 ;  /* 0x0000000b02077c11 */ /* 0x000fca00080f1c03 */
[----:B--2---:R-:W-:Y:S01]  /*0420*/  STG.E.64 desc[UR6][R6.64], R4 ;  /* 0x0000000406007986 */ /* 0x004fe2000c101b06 */
[----:B------:R-:W-:Y:S05]  /*0430*/  EXIT ;  /* 0x000000000000794d */ /* 0x000fea0003800000 */
.L_x_377:
        /* <DEDUP_REMOVED lines=12> */
.L_x_1238:


//--------------------- .text._ZN2at6native49_GLOBAL__N__cfa43aba_16_ReflectionPad_cu_f800513921reflection_pad1d_flatIN3c107complexIdEEEEvPKT_PS6_lllll --------------------------
	.section	.text._ZN2at6native49_GLOBAL__N__cfa43aba_16_ReflectionPad_cu_f800513921reflection_pad1d_flatIN3c107complexIdEEEEvPKT_PS6_lllll,"ax",@progbits
	.align	128
.text._ZN2at6native49_GLOBAL__N__cfa43aba_16_ReflectionPad_cu_f800513921reflection_pad1d_flatIN3c107complexIdEEEEvPKT_PS6_lllll:
        .type           _ZN2at6native49_GLOBAL__N__cfa43aba_16_ReflectionPad_cu_f800513921reflection_pad1d_flatIN3c107complexIdEEEEvPKT_PS6_lllll,@function
        .size           _ZN2at6native49_GLOBAL__N__cfa43aba_16_ReflectionPad_cu_f800513921reflection_pad1d_flatIN3c107complexIdEEEEvPKT_PS6_lllll,(.L_x_1239 - _ZN2at6native49_GLOBAL__N__cfa43aba_16_ReflectionPad_cu_f800513921reflection_pad1d_flatIN3c107complexIdEEEEvPKT_PS6_lllll)
        .other          _ZN2at6native49_GLOBAL__N__cfa43aba_16_ReflectionPad_cu_f800513921reflection_pad1d_flatIN3c107complexIdEEEEvPKT_PS6_lllll,@"STO_CUDA_ENTRY STV_DEFAULT"
_ZN2at6native49_GLOBAL__N__cfa43aba_16_ReflectionPad_cu_f800513921reflection_pad1d_flatIN3c107complexIdEEEEvPKT_PS6_lllll:
        /* <DEDUP_REMOVED lines=56> */
[----:B------:R-:W-:Y:S02]  /*0380*/  @P0 VIADD R5, R5, -UR8 ;  /* 0x8000000805050c36 */ /* 0x000fe40008000000 */
[----:B------:R-:W-:-:S03]  /*0390*/  @P0 VIADD R4, R4, 0x1 ;  /* 0x0000000104040836 */ /* 0x000fc60000000000 */
[----:B------:R-:W-:Y:S01]  /*03a0*/  ISETP.GE.U32.AND P1, PT, R5, UR8, PT ;  /* 0x0000000805007c0c */ /* 0x000fe2000bf26070 */
[----:B------:R-:W-:-:S12]  /*03b0*/  IMAD.MOV.U32 R5, RZ, RZ, RZ ;  /* 0x000000ffff057224 */ /* 0x000fd800078e00ff */
[----:B------:R-:W-:Y:S02]  /*03c0*/  @P1 IADD3 R4, PT, PT, R4, 0x1, RZ ;  /* 0x0000000104041810 */ /* 0x000fe40007ffe0ff */
[----:B------:R-:W-:Y:S01]  /*03d0*/  @!P2 LOP3.LUT R4, RZ, UR8, RZ, 0x33, !PT ;  /* 0x00000008ff04ac12 */ /* 0x000fe2000f8e33ff */
[----:B------:R-:W-:Y:S06]  /*03e0*/  BRA `(.L_x_381) ;  /* 0x0000000000247947 */ /* 0x000fec0003800000 */
.L_x_380:
[----:B------:R-:W-:Y:S01]  /*03f0*/  IMAD.U32 R5, RZ, RZ, UR9 ;  /* 0x00000009ff057e24 */ /* 0x000fe2000f8e00ff */
[----:B------:R-:W-:Y:S01]  /*0400*/  MOV R6, 0x460 ;  /* 0x0000046000067802 */ /* 0x000fe20000000f00 */
[----:B------:R-:W-:Y:S02]  /*0410*/  IMAD.U32 R9, RZ, RZ, UR9 ;  /* 0x00000009ff097e24 */ /* 0x000fe4000f8e00ff */
[----:B------:R-:W-:Y:S02]  /*0420*/  IMAD.U32 R8, RZ, RZ, UR8 ;  /* 0x00000008ff087e24 */ /* 0x000fe4000f8e00ff */
[----:B------:R-:W-:Y:S02]  /*0430*/  IMAD.U32 R4, RZ, RZ, UR8 ;  /* 0x00000008ff047e24 */ /* 0x000fe4000f8e00ff */
[----:B------:R-:W-:-:S07]  /*0440*/  IMAD.MOV.U32 R9, RZ, RZ, R5 ;  /* 0x000000ffff097224 */ /* 0x000fce00078e0005 */
[----:B------:R-:W-:Y:S05]  /*0450*/  CALL.REL.NOINC `($__internal_44_$__cuda_sm20_div_u64) ;  /* 0x0000003800047944 */ /* 0x000fea0003c00000 */
[----:B------:R-:W-:Y:S02]  /*0460*/  IMAD.MOV.U32 R4, RZ, RZ, R8 ;  /* 0x000000ffff047224 */ /* 0x000fe400078e0008 */
[----:B------:R-:W-:-:S07]  /*0470*/  IMAD.MOV.U32 R5, RZ, RZ, R9 ;  /* 0x000000ffff057224 */ /* 0x000fce00078e0009 */
.L_x_381:
[----:B------:R-:W-:Y:S05]  /*0480*/  BSYNC.RECONVERGENT B0 ;  /* 0x0000000000007941 */ /* 0x000fea0003800200 */
.L_x_379:
[----:B------:R-:W-:Y:S01]  /*0490*/  IADD3 R7, P1, PT, R4, R7, RZ ;  /* 0x0000000704077210 */ /* 0x000fe20007f3e0ff */
[----:B------:R-:W0:Y:S01]  /*04a0*/  LDCU UR13, c[0x0][0x3ac] ;  /* 0x00007580ff0d77ac */ /* 0x000e220008000800 */
[----:B------:R-:W-:Y:S02]  /*04b0*/  BSSY.RECONVERGENT B0, `(.L_x_382) ;  /* 0x0000049000007945 */ /* 0x000fe40003800200 */
[----:B------:R-:W-:Y:S01]  /*04c0*/  LOP3.LUT R3, R7, 0x3, RZ, 0xc0, !PT ;  /* 0x0000000307037812 */ /* 0x000fe200078ec0ff */
[----:B------:R-:W1:Y:S01]  /*04d0*/  LDCU UR36, c[0x0][0x3a8] ;  /* 0x00007500ff2477ac */ /* 0x000e620008000800 */
[----:B------:R-:W-:Y:S02]  /*04e0*/  IADD3.X R5, PT, PT, RZ, R5, RZ, P1, !PT ;  /* 0x00000005ff057210 */ /* 0x000fe40000ffe4ff */
        /* <DEDUP_REMOVED lines=16> */
.L_x_388:
[----:B------:R-:W-:Y:S01]  /*05f0*/  IADD3 R16, P0, PT, R2, UR6, RZ ;  /* 0x0000000602107c10 */ /* 0x000fe2000ff1e0ff */
[----:B------:R-:W-:Y:S03]  /*0600*/  BSSY.RECONVERGENT B2, `(.L_x_385) ;  /* 0x000001c000027945 */ /* 0x000fe60003800200 */
[----:B------:R-:W-:-:S04]  /*0610*/  IADD3.X R17, PT, PT, R0, UR7, RZ, P0, !PT ;  /* 0x0000000700117c10 */ /* 0x000fc800087fe4ff */
[----:B0-----:R-:W-:-:S04]  /*0620*/  LOP3.LUT R8, R17, UR13, RZ, 0xfc, !PT ;  /* 0x0000000d11087c12 */ /* 0x001fc8000f8efcff */
        /* <DEDUP_REMOVED lines=20> */
[----:B------:R-:W-:-:S05]  /*0770*/  @!P2 LOP3.LUT R9, RZ, UR36, RZ, 0x33, !PT ;  /* 0x00000024ff09ac12 */ /* 0x000fca000f8e33ff */
[----:B------:R-:W-:Y:S01]  /*0780*/  IMAD.MOV.U32 R10, RZ, RZ, R9 ;  /* 0x000000ffff0a7224 */ /* 0x000fe200078e0009 */
[----:B------:R-:W-:Y:S06]  /*0790*/  BRA `(.L_x_387) ;  /* 0x0000000000087947 */ /* 0x000fec0003800000 */
.L_x_386:
[----:B------:R-:W-:-:S07]  /*07a0*/  MOV R8, 0x7c0 ;  /* 0x000007c000087802 */ /* 0x000fce0000000f00 */
[----:B--23--:R-:W-:Y:S05]  /*07b0*/  CALL.REL.NOINC `($__internal_43_$__cuda_sm20_div_s64) ;  /* 0x0000002c00c47944 */ /* 0x00cfea0003c00000 */
.L_x_387:
[----:B--23--:R-:W-:Y:S05]  /*07c0*/  BSYNC.RECONVERGENT B2 ;  /* 0x0000000000027941 */ /* 0x00cfea0003800200 */
.L_x_385:
[----:B------:R-:W-:Y:S02]  /*07d0*/  IMAD R11, R11, UR28, RZ ;  /* 0x0000001c0b0b7c24 */ /* 0x000fe4000f8e02ff */
[----:B------:R-:W-:-:S04]  /*07e0*/  IMAD.WIDE.U32 R8, R10, UR28, RZ ;  /* 0x0000001c0a087c25 */ /* 0x000fc8000f8e00ff */
[----:B------:R-:W-:Y:S01]  /*07f0*/  IMAD R11, R10, UR29, R11 ;  /* 0x0000001d0a0b7c24 */ /* 0x000fe2000f8e020b */
[----:B------:R-:W-:-:S03]  /*0800*/  LEA R10, P0, R8, UR30, 0x4 ;  /* 0x0000001e080a7c11 */ /* 0x000fc6000f8020ff */
[----:B------:R-:W-:-:S05]  /*0810*/  IMAD.IADD R9, R9, 0x1, R11 ;  /* 0x0000000109097824 */ /* 0x000fca00078e020b */
[----:B------:R-:W-:-:S06]  /*0820*/  LEA.HI.X R11, R8, UR31, R9, 0x4, P0 ;  /* 0x0000001f080b7c11 */ /* 0x000fcc00080f2409 */
[----:B------:R-:W2:Y:S01]  /*0830*/  LDG.E.128.CONSTANT R8, desc[UR26][R10.64] ;  /* 0x0000001a0a087981 */ /* 0x000ea2000c1e9d00 */
[----:B------:R-:W-:Y:S01]  /*0840*/  IMAD.MOV.U32 R14, RZ, RZ, R6 ;  /* 0x000000ffff0e7224 */ /* 0x000fe200078e0006 */
[----:B------:R-:W-:Y:S01]  /*0850*/  IADD3 R4, P0, PT, R4, 0x1, RZ ;  /* 0x0000000104047810 */ /* 0x000fe20007f1e0ff */
[----:B------:R-:W-:Y:S01]  /*0860*/  IMAD.MOV.U32 R15, RZ, RZ, R13 ;  /* 0x000000ffff0f7224 */ /* 0x000fe200078e000d */
[----:B------:R-:W-:Y:S01]  /*0870*/  IADD3 R2, P1, PT, R2, UR8, RZ ;  /* 0x0000000802027c10 */ /* 0x000fe2000ff3e0ff */
[----:B------:R-:W-:Y:S01]  /*0880*/  IMAD.U32 R17, RZ, RZ, UR8 ;  /* 0x00000008ff117e24 */ /* 0x000fe2000f8e00ff */
[----:B------:R-:W-:Y:S02]  /*0890*/  IADD3.X R12, PT, PT, RZ, R12, RZ, P0, !PT ;  /* 0x0000000cff0c7210 */ /* 0x000fe400007fe4ff */
[----:B------:R-:W-:Y:S02]  /*08a0*/  ISETP.NE.U32.AND P0, PT, R4, RZ, PT ;  /* 0x000000ff0400720c */ /* 0x000fe40003f05070 */
[----:B------:R-:W-:-:S02]  /*08b0*/  LEA R6, P2, R17, R6, 0x4 ;  /* 0x0000000611067211 */ /* 0x000fc400078420ff */
[----:B------:R-:W-:Y:S02]  /*08c0*/  ISETP.NE.AND.EX P0, PT, R12, RZ, PT, P0 ;  /* 0x000000ff0c00720c */ /* 0x000fe40003f05300 */
[----:B------:R-:W-:Y:S01]  /*08d0*/  IADD3.X R0, PT, PT, R0, UR9, RZ, P1, !PT ;  /* 0x0000000900007c10 */ /* 0x000fe20008ffe4ff */
[----:B------:R-:W-:Y:S01]  /*08e0*/  IMAD.X R13, R13, 0x1, R3, P2 ;  /* 0x000000010d0d7824 */ /* 0x000fe200010e0603 */
[----:B--2---:R0:W-:Y:S09]  /*08f0*/  STG.E.128 desc[UR26][R14.64], R8 ;  /* 0x000000080e007986 */ /* 0x0041f2000c101d1a */
[----:B------:R-:W-:Y:S05]  /*0900*/  @P0 BRA `(.L_x_388) ;  /* 0xfffffffc00380947 */ /* 0x000fea000383ffff */
[----:B------:R-:W-:Y:S05]  /*0910*/  BSYNC.RECONVERGENT B1 ;  /* 0x0000000000017941 */ /* 0x000fea0003800200 */
.L_x_384:
[----:B------:R-:W-:-:S04]  /*0920*/  IADD3 R13, P0, PT, R2, UR6, RZ ;  /* 0x00000006020d7c10 */ /* 0x000fc8000ff1e0ff */
[----:B------:R-:W-:-:S09]  /*0930*/  IADD3.X R17, PT, PT, R0, UR7, RZ, P0, !PT ;  /* 0x0000000700117c10 */ /* 0x000fd200087fe4ff */
.L_x_383:
[----:B--23--:R-:W-:Y:S05]  /*0940*/  BSYNC.RECONVERGENT B0 ;  /* 0x0000000000007941 */ /* 0x00cfea0003800200 */
.L_x_382:
[----:B------:R-:W-:Y:S01]  /*0950*/  ISETP.GE.U32.AND P0, PT, R7, 0x3, PT ;  /* 0x000000030700780c */ /* 0x000fe20003f06070 */
[----:B------:R-:W1:Y:S03]  /*0960*/  LDCU UR37, c[0x0][0x3ac] ;  /* 0x00007580ff2577ac */ /* 0x000e660008000800 */
[----:B------:R-:W-:Y:S01]  /*0970*/  ISETP.GE.U32.AND.EX P0, PT, R5, RZ, PT, P0 ;  /* 0x000000ff0500720c */ /* 0x000fe20003f06100 */
[----:B------:R-:W2:Y:S01]  /*0980*/  LDCU UR38, c[0x0][0x3a8] ;  /* 0x00007500ff2677ac */ /* 0x000ea20008000800 */
[----:B------:R-:W3:Y:S01]  /*0990*/  LDCU.64 UR32, c[0x0][0x390] ;  /* 0x00007200ff2077ac */ /* 0x000ee20008000a00 */
[----:B------:R-:W4:Y:S01]  /*09a0*/  LDCU.64 UR34, c[0x0][0x380] ;  /* 0x00007000ff2277ac */ /* 0x000f220008000a00 */
[----:B------:R-:W0:Y:S09]  /*09b0*/  LDCU.128 UR20, c[0x0][0x380] ;  /* 0x00007000ff1477ac */ /* 0x000e320008000c00 */
[----:B01234-:R-:W-:Y:S05]  /*09c0*/  @!P0 EXIT ;  /* 0x000000000000894d */ /* 0x01ffea0003800000 */
[----:B------:R-:W-:Y:S01]  /*09d0*/  BSSY.RECONVERGENT B0, `(.L_x_389) ;  /* 0x00000a9000007945 */ /* 0x000fe20003800200 */
.L_x_402:
        /* <DEDUP_REMOVED lines=24> */
.L_x_391:
[----:B------:R-:W-:Y:S01]  /*0b60*/  IMAD.MOV.U32 R16, RZ, RZ, R13 ;  /* 0x000000ffff107224 */ /* 0x000fe200078e000d */
[----:B------:R-:W-:-:S07]  /*0b70*/  MOV R8, 0xb90 ;  /* 0x00000b9000087802 */ /* 0x000fce0000000f00 */
[----:B------:R-:W-:Y:S05]  /*0b80*/  CALL.REL.NOINC `($__internal_43_$__cuda_sm20_div_s64) ;  /* 0x0000002800d07944 */ /* 0x000fea0003c00000 */
.L_x_392:
[----:B------:R-:W-:Y:S05]  /*0b90*/  BSYNC.RECONVERGENT B1 ;  /* 0x0000000000017941 */ /* 0x000fea0003800200 */
.L_x_390:
[----:B------:R-:W-:Y:S02]  /*0ba0*/  IMAD R5, R11, UR32, RZ ;  /* 0x000000200b057c24 */ /* 0x000fe4000f8e02ff */
[----:B------:R-:W-:-:S04]  /*0bb0*/  IMAD.WIDE.U32 R2, R10, UR32, RZ ;  /* 0x000000200a027c25 */ /* 0x000fc8000f8e00ff */
[----:B------:R-:W-:Y:S01]  /*0bc0*/  IMAD R5, R10, UR33, R5 ;  /* 0x000000210a057c24 */ /* 0x000fe2000f8e0205 */
[----:B------:R-:W-:-:S03]  /*0bd0*/  LEA R4, P0, R2, UR20, 0x4 ;  /* 0x0000001402047c11 */ /* 0x000fc6000f8020ff */
[----:B------:R-:W-:-:S05]  /*0be0*/  IMAD.IADD R3, R3, 0x1, R5 ;  /* 0x0000000103037824 */ /* 0x000fca00078e0205 */
[----:B------:R-:W-:-:S06]  /*0bf0*/  LEA.HI.X R5, R2, UR21, R3, 0x4, P0 ;  /* 0x0000001502057c11 */ /* 0x000fcc00080f2403 */
[----:B------:R-:W2:Y:S01]  /*0c00*/  LDG.E.128.CONSTANT R4, desc[UR26][R4.64] ;  /* 0x0000001a04047981 */ /* 0x000ea2000c1e9d00 */
[C---:B------:R-:W-:Y:S01]  /*0c10*/  LEA R14, P0, R13.reuse, UR22, 0x4 ;  /* 0x000000160d0e7c11 */ /* 0x040fe2000f8020ff */
[----:B------:R-:W-:Y:S03]  /*0c20*/  BSSY.RECONVERGENT B1, `(.L_x_393) ;  /* 0x000001f000017945 */ /* 0x000fe60003800200 */
[C---:B------:R-:W-:Y:S02]  /*0c30*/  LEA.HI.X R15, R13.reuse, UR23, R17, 0x4, P0 ;  /* 0x000000170d0f7c11 */ /* 0x040fe400080f2411 */
[----:B------:R-:W-:-:S04]  /*0c40*/  IADD3 R13, P0, PT, R13, UR8, RZ ;  /* 0x000000080d0d7c10 */ /* 0x000fc8000ff1e0ff */
[----:B------:R-:W-:-:S04]  /*0c50*/  IADD3.X R17, PT, PT, R17, UR9, RZ, P0, !PT ;  /* 0x0000000911117c10 */ /* 0x000fc800087fe4ff */
[----:B------:R-:W-:-:S04]  /*0c60*/  LOP3.LUT R0, R17, UR37, RZ, 0xfc, !PT ;  /* 0x0000002511007c12 */ /* 0x000fc8000f8efcff */
[----:B------:R-:W-:Y:S01]  /*0c70*/  ISETP.NE.U32.AND P0, PT, R0, RZ, PT ;  /* 0x000000ff0000720c */ /* 0x000fe20003f05070 */
[----:B--2---:R0:W-:-:S12]  /*0c80*/  STG.E.128 desc[UR26][R14.64], R4 ;  /* 0x000000040e007986 */ /* 0x0041d8000c101d1a */
[----:B------:R-:W-:Y:S05]  /*0c90*/  @P0 BRA `(.L_x_394) ;  /* 0x0000000000500947 */ /* 0x000fea0003800000 */
[----:B0-----:R-:W0:Y:S01]  /*0ca0*/  I2F.U32.RP R4, UR38 ;  /* 0x0000002600047d06 */ /* 0x001e220008209000 */
        /* <DEDUP_REMOVED lines=19> */
.L_x_394:
[----:B------:R-:W-:Y:S01]  /*0de0*/  IMAD.MOV.U32 R16, RZ, RZ, R13 ;  /* 0x000000ffff107224 */ /* 0x000fe200078e000d */
[----:B------:R-:W-:-:S07]  /*0df0*/  MOV R8, 0xe10 ;  /* 0x00000e1000087802 */ /* 0x000fce0000000f00 */
[----:B0-----:R-:W-:Y:S05]  /*0e00*/  CALL.REL.NOINC `($__internal_43_$__cuda_sm20_div_s64) ;  /* 0x0000002800307944 */ /* 0x001fea0003c00000 */
.L_x_395:
[----:B------:R-:W-:Y:S05]  /*0e10*/  BSYNC.RECONVERGENT B1 ;  /* 0x0000000000017941 */ /* 0x000fea0003800200 */
.L_x_393:
[----:B------:R-:W-:Y:S02]  /*0e20*/  IMAD R5, R11, UR32, RZ ;  /* 0x000000200b057c24 */ /* 0x000fe4000f8e02ff */
[----:B------:R-:W-:-:S04]  /*0e30*/  IMAD.WIDE.U32 R2, R10, UR32, RZ ;  /* 0x000000200a027c25 */ /* 0x000fc8000f8e00ff */
[----:B------:R-:W-:Y:S01]  /*0e40*/  IMAD R5, R10, UR33, R5 ;  /* 0x000000210a057c24 */ /* 0x000fe2000f8e0205 */
[----:B------:R-:W-:-:S03]  /*0e50*/  LEA R4, P0, R2, UR34, 0x4 ;  /* 0x0000002202047c11 */ /* 0x000fc6000f8020ff */
[----:B------:R-:W-:-:S05]  /*0e60*/  IMAD.IADD R3, R3, 0x1, R5 ;  /* 0x0000000103037824 */ /* 0x000fca00078e0205 */
[----:B------:R-:W-:-:S06]  /*0e70*/  LEA.HI.X R5, R2, UR35, R3, 0x4, P0 ;  /* 0x0000002302057c11 */ /* 0x000fcc00080f2403 */
[----:B------:R-:W2:Y:S01]  /*0e80*/  LDG.E.128.CONSTANT R4, desc[UR26][R4.64] ;  /* 0x0000001a04047981 */ /* 0x000ea2000c1e9d00 */
        /* <DEDUP_REMOVED lines=12> */
[----:B--2---:R0:W-:-:S12]  /*0f50*/  STG.E.128 desc[UR26][R14.64], R4 ;  /* 0x000000040e007986 */ /* 0x0041d8000c101d1a */
[----:B------:R-:W-:Y:S05]  /*0f60*/  @P0 BRA `(.L_x_397) ;  /* 0x0000000000500947 */ /* 0x000fea0003800000 */
[----:B0-----:R-:W0:Y:S01]  /*0f70*/  I2F.U32.RP R6, UR38 ;  /* 0x0000002600067d06 */ /* 0x001e220008209000 */
[----:B------:R-:W-:Y:S01]  /*0f80*/  IMAD.MOV.U32 R4, RZ, RZ, RZ ;  /* 0x000000ffff047224 */ /* 0x000fe200078e00ff */
[----:B------:R-:W-:Y:S01]  /*0f90*/  ISETP.NE.U32.AND P2, PT, RZ, UR38, PT ;  /* 0x00000026ff007c0c */ /* 0x000fe2000bf45070 */
[----:B------:R-:W-:-:S05]  /*0fa0*/  IMAD.MOV.U32 R11, RZ, RZ, RZ ;  /* 0x000000ffff0b7224 */ /* 0x000fca00078e00ff */
[----:B0-----:R-:W0:Y:S02]  /*0fb0*/  MUFU.RCP R6, R6 ;  /* 0x0000000600067308 */ /* 0x001e240000001000 */
[----:B0-----:R-:W-:-:S06]  /*0fc0*/  IADD3 R5, PT, PT, R6, 0xffffffe, RZ ;  /* 0x0ffffffe06057810 */ /* 0x001fcc0007ffe0ff */
[----:B------:R-:W0:Y:S02]  /*0fd0*/  F2I.FTZ.U32.TRUNC.NTZ R5, R5 ;  /* 0x0000000500057305 */ /* 0x000e24000021f000 */
[----:B0-----:R-:W-:-:S04]  /*0fe0*/  IMAD.MOV R3, RZ, RZ, -R5 ;  /* 0x000000ffff037224 */ /* 0x001fc800078e0a05 */
        /* <DEDUP_REMOVED lines=12> */
.L_x_397:
[----:B------:R-:W-:Y:S01]  /*10b0*/  IMAD.MOV.U32 R16, RZ, RZ, R13 ;  /* 0x000000ffff107224 */ /* 0x000fe200078e000d */
[----:B------:R-:W-:-:S07]  /*10c0*/  MOV R8, 0x10e0 ;  /* 0x000010e000087802 */ /* 0x000fce0000000f00 */
[----:B0-----:R-:W-:Y:S05]  /*10d0*/  CALL.REL.NOINC `($__internal_43_$__cuda_sm20_div_s64) ;  /* 0x00000024007c7944 */ /* 0x001fea0003c00000 */
.L_x_398:
[----:B------:R-:W-:Y:S05]  /*10e0*/  BSYNC.RECONVERGENT B1 ;  /* 0x0000000000017941 */ /* 0x000fea0003800200 */
.L_x_396:
[----:B------:R-:W-:Y:S02]  /*10f0*/  IMAD R3, R11, UR32, RZ ;  /* 0x000000200b037c24 */ /* 0x000fe4000f8e02ff */
[----:B------:R-:W-:-:S04]  /*1100*/  IMAD.WIDE.U32 R4, R10, UR32, RZ ;  /* 0x000000200a047c25 */ /* 0x000fc8000f8e00ff */
[----:B------:R-:W-:Y:S01]  /*1110*/  IMAD R3, R10, UR33, R3 ;  /* 0x000000210a037c24 */ /* 0x000fe2000f8e0203 */
[----:B------:R-:W-:-:S04]  /*1120*/  LEA R6, P0, R4, UR34, 0x4 ;  /* 0x0000002204067c11 */ /* 0x000fc8000f8020ff */
[----:B------:R-:W-:-:S04]  /*1130*/  IADD3 R3, PT, PT, R5, R3, RZ ;  /* 0x0000000305037210 */ /* 0x000fc80007ffe0ff */
[----:B------:R-:W-:-:S06]  /*1140*/  LEA.HI.X R7, R4, UR35, R3, 0x4, P0 ;  /* 0x0000002304077c11 */ /* 0x000fcc00080f2403 */
[----:B------:R-:W2:Y:S01]  /*1150*/  LDG.E.128.CONSTANT R4, desc[UR26][R6.64] ;  /* 0x0000001a06047981 */ /* 0x000ea2000c1e9d00 */
[----:B------:R-:W-:Y:S01]  /*1160*/  IADD3 R14, P0, PT, R14, R0, RZ ;  /* 0x000000000e0e7210 */ /* 0x000fe20007f1e0ff */
[----:B------:R-:W-:Y:S04]  /*1170*/  BSSY.RECONVERGENT B1, `(.L_x_399) ;  /* 0x000001f000017945 */ /* 0x000fe80003800200 */
        /* <DEDUP_REMOVED lines=9> */
[----:B------:R-:W-:Y:S02]  /*1210*/  ISETP.NE.U32.AND P2, PT, RZ, UR38, PT ;  /* 0x00000026ff007c0c */ /* 0x000fe4000bf45070 */
[----:B------:R-:W-:-:S04]  /*1220*/  MOV R11, RZ ;  /* 0x000000ff000b7202 */ /* 0x000fc80000000f00 */
[----:B0-----:R-:W0:Y:S02]  /*1230*/  MUFU.RCP R6, R6 ;  /* 0x0000000600067308 */ /* 0x001e240000001000 */
[----:B0-----:R-:W-:-:S06]  /*1240*/  VIADD R5, R6, 0xffffffe ;  /* 0x0ffffffe06057836 */ /* 0x001fcc0000000000 */
        /* <DEDUP_REMOVED lines=14> */
.L_x_400:
[----:B------:R-:W-:Y:S01]  /*1330*/  IMAD.MOV.U32 R16, RZ, RZ, R13 ;  /* 0x000000ffff107224 */ /* 0x000fe200078e000d */
[----:B------:R-:W-:-:S07]  /*1340*/  MOV R8, 0x1360 ;  /* 0x0000136000087802 */ /* 0x000fce0000000f00 */
[----:B0-----:R-:W-:Y:S05]  /*1350*/  CALL.REL.NOINC `($__internal_43_$__cuda_sm20_div_s64) ;  /* 0x0000002000dc7944 */ /* 0x001fea0003c00000 */
.L_x_401:
[----:B------:R-:W-:Y:S05]  /*1360*/  BSYNC.RECONVERGENT B1 ;  /* 0x0000000000017941 */ /* 0x000fea0003800200 */
.L_x_399:
[----:B------:R-:W-:Y:S02]  /*1370*/  IMAD R3, R11, UR32, RZ ;  /* 0x000000200b037c24 */ /* 0x000fe4000f8e02ff */
[----:B------:R-:W-:-:S04]  /*1380*/  IMAD.WIDE.U32 R4, R10, UR32, RZ ;  /* 0x000000200a047c25 */ /* 0x000fc8000f8e00ff */
[----:B------:R-:W-:Y:S01]  /*1390*/  IMAD R3, R10, UR33, R3 ;  /* 0x000000210a037c24 */ /* 0x000fe2000f8e0203 */
[----:B------:R-:W-:-:S03]  /*13a0*/  LEA R6, P0, R4, UR34, 0x4 ;  /* 0x0000002204067c11 */ /* 0x000fc6000f8020ff */
[----:B------:R-:W-:-:S05]  /*13b0*/  IMAD.IADD R3, R5, 0x1, R3 ;  /* 0x0000000105037824 */ /* 0x000fca00078e0203 */
[----:B------:R-:W-:-:S06]  /*13c0*/  LEA.HI.X R7, R4, UR35, R3, 0x4, P0 ;  /* 0x0000002304077c11 */ /* 0x000fcc00080f2403 */
[----:B------:R-:W2:Y:S01]  /*13d0*/  LDG.E.128.CONSTANT R4, desc[UR26][R6.64] ;  /* 0x0000001a06047981 */ /* 0x000ea2000c1e9d00 */
[----:B------:R-:W-:-:S05]  /*13e0*/  IADD3 R8, P0, PT, R14, R0, RZ ;  /* 0x000000000e087210 */ /* 0x000fca0007f1e0ff */
[----:B------:R-:W-:Y:S01]  /*13f0*/  IMAD.X R9, R15, 0x1, R2, P0 ;  /* 0x000000010f097824 */ /* 0x000fe200000e0602 */
[----:B------:R-:W-:-:S04]  /*1400*/  IADD3 R13, P0, PT, R13, UR8, RZ ;  /* 0x000000080d0d7c10 */ /* 0x000fc8000ff1e0ff */
[----:B------:R-:W-:Y:S02]  /*1410*/  IADD3.X R17, PT, PT, R17, UR9, RZ, P0, !PT ;  /* 0x0000000911117c10 */ /* 0x000fe400087fe4ff */
[----:B------:R-:W-:-:S04]  /*1420*/  ISETP.GE.U32.AND P0, PT, R13, UR4, PT ;  /* 0x000000040d007c0c */ /* 0x000fc8000bf06070 */
[----:B------:R-:W-:Y:S01]  /*1430*/  ISETP.GE.AND.EX P0, PT, R17, UR12, PT, P0 ;  /* 0x0000000c11007c0c */ /* 0x000fe2000bf06300 */
[----:B--2---:R0:W-:-:S12]  /*1440*/  STG.E.128 desc[UR26][R8.64], R4 ;  /* 0x0000000408007986 */ /* 0x0041d8000c101d1a */
[----:B------:R-:W-:Y:S05]  /*1450*/  @!P0 BRA `(.L_x_402) ;  /* 0xfffffff400608947 */ /* 0x000fea000383ffff */
[----:B------:R-:W-:Y:S05]  /*1460*/  BSYNC.RECONVERGENT B0 ;  /* 0x0000000000007941 */ /* 0x000fea0003800200 */
.L_x_389:
[----:B------:R-:W-:Y:S05]  /*1470*/  EXIT ;  /* 0x000000000000794d */ /* 0x000fea0003800000 */
.L_x_378:
        /* <DEDUP_REMOVED lines=36> */
.L_x_404:
[----:B------:R-:W-:Y:S01]  /*16c0*/  IMAD.U32 R5, RZ, RZ, UR9 ;  /* 0x00000009ff057e24 */ /* 0x000fe2000f8e00ff */
[----:B------:R-:W-:Y:S01]  /*16d0*/  MOV R6, 0x1730 ;  /* 0x0000173000067802 */ /* 0x000fe20000000f00 */
[----:B------:R-:W-:Y:S02]  /*16e0*/  IMAD.U32 R9, RZ, RZ, UR9 ;  /* 0x00000009ff097e24 */ /* 0x000fe4000f8e00ff */
[----:B------:R-:W-:Y:S02]  /*16f0*/  IMAD.U32 R8, RZ, RZ, UR8 ;  /* 0x00000008ff087e24 */ /* 0x000fe4000f8e00ff */
[----:B------:R-:W-:Y:S02]  /*1700*/  IMAD.U32 R4, RZ, RZ, UR8 ;  /* 0x00000008ff047e24 */ /* 0x000fe4000f8e00ff */
[----:B------:R-:W-:-:S07]  /*1710*/  IMAD.MOV.U32 R9, RZ, RZ, R5 ;  /* 0x000000ffff097224 */ /* 0x000fce00078e0005 */
[----:B------:R-:W-:Y:S05]  /*1720*/  CALL.REL.NOINC `($__internal_44_$__cuda_sm20_div_u64) ;  /* 0x0000002400507944 */ /* 0x000fea0003c00000 */
[----:B------:R-:W-:Y:S01]  /*1730*/  MOV R4, R8 ;  /* 0x0000000800047202 */ /* 0x000fe20000000f00 */
[----:B------:R-:W-:-:S07]  /*1740*/  IMAD.MOV.U32 R5, RZ, RZ, R9 ;  /* 0x000000ffff057224 */ /* 0x000fce00078e0009 */
.L_x_405:
[----:B------:R-:W-:Y:S05]  /*1750*/  BSYNC.RECONVERGENT B0 ;  /* 0x0000000000007941 */ /* 0x000fea0003800200 */
.L_x_403:
[----:B------:R-:W-:Y:S01]  /*1760*/  IADD3 R3, P1, PT, R4, R3, RZ ;  /* 0x0000000304037210 */ /* 0x000fe20007f3e0ff */
[----:B------:R-:W0:Y:S01]  /*1770*/  LDCU UR42, c[0x0][0x3ac] ;  /* 0x00007580ff2a77ac */ /* 0x000e220008000800 */
[----:B------:R-:W-:Y:S02]  /*1780*/  BSSY.RECONVERGENT B0, `(.L_x_406) ;  /* 0x000007f000007945 */ /* 0x000fe40003800200 */
[----:B------:R-:W-:Y:S01]  /*1790*/  LOP3.LUT R4, R3, 0x3, RZ, 0xc0, !PT ;  /* 0x0000000303047812 */ /* 0x000fe200078ec0ff */
[----:B------:R-:W1:Y:S03]  /*17a0*/  LDCU UR43, c[0x0][0x3a8] ;  /* 0x00007500ff2b77ac */ /* 0x000e660008000800 */
[----:B------:R-:W-:Y:S01]  /*17b0*/  ISETP.NE.U32.AND P0, PT, R4, 0x3, PT ;  /* 0x000000030400780c */ /* 0x000fe20003f05070 */
[----:B------:R-:W2:Y:S01]  /*17c0*/  LDCU.64 UR28, c[0x0][0x390] ;  /* 0x00007200ff1c77ac */ /* 0x000ea20008000a00 */
[----:B------:R-:W-:-:S02]  /*17d0*/  IMAD.X R4, RZ, RZ, R5, P1 ;  /* 0x000000ffff047224 */ /* 0x000fc400008e0605 */
[----:B------:R-:W-:Y:S01]  /*17e0*/  ISETP.NE.AND.EX P0, PT, RZ, RZ, PT, P0 ;  /* 0x000000ffff00720c */ /* 0x000fe20003f05300 */
[----:B------:R-:W3:Y:S01]  /*17f0*/  LDCU.64 UR30, c[0x0][0x380] ;  /* 0x00007000ff1e77ac */ /* 0x000ee20008000a00 */
[----:B------:R-:W4:Y:S11]  /*1800*/  LDCU.64 UR32, c[0x0][0x3a8] ;  /* 0x00007500ff2077ac */ /* 0x000f360008000a00 */
[----:B01----:R-:W-:Y:S05]  /*1810*/  @!P0 BRA `(.L_x_407) ;  /* 0x0000000400d48947 */ /* 0x003fea0003800000 */
[----:B------:R-:W0:Y:S01]  /*1820*/  LDC.64 R14, c[0x0][0x398] ;  /* 0x0000e600ff0e7b82 */ /* 0x000e220000000a00 */
[----:B------:R-:W1:Y:S01]  /*1830*/  LDCU.64 UR10, c[0x0][0x388] ;  /* 0x00007100ff0a77ac */ /* 0x000e620008000a00 */
[----:B------:R-:W-:Y:S01]  /*1840*/  VIADD R7, R3, 0x1 ;  /* 0x0000000103077836 */ /* 0x000fe20000000000 */
[----:B------:R-:W-:Y:S01]  /*1850*/  BSSY.RECONVERGENT B1, `(.L_x_408) ;  /* 0x000006f000017945 */ /* 0x000fe20003800200 */
[----:B------:R-:W-:Y:S02]  /*1860*/  IMAD.U32 R12, RZ, RZ, UR8 ;  /* 0x00000008ff0c7e24 */ /* 0x000fe4000f8e00ff */
[----:B------:R-:W-:Y:S01]  /*1870*/  IMAD.U32 R9, RZ, RZ, UR9 ;  /* 0x00000009ff097e24 */ /* 0x000fe2000f8e00ff */
[----:B------:R-:W-:-:S04]  /*1880*/  LOP3.LUT R7, R7, 0x3, RZ, 0xc0, !PT ;  /* 0x0000000307077812 */ /* 0x000fc800078ec0ff */
[----:B------:R-:W-:Y:S02]  /*1890*/  IADD3 R7, P1, PT, RZ, -R7, RZ ;  /* 0x80000007ff077210 */ /* 0x000fe40007f3e0ff */
[----:B------:R-:W-:Y:S02]  /*18a0*/  SHF.L.U64.HI R12, R12, 0x4, R9 ;  /* 0x000000040c0c7819 */ /* 0x000fe40000010209 */
[----:B-1----:R-:W-:-:S04]  /*18b0*/  LEA R6, P2, R13, UR10, 0x4 ;  /* 0x0000000a0d067c11 */ /* 0x002fc8000f8420ff */
[----:B------:R-:W-:Y:S02]  /*18c0*/  LEA.HI.X R13, R13, UR11, R17, 0x4, P2 ;  /* 0x0000000b0d0d7c11 */ /* 0x000fe400090f2411 */
[----:B0-----:R-:W-:Y:S01]  /*18d0*/  IADD3 R5, P0, PT, -R14, UR6, RZ ;  /* 0x000000060e057c10 */ /* 0x001fe2000ff1e1ff */
[----:B------:R-:W-:-:S03]  /*18e0*/  IMAD.X R14, RZ, RZ, -0x1, P1 ;  /* 0xffffffffff0e7424 */ /* 0x000fc600008e06ff */
[----:B------:R-:W-:-:S09]  /*18f0*/  IADD3.X R15, PT, PT, ~R15, UR7, RZ, P0, !PT ;  /* 0x000000070f0f7c10 */ /* 0x000fd200087fe5ff */
.L_x_415:
[----:B0-----:R-:W-:Y:S01]  /*1900*/  IADD3 R16, P0, PT, R2, UR6, RZ ;  /* 0x0000000602107c10 */ /* 0x001fe2000ff1e0ff */
[----:B------:R-:W-:Y:S03]  /*1910*/  BSSY.RECONVERGENT B2, `(.L_x_409) ;  /* 0x000001d000027945 */ /* 0x000fe60003800200 */
[----:B------:R-:W-:-:S04]  /*1920*/  IADD3.X R17, PT, PT, R0, UR7, RZ, P0, !PT ;  /* 0x0000000700117c10 */ /* 0x000fc800087fe4ff */
[----:B------:R-:W-:-:S04]  /*1930*/  LOP3.LUT R8, R17, UR42, RZ, 0xfc, !PT ;  /* 0x0000002a11087c12 */ /* 0x000fc8000f8efcff */
[----:B------:R-:W-:-:S13]  /*1940*/  ISETP.NE.U32.AND P0, PT, R8, RZ, PT ;  /* 0x000000ff0800720c */ /* 0x000fda0003f05070 */
[----:B------:R-:W-:Y:S05]  /*1950*/  @P0 BRA `(.L_x_410) ;  /* 0x0000000000500947 */ /* 0x000fea0003800000 */
[----:B------:R-:W0:Y:S01]  /*1960*/  I2F.U32.RP R10, UR43 ;  /* 0x0000002b000a7d06 */ /* 0x000e220008209000 */
[----:B------:R-:W-:Y:S01]  /*1970*/  HFMA2 R8, -RZ, RZ, 0, 0 ;  /* 0x00000000ff087431 */ /* 0x000fe200000001ff */
[----:B------:R-:W-:Y:S01]  /*1980*/  ISETP.NE.U32.AND P2, PT, RZ, UR43, PT ;  /* 0x0000002bff007c0c */ /* 0x000fe2000bf45070 */
[----:B------:R-:W-:-:S05]  /*1990*/  IMAD.MOV.U32 R23, RZ, RZ, RZ ;  /* 0x000000ffff177224 */ /* 0x000fca00078e00ff */
        /* <DEDUP_REMOVED lines=16> */
.L_x_410:
[----:B------:R-:W-:-:S07]  /*1aa0*/  MOV R8, 0x1ac0 ;  /* 0x00001ac000087802 */ /* 0x000fce0000000f00 */
[----:B--234-:R-:W-:Y:S05]  /*1ab0*/  CALL.REL.NOINC `($__internal_43_$__cuda_sm20_div_s64) ;  /* 0x0000001c00047944 */ /* 0x01cfea0003c00000 */
[----:B------:R-:W-:Y:S02]  /*1ac0*/  IMAD.MOV.U32 R22, RZ, RZ, R10 ;  /* 0x000000ffff167224 */ /* 0x000fe400078e000a */
[----:B------:R-:W-:-:S07]  /*1ad0*/  IMAD.MOV.U32 R23, RZ, RZ, R11 ;  /* 0x000000ffff177224 */ /* 0x000fce00078e000b */
.L_x_411:
[----:B--234-:R-:W-:Y:S05]  /*1ae0*/  BSYNC.RECONVERGENT B2 ;  /* 0x0000000000027941 */ /* 0x01cfea0003800200 */
.L_x_409:
[----:B------:R-:W-:Y:S01]  /*1af0*/  UIADD3 UR10, UP0, UPT, URZ, -UR32, URZ ;  /* 0x80000020ff0a7290 */ /* 0x000fe2000ff1e0ff */
[----:B------:R-:W-:Y:S01]  /*1b00*/  IADD3 R20, P0, PT, R2, R5, RZ ;  /* 0x0000000502147210 */ /* 0x000fe20007f1e0ff */
[----:B------:R-:W-:Y:S02]  /*1b10*/  BSSY.RECONVERGENT B2, `(.L_x_412) ;  /* 0x0000022000027945 */ /* 0x000fe40003800200 */
[----:B------:R-:W-:Y:S02]  /*1b20*/  UIADD3.X UR11, UPT, UPT, URZ, ~UR33, URZ, UP0, !UPT ;  /* 0x80000021ff0b7290 */ /* 0x000fe400087fe4ff */
[----:B------:R-:W-:Y:S02]  /*1b30*/  IMAD.X R21, R0, 0x1, R15, P0 ;  /* 0x0000000100157824 */ /* 0x000fe400000e060f */
[----:B------:R-:W-:Y:S02]  /*1b40*/  IMAD R9, R23, UR10, RZ ;  /* 0x0000000a17097c24 */ /* 0x000fe4000f8e02ff */
[----:B------:R-:W-:-:S04]  /*1b50*/  IMAD.WIDE.U32 R20, R22, UR10, R20 ;  /* 0x0000000a16147c25 */ /* 0x000fc8000f8e0014 */
[----:B------:R-:W-:-:S05]  /*1b60*/  IMAD R9, R22, UR11, R9 ;  /* 0x0000000b16097c24 */ /* 0x000fca000f8e0209 */
[----:B------:R-:W-:-:S04]  /*1b70*/  IADD3 R19, PT, PT, R21, R9, RZ ;  /* 0x0000000915137210 */ /* 0x000fc80007ffe0ff */
[----:B------:R-:W-:-:S04]  /*1b80*/  LOP3.LUT R8, R19, UR13, RZ, 0xfc, !PT ;  /* 0x0000000d13087c12 */ /* 0x000fc8000f8efcff */
        /* <DEDUP_REMOVED lines=16> */
[----:B------:R-:W-:-:S05]  /*1c90*/  @P0 VIADD R20, R20, -UR41 ;  /* 0x8000002914140c36 */ /* 0x000fca0008000000 */
[----:B------:R-:W-:-:S13]  /*1ca0*/  ISETP.GE.U32.AND P0, PT, R20, UR41, PT ;  /* 0x0000002914007c0c */ /* 0x000fda000bf06070 */
[----:B------:R-:W-:Y:S01]  /*1cb0*/  @P0 VIADD R20, R20, -UR41 ;  /* 0x8000002914140c36 */ /* 0x000fe20008000000 */
[----:B------:R-:W-:-:S05]  /*1cc0*/  @!P1 LOP3.LUT R20, RZ, UR41, RZ, 0x33, !PT ;  /* 0x00000029ff149c12 */ /* 0x000fca000f8e33ff */
[----:B------:R-:W-:Y:S01]  /*1cd0*/  IMAD.MOV.U32 R8, RZ, RZ, R20 ;  /* 0x000000ffff087224 */ /* 0x000fe200078e0014 */
[----:B------:R-:W-:Y:S06]  /*1ce0*/  BRA `(.L_x_414) ;  /* 0x0000000000107947 */ /* 0x000fec0003800000 */
.L_x_413:
[----:B------:R-:W-:Y:S01]  /*1cf0*/  MOV R18, UR41 ;  /* 0x0000002900127c02 */ /* 0x000fe20008000f00 */
[----:B------:R-:W-:Y:S01]  /*1d00*/  IMAD.U32 R11, RZ, RZ, UR13 ;  /* 0x0000000dff0b7e24 */ /* 0x000fe2000f8e00ff */
[----:B------:R-:W-:-:S07]  /*1d10*/  MOV R16, 0x1d30 ;  /* 0x00001d3000107802 */ /* 0x000fce0000000f00 */
[----:B------:R-:W-:Y:S05]  /*1d20*/  CALL.REL.NOINC `($__internal_45_$__cuda_sm20_rem_s64) ;  /* 0x0000002000ec7944 */ /* 0x000fea0003c00000 */
.L_x_414:
[----:B------:R-:W-:Y:S05]  /*1d30*/  BSYNC.RECONVERGENT B2 ;  /* 0x0000000000027941 */ /* 0x000fea0003800200 */
.L_x_412:
        /* <DEDUP_REMOVED lines=9> */
[----:B------:R-:W-:Y:S01]  /*1dd0*/  ISETP.GE.AND.EX P0, PT, R10, UR29, PT, P0 ;  /* 0x0000001d0a007c0c */ /* 0x000fe2000bf06300 */
[----:B------:R-:W-:Y:S01]  /*1de0*/  IMAD R17, R22, UR29, R17 ;  /* 0x0000001d16117c24 */ /* 0x000fe2000f8e0211 */
[C---:B------:R-:W-:Y:S02]  /*1df0*/  IADD3.X R9, PT, PT, ~R10.reuse, UR13, RZ, P1, !PT ;  /* 0x0000000d0a097c10 */ /* 0x040fe40008ffe5ff */
[----:B------:R-:W-:Y:S02]  /*1e00*/  SEL R8, R11, R8, !P0 ;  /* 0x000000080b087207 */ /* 0x000fe40004000000 */
[----:B------:R-:W-:-:S03]  /*1e10*/  SEL R9, R10, R9, !P0 ;  /* 0x000000090a097207 */ /* 0x000fc60004000000 */
[----:B------:R-:W-:-:S04]  /*1e20*/  IMAD.WIDE.U32 R8, R22, UR28, R8 ;  /* 0x0000001c16087c25 */ /* 0x000fc8000f8e0008 */
[----:B------:R-:W-:Y:S01]  /*1e30*/  IMAD.IADD R9, R9, 0x1, R17 ;  /* 0x0000000109097824 */ /* 0x000fe200078e0211 */
[----:B------:R-:W-:-:S04]  /*1e40*/  LEA R10, P0, R8, UR30, 0x4 ;  /* 0x0000001e080a7c11 */ /* 0x000fc8000f8020ff */
[----:B------:R-:W-:-:S06]  /*1e50*/  LEA.HI.X R11, R8, UR31, R9, 0x4, P0 ;  /* 0x0000001f080b7c11 */ /* 0x000fcc00080f2409 */
[----:B------:R-:W2:Y:S01]  /*1e60*/  LDG.E.128.CONSTANT R8, desc[UR26][R10.64] ;  /* 0x0000001a0a087981 */ /* 0x000ea2000c1e9d00 */
        /* <DEDUP_REMOVED lines=14> */
.L_x_408:
[----:B------:R-:W-:-:S04]  /*1f50*/  IADD3 R13, P0, PT, R2, UR6, RZ ;  /* 0x00000006020d7c10 */ /* 0x000fc8000ff1e0ff */
[----:B0-----:R-:W-:-:S09]  /*1f60*/  IADD3.X R17, PT, PT, R0, UR7, RZ, P0, !PT ;  /* 0x0000000700117c10 */ /* 0x001fd200087fe4ff */
.L_x_407:
[----:B--234-:R-:W-:Y:S05]  /*1f70*/  BSYNC.RECONVERGENT B0 ;  /* 0x0000000000007941 */ /* 0x01cfea0003800200 */
.L_x_406:
        /* <DEDUP_REMOVED lines=11> */
.L_x_441:
[----:B------:R-:W-:Y:S01]  /*2030*/  LOP3.LUT R0, R17, UR44, RZ, 0xfc, !PT ;  /* 0x0000002c11007c12 */ /* 0x000fe2000f8efcff */
[----:B------:R-:W-:Y:S03]  /*2040*/  BSSY.RECONVERGENT B1, `(.L_x_417) ;  /* 0x000001c000017945 */ /* 0x000fe60003800200 */
[----:B------:R-:W-:-:S13]  /*2050*/  ISETP.NE.U32.AND P0, PT, R0, RZ, PT ;  /* 0x000000ff0000720c */ /* 0x000fda0003f05070 */
[----:B0-----:R-:W-:Y:S05]  /*2060*/  @P0 BRA `(.L_x_418) ;  /* 0x0000000000500947 */ /* 0x001fea0003800000 */
[----:B------:R-:W0:Y:S01]  /*2070*/  I2F.U32.RP R4, UR45 ;  /* 0x0000002d00047d06 */ /* 0x000e220008209000 */
[----:B------:R-:W-:Y:S01]  /*2080*/  IMAD.MOV.U32 R2, RZ, RZ, RZ ;  /* 0x000000ffff027224 */ /* 0x000fe200078e00ff */
[----:B------:R-:W-:-:S06]  /*2090*/  ISETP.NE.U32.AND P2, PT, RZ, UR45, PT ;  /* 0x0000002dff007c0c */ /* 0x000fcc000bf45070 */
[----:B0-----:R-:W0:Y:S02]  /*20a0*/  MUFU.RCP R4, R4 ;  /* 0x0000000400047308 */ /* 0x001e240000001000 */
[----:B0-----:R-:W-:-:S06]  /*20b0*/  IADD3 R3, PT, PT, R4, 0xffffffe, RZ ;  /* 0x0ffffffe04037810 */ /* 0x001fcc0007ffe0ff */
[----:B------:R-:W0:Y:S02]  /*20c0*/  F2I.FTZ.U32.TRUNC.NTZ R3, R3 ;  /* 0x0000000300037305 */ /* 0x000e24000021f000 */
[----:B0-----:R-:W-:-:S04]  /*20d0*/  IMAD.MOV R5, RZ, RZ, -R3 ;  /* 0x000000ffff057224 */ /* 0x001fc800078e0a03 */
        /* <DEDUP_REMOVED lines=13> */
.L_x_418:
[----:B------:R-:W-:Y:S01]  /*21b0*/  IMAD.MOV.U32 R16, RZ, RZ, R13 ;  /* 0x000000ffff107224 */ /* 0x000fe200078e000d */
[----:B------:R-:W-:-:S07]  /*21c0*/  MOV R8, 0x21e0 ;  /* 0x000021e000087802 */ /* 0x000fce0000000f00 */
[----:B------:R-:W-:Y:S05]  /*21d0*/  CALL.REL.NOINC `($__internal_43_$__cuda_sm20_div_s64) ;  /* 0x00000014003c7944 */ /* 0x000fea0003c00000 */
[----:B------:R-:W-:Y:S01]  /*21e0*/  MOV R2, R10 ;  /* 0x0000000a00027202 */ /* 0x000fe20000000f00 */
[----:B------:R-:W-:-:S07]  /*21f0*/  IMAD.MOV.U32 R3, RZ, RZ, R11 ;  /* 0x000000ffff037224 */ /* 0x000fce00078e000b */
.L_x_419:
[----:B------:R-:W-:Y:S05]  /*2200*/  BSYNC.RECONVERGENT B1 ;  /* 0x0000000000017941 */ /* 0x000fea0003800200 */
.L_x_417:
        /* <DEDUP_REMOVED lines=26> */
[----:B------:R-:W-:Y:S02]  /*23b0*/  @P0 IADD3 R8, PT, PT, R8, -UR41, RZ ;  /* 0x8000002908080c10 */ /* 0x000fe4000fffe0ff */
[----:B------:R-:W-:Y:S01]  /*23c0*/  @!P1 LOP3.LUT R8, RZ, UR41, RZ, 0x33, !PT ;  /* 0x00000029ff089c12 */ /* 0x000fe2000f8e33ff */
[----:B------:R-:W-:Y:S06]  /*23d0*/  BRA `(.L_x_422) ;  /* 0x0000000000107947 */ /* 0x000fec0003800000 */
.L_x_421:
[----:B------:R-:W-:Y:S01]  /*23e0*/  IMAD.U32 R18, RZ, RZ, UR41 ;  /* 0x00000029ff127e24 */ /* 0x000fe2000f8e00ff */
[----:B------:R-:W-:Y:S01]  /*23f0*/  MOV R16, 0x2420 ;  /* 0x0000242000107802 */ /* 0x000fe20000000f00 */
[----:B------:R-:W-:-:S07]  /*2400*/  IMAD.U32 R11, RZ, RZ, UR13 ;  /* 0x0000000dff0b7e24 */ /* 0x000fce000f8e00ff */
[----:B------:R-:W-:Y:S05]  /*2410*/  CALL.REL.NOINC `($__internal_45_$__cuda_sm20_rem_s64) ;  /* 0x0000001c00307944 */ /* 0x000fea0003c00000 */
.L_x_422:
[----:B------:R-:W-:Y:S05]  /*2420*/  BSYNC.RECONVERGENT B1 ;  /* 0x0000000000017941 */ /* 0x000fea0003800200 */
.L_x_420:
        /* <DEDUP_REMOVED lines=30> */
[----:B------:R-:W-:-:S06]  /*2610*/  ISETP.NE.U32.AND P2, PT, RZ, UR45, PT ;  /* 0x0000002dff007c0c */ /* 0x000fcc000bf45070 */
[----:B0-----:R-:W0:Y:S02]  /*2620*/  MUFU.RCP R4, R4 ;  /* 0x0000000400047308 */ /* 0x001e240000001000 */
[----:B0-----:R-:W-:-:S06]  /*2630*/  VIADD R3, R4, 0xffffffe ;  /* 0x0ffffffe04037836 */ /* 0x001fcc0000000000 */
[----:B------:R-:W0:Y:S02]  /*2640*/  F2I.FTZ.U32.TRUNC.NTZ R3, R3 ;  /* 0x0000000300037305 */ /* 0x000e24000021f000 */
[----:B0-----:R-:W-:-:S04]  /*2650*/  IMAD.MOV R5, RZ, RZ, -R3 ;  /* 0x000000ffff057224 */ /* 0x001fc800078e0a03 */
[----:B------:R-:W-:-:S04]  /*2660*/  IMAD R5, R5, UR45, RZ ;  /* 0x0000002d05057c24 */ /* 0x000fc8000f8e02ff */
        /* <DEDUP_REMOVED lines=12> */
.L_x_424:
[----:B------:R-:W-:Y:S01]  /*2730*/  IMAD.MOV.U32 R16, RZ, RZ, R13 ;  /* 0x000000ffff107224 */ /* 0x000fe200078e000d */
[----:B------:R-:W-:-:S07]  /*2740*/  MOV R8, 0x2760 ;  /* 0x0000276000087802 */ /* 0x000fce0000000f00 */
[----:B0-----:R-:W-:Y:S05]  /*2750*/  CALL.REL.NOINC `($__internal_43_$__cuda_sm20_div_s64) ;  /* 0x0000000c00dc7944 */ /* 0x001fea0003c00000 */
[----:B------:R-:W-:Y:S02]  /*2760*/  IMAD.MOV.U32 R2, RZ, RZ, R10 ;  /* 0x000000ffff027224 */ /* 0x000fe400078e000a */
[----:B------:R-:W-:-:S07]  /*2770*/  IMAD.MOV.U32 R3, RZ, RZ, R11 ;  /* 0x000000ffff037224 */ /* 0x000fce00078e000b */
.L_x_425:
[----:B------:R-:W-:Y:S05]  /*2780*/  BSYNC.RECONVERGENT B1 ;  /* 0x0000000000017941 */ /* 0x000fea0003800200 */
.L_x_423:
[----:B------:R-:W-:Y:S01]  /*2790*/  IMAD R7, R3, UR38, RZ ;  /* 0x0000002603077c24 */ /* 0x000fe2000f8e02ff */
[----:B------:R-:W-:Y:S01]  /*27a0*/  BSSY.RECONVERGENT B1, `(.L_x_426) ;  /* 0x0000020000017945 */ /* 0x000fe20003800200 */
[----:B------:R-:W-:-:S04]  /*27b0*/  IMAD.WIDE.U32 R4, R2, UR38, R14 ;  /* 0x0000002602047c25 */ /* 0x000fc8000f8e000e */
[----:B------:R-:W-:Y:S01]  /*27c0*/  IMAD R7, R2, UR39, R7 ;  /* 0x0000002702077c24 */ /* 0x000fe2000f8e0207 */
[----:B------:R-:W-:-:S03]  /*27d0*/  IADD3 R20, P0, PT, R13, -R4, RZ ;  /* 0x800000040d147210 */ /* 0x000fc60007f1e0ff */
[----:B------:R-:W-:-:S05]  /*27e0*/  IMAD.IADD R4, R5, 0x1, R7 ;  /* 0x0000000105047824 */ /* 0x000fca00078e0207 */
[----:B------:R-:W-:-:S04]  /*27f0*/  IADD3.X R19, PT, PT, ~R4, R17, RZ, P0, !PT ;  /* 0x0000001104137210 */ /* 0x000fc800007fe5ff */
        /* <DEDUP_REMOVED lines=22> */
.L_x_427:
[----:B------:R-:W-:Y:S01]  /*2960*/  IMAD.U32 R18, RZ, RZ, UR41 ;  /* 0x00000029ff127e24 */ /* 0x000fe2000f8e00ff */
[----:B------:R-:W-:Y:S02]  /*2970*/  MOV R11, UR13 ;  /* 0x0000000d000b7c02 */ /* 0x000fe40008000f00 */
[----:B------:R-:W-:-:S07]  /*2980*/  MOV R16, 0x29a0 ;  /* 0x000029a000107802 */ /* 0x000fce0000000f00 */
[----:B------:R-:W-:Y:S05]  /*2990*/  CALL.REL.NOINC `($__internal_45_$__cuda_sm20_rem_s64) ;  /* 0x0000001400d07944 */ /* 0x000fea0003c00000 */
.L_x_428:
[----:B------:R-:W-:Y:S05]  /*29a0*/  BSYNC.RECONVERGENT B1 ;  /* 0x0000000000017941 */ /* 0x000fea0003800200 */
.L_x_426:
        /* <DEDUP_REMOVED lines=39> */
[----:B0-----:R-:W-:-:S05]  /*2c20*/  IADD3 R3, PT, PT, RZ, -R5, RZ ;  /* 0x80000005ff037210 */ /* 0x001fca0007ffe0ff */
        /* <DEDUP_REMOVED lines=13> */
.L_x_430:
[----:B------:R-:W-:Y:S01]  /*2d00*/  IMAD.MOV.U32 R16, RZ, RZ, R13 ;  /* 0x000000ffff107224 */ /* 0x000fe200078e000d */
[----:B------:R-:W-:-:S07]  /*2d10*/  MOV R8, 0x2d30 ;  /* 0x00002d3000087802 */ /* 0x000fce0000000f00 */
[----:B0-----:R-:W-:Y:S05]  /*2d20*/  CALL.REL.NOINC `($__internal_43_$__cuda_sm20_div_s64) ;  /* 0x0000000800687944 */ /* 0x001fea0003c00000 */
[----:B------:R-:W-:Y:S01]  /*2d30*/  IMAD.MOV.U32 R4, RZ, RZ, R10 ;  /* 0x000000ffff047224 */ /* 0x000fe200078e000a */
[----:B------:R-:W-:-:S07]  /*2d40*/  MOV R5, R11 ;  /* 0x0000000b00057202 */ /* 0x000fce0000000f00 */
.L_x_431:
[----:B------:R-:W-:Y:S05]  /*2d50*/  BSYNC.RECONVERGENT B1 ;  /* 0x0000000000017941 */ /* 0x000fea0003800200 */
.L_x_429:
        /* <DEDUP_REMOVED lines=11> */
[----:B------:R-:W-:-:S07]  /*2e10*/  ISETP.NE.U32.AND P1, PT, RZ, UR41, PT ;  /* 0x00000029ff007c0c */ /* 0x000fce000bf25070 */
[----:B0-----:R-:W0:Y:S02]  /*2e20*/  MUFU.RCP R9, R9 ;  /* 0x0000000900097308 */ /* 0x001e240000001000 */
[----:B0-----:R-:W-:Y:S02]  /*2e30*/  VIADD R6, R9, 0xffffffe ;  /* 0x0ffffffe09067836 */ /* 0x001fe40000000000 */
[----:B------:R-:W-:-:S04]  /*2e40*/  HFMA2 R9, -RZ, RZ, 0, 0 ;  /* 0x00000000ff097431 */ /* 0x000fc800000001ff */
        /* <DEDUP_REMOVED lines=14> */
.L_x_433:
[----:B------:R-:W-:Y:S01]  /*2f30*/  IMAD.U32 R18, RZ, RZ, UR41 ;  /* 0x00000029ff127e24 */ /* 0x000fe2000f8e00ff */
[----:B------:R-:W-:Y:S01]  /*2f40*/  MOV R16, 0x2f70 ;  /* 0x00002f7000107802 */ /* 0x000fe20000000f00 */
[----:B------:R-:W-:-:S07]  /*2f50*/  IMAD.U32 R11, RZ, RZ, UR13 ;  /* 0x0000000dff0b7e24 */ /* 0x000fce000f8e00ff */
[----:B------:R-:W-:Y:S05]  /*2f60*/  CALL.REL.NOINC `($__internal_45_$__cuda_sm20_rem_s64) ;  /* 0x00000010005c7944 */ /* 0x000fea0003c00000 */
.L_x_434:
[----:B------:R-:W-:Y:S05]  /*2f70*/  BSYNC.RECONVERGENT B1 ;  /* 0x0000000000017941 */ /* 0x000fea0003800200 */
.L_x_432:
        /* <DEDUP_REMOVED lines=8> */
[----:B------:R-:W-:-:S04]  /*3000*/  ISETP.GE.U32.AND P0, PT, R7, UR34, PT ;  /* 0x0000002207007c0c */ /* 0x000fc8000bf06070 */
[C---:B------:R-:W-:Y:S02]  /*3010*/  ISETP.GE.AND.EX P0, PT, R8.reuse, UR35, PT, P0 ;  /* 0x0000002308007c0c */ /* 0x040fe4000bf06300 */
[C---:B------:R-:W-:Y:S02]  /*3020*/  IADD3.X R3, PT, PT, ~R8.reuse, UR13, RZ, P1, !PT ;  /* 0x0000000d08037c10 */ /* 0x040fe40008ffe5ff */
[----:B------:R-:W-:Y:S02]  /*3030*/  SEL R6, R7, R6, !P0 ;  /* 0x0000000607067207 */ /* 0x000fe40004000000 */
[----:B------:R-:W-:Y:S01]  /*3040*/  SEL R7, R8, R3, !P0 ;  /* 0x0000000308077207 */ /* 0x000fe20004000000 */
[C---:B------:R-:W-:Y:S02]  /*3050*/  IMAD R3, R4.reuse, UR35, R5 ;  /* 0x0000002304037c24 */ /* 0x040fe4000f8e0205 */
[----:B------:R-:W-:-:S04]  /*3060*/  IMAD.WIDE.U32 R4, R4, UR34, R6 ;  /* 0x0000002204047c25 */ /* 0x000fc8000f8e0006 */
[----:B------:R-:W-:Y:S01]  /*3070*/  IMAD.IADD R3, R5, 0x1, R3 ;  /* 0x0000000105037824 */ /* 0x000fe200078e0203 */
[----:B------:R-:W-:-:S04]  /*3080*/  LEA R6, P0, R4, UR36, 0x4 ;  /* 0x0000002404067c11 */ /* 0x000fc8000f8020ff */
        /* <DEDUP_REMOVED lines=31> */
.L_x_436:
[----:B------:R-:W-:Y:S01]  /*3280*/  IMAD.MOV.U32 R16, RZ, RZ, R13 ;  /* 0x000000ffff107224 */ /* 0x000fe200078e000d */
[----:B------:R-:W-:-:S07]  /*3290*/  MOV R8, 0x32b0 ;  /* 0x000032b000087802 */ /* 0x000fce0000000f00 */
[----:B0-----:R-:W-:Y:S05]  /*32a0*/  CALL.REL.NOINC `($__internal_43_$__cuda_sm20_div_s64) ;  /* 0x0000000400087944 */ /* 0x001fea0003c00000 */
[----:B------:R-:W-:Y:S02]  /*32b0*/  IMAD.MOV.U32 R4, RZ, RZ, R10 ;  /* 0x000000ffff047224 */ /* 0x000fe400078e000a */
[----:B------:R-:W-:-:S07]  /*32c0*/  IMAD.MOV.U32 R5, RZ, RZ, R11 ;  /* 0x000000ffff057224 */ /* 0x000fce00078e000b */
.L_x_437:
[----:B------:R-:W-:Y:S05]  /*32d0*/  BSYNC.RECONVERGENT B1 ;  /* 0x0000000000017941 */ /* 0x000fea0003800200 */
.L_x_435:
        /* <DEDUP_REMOVED lines=29> */
.L_x_439:
[----:B------:R-:W-:Y:S01]  /*34b0*/  MOV R18, UR41 ;  /* 0x0000002900127c02 */ /* 0x000fe20008000f00 */
[----:B------:R-:W-:Y:S01]  /*34c0*/  IMAD.U32 R11, RZ, RZ, UR13 ;  /* 0x0000000dff0b7e24 */ /* 0x000fe2000f8e00ff */
[----:B------:R-:W-:-:S07]  /*34d0*/  MOV R16, 0x34f0 ;  /* 0x000034f000107802 */ /* 0x000fce0000000f00 */
[----:B------:R-:W-:Y:S05]  /*34e0*/  CALL.REL.NOINC `($__internal_45_$__cuda_sm20_rem_s64) ;  /* 0x0000000800fc7944 */ /* 0x000fea0003c00000 */
.L_x_440:
[----:B------:R-:W-:Y:S05]  /*34f0*/  BSYNC.RECONVERGENT B1 ;  /* 0x0000000000017941 */ /* 0x000fea0003800200 */
.L_x_438:
        /* <DEDUP_REMOVED lines=28> */
.L_x_416:
[----:B------:R-:W-:Y:S05]  /*36c0*/  EXIT ;  /* 0x000000000000794d */ /* 0x000fea0003800000 */
        .weak           $__internal_43_$__cuda_sm20_div_s64
        .type           $__internal_43_$__cuda_sm20_div_s64,@function
        .size           $__internal_43_$__cuda_sm20_div_s64,($__internal_44_$__cuda_sm20_div_u64 - $__internal_43_$__cuda_sm20_div_s64)
$__internal_43_$__cuda_sm20_div_s64:
[----:B------:R-:W-:Y:S01]  /*36d0*/  UIADD3 UR10, UP1, UPT, URZ, -UR24, URZ ;  /* 0x80000018ff0a7290 */ /* 0x000fe2000ff3e0ff */
[----:B------:R-:W-:Y:S01]  /*36e0*/  ISETP.GE.AND P0, PT, R17, RZ, PT ;  /* 0x000000ff1100720c */ /* 0x000fe20003f06270 */
[----:B------:R-:W-:Y:S01]  /*36f0*/  UISETP.GE.AND UP0, UPT, UR25, URZ, UPT ;  /* 0x000000ff1900728c */ /* 0x000fe2000bf06270 */
[----:B------:R-:W-:Y:S01]  /*3700*/  IMAD.MOV.U32 R11, RZ, RZ, RZ ;  /* 0x000000ffff0b7224 */ /* 0x000fe200078e00ff */
        /* <DEDUP_REMOVED lines=10> */
[----:B0-----:R-:W-:Y:S02]  /*37b0*/  R2UR UR14, R18 ;  /* 0x00000000120e72ca */ /* 0x001fe400000e0000 */
[----:B------:R-:W-:Y:S02]  /*37c0*/  R2UR UR15, R19 ;  /* 0x00000000130f72ca */ /* 0x000fe400000e0000 */
[----:B------:R-:W-:-:S04]  /*37d0*/  IADD3 R19, P1, PT, RZ, -R16, RZ ;  /* 0x80000010ff137210 */ /* 0x000fc80007f3e0ff */
[----:B------:R-:W-:Y:S01]  /*37e0*/  SEL R19, R19, R16, !P0 ;  /* 0x0000001013137207 */ /* 0x000fe20004000000 */
[----:B------:R-:W-:-:S04]  /*37f0*/  IMAD.X R18, RZ, RZ, ~R17, P1 ;  /* 0x000000ffff127224 */ /* 0x000fc800008e0e11 */
[----:B------:R-:W-:Y:S01]  /*3800*/  UIMAD.WIDE.U32 UR16, UR14, UR10, URZ ;  /* 0x0000000a0e1072a5 */ /* 0x000fe2000f8e00ff */
[----:B------:R-:W-:-:S03]  /*3810*/  SEL R18, R18, R17, !P0 ;  /* 0x0000001112127207 */ /* 0x000fc60004000000 */
        /* <DEDUP_REMOVED lines=33> */
[----:B------:R-:W-:-:S04]  /*3a30*/  IADD3 R9, P1, PT, R9, R10, RZ ;  /* 0x0000000a09097210 */ /* 0x000fc80007f3e0ff */
[----:B------:R-:W-:Y:S01]  /*3a40*/  IADD3.X R16, PT, PT, R16, RZ, RZ, P0, !PT ;  /* 0x000000ff10107210 */ /* 0x000fe200007fe4ff */
[C---:B------:R-:W-:Y:S01]  /*3a50*/  IMAD.WIDE.U32 R10, R9.reuse, UR10, RZ ;  /* 0x0000000a090a7c25 */ /* 0x040fe2000f8e00ff */
[----:B------:R-:W-:-:S03]  /*3a60*/  IADD3 R20, P2, PT, R9, 0x1, RZ ;  /* 0x0000000109147810 */ /* 0x000fc60007f5e0ff */
        /* <DEDUP_REMOVED lines=9> */
[----:B------:R-:W-:Y:S01]  /*3b00*/  SEL R10, R19, R10, P0 ;  /* 0x0000000a130a7207 */ /* 0x000fe20000000000 */
[----:B------:R-:W-:Y:S01]  /*3b10*/  IMAD.X R19, RZ, RZ, R16, P2 ;  /* 0x000000ffff137224 */ /* 0x000fe200010e0610 */
[----:B------:R-:W-:Y:S02]  /*3b20*/  SEL R20, R20, R9, P0 ;  /* 0x0000000914147207 */ /* 0x000fe40000000000 */
[----:B------:R-:W-:Y:S02]  /*3b30*/  SEL R11, R11, R18, P0 ;  /* 0x000000120b0b7207 */ /* 0x000fe40000000000 */
[----:B------:R-:W-:-:S02]  /*3b40*/  ISETP.GE.U32.AND P1, PT, R10, UR10, PT ;  /* 0x0000000a0a007c0c */ /* 0x000fc4000bf26070 */
[----:B------:R-:W-:Y:S02]  /*3b50*/  SEL R19, R19, R16, P0 ;  /* 0x0000001013137207 */ /* 0x000fe40000000000 */
[----:B------:R-:W-:Y:S02]  /*3b60*/  IADD3 R9, P2, PT, R20, 0x1, RZ ;  /* 0x0000000114097810 */ /* 0x000fe40007f5e0ff */
[----:B------:R-:W-:Y:S02]  /*3b70*/  ISETP.GE.U32.AND.EX P0, PT, R11, UR11, PT, P1 ;  /* 0x0000000b0b007c0c */ /* 0x000fe4000bf06110 */
[----:B------:R-:W-:Y:S01]  /*3b80*/  LOP3.LUT R11, R17, UR25, RZ, 0x3c, !PT ;  /* 0x00000019110b7c12 */ /* 0x000fe2000f8e3cff */
[----:B------:R-:W-:Y:S01]  /*3b90*/  IMAD.X R10, RZ, RZ, R19, P2 ;  /* 0x000000ffff0a7224 */ /* 0x000fe200010e0613 */
[----:B------:R-:W-:Y:S02]  /*3ba0*/  SEL R9, R9, R20, P0 ;  /* 0x0000001409097207 */ /* 0x000fe40000000000 */
[----:B------:R-:W-:-:S02]  /*3bb0*/  ISETP.GE.AND P1, PT, R11, RZ, PT ;  /* 0x000000ff0b00720c */ /* 0x000fc40003f26270 */
[----:B------:R-:W-:Y:S02]  /*3bc0*/  SEL R19, R10, R19, P0 ;  /* 0x000000130a137207 */ /* 0x000fe40000000000 */
[-C--:B------:R-:W-:Y:S02]  /*3bd0*/  IADD3 R10, P2, PT, RZ, -R9.reuse, RZ ;  /* 0x80000009ff0a7210 */ /* 0x080fe40007f5e0ff */
[----:B------:R-:W-:Y:S02]  /*3be0*/  ISETP.NE.U32.AND P0, PT, RZ, UR24, PT ;  /* 0x00000018ff007c0c */ /* 0x000fe4000bf05070 */
[----:B------:R-:W-:Y:S01]  /*3bf0*/  SEL R10, R10, R9, !P1 ;  /* 0x000000090a0a7207 */ /* 0x000fe20004800000 */
[----:B------:R-:W-:Y:S01]  /*3c00*/  IMAD.X R16, RZ, RZ, ~R19, P2 ;  /* 0x000000ffff107224 */ /* 0x000fe200010e0e13 */
[----:B------:R-:W-:Y:S01]  /*3c10*/  ISETP.NE.AND.EX P0, PT, RZ, UR25, PT, P0 ;  /* 0x00000019ff007c0c */ /* 0x000fe2000bf05300 */
[----:B------:R-:W-:-:S03]  /*3c20*/  IMAD.MOV.U32 R9, RZ, RZ, 0x0 ;  /* 0x00000000ff097424 */ /* 0x000fc600078e00ff */
[----:B------:R-:W-:Y:S02]  /*3c30*/  SEL R16, R16, R19, !P1 ;  /* 0x0000001310107207 */ /* 0x000fe40004800000 */
[----:B------:R-:W-:Y:S02]  /*3c40*/  SEL R10, R10, 0xffffffff, P0 ;  /* 0xffffffff0a0a7807 */ /* 0x000fe40000000000 */
[----:B------:R-:W-:Y:S01]  /*3c50*/  SEL R11, R16, 0xffffffff, P0 ;  /* 0xffffffff100b7807 */ /* 0x000fe20000000000 */
[----:B------:R-:W-:Y:S06]  /*3c60*/  RET.REL.NODEC R8 `(_ZN2at6native49_GLOBAL__N__cfa43aba_16_ReflectionPad_cu_f800513921reflection_pad1d_flatIN3c107complexIdEEEEvPKT_PS6_lllll) ;  /* 0xffffffc008e47950 */ /* 0x000fec0003c3ffff */
        .weak           $__internal_44_$__cuda_sm20_div_u64
        .type           $__internal_44_$__cuda_sm20_div_u64,@function
        .size           $__internal_44_$__cuda_sm20_div_u64,($__internal_45_$__cuda_sm20_rem_s64 - $__internal_44_$__cuda_sm20_div_u64)
$__internal_44_$__cuda_sm20_div_u64:
        /* <DEDUP_REMOVED lines=32> */
[----:B------:R-:W-:-:S03]  /*3e70*/  IADD3 R15, P2, PT, R12, R15, RZ ;  /* 0x0000000f0c0f7210 */ /* 0x000fc60007f5e0ff */
        /* <DEDUP_REMOVED lines=14> */
[----:B------:R-:W-:-:S05]  /*3f60*/  IMAD R4, R19, R8, R5 ;  /* 0x0000000813047224 */ /* 0x000fca00078e0205 */
[----:B------:R-:W-:Y:S02]  /*3f70*/  IADD3.X R14, PT, PT, ~R4, R11, RZ, P1, !PT ;  /* 0x0000000b040e7210 */ /* 0x000fe40000ffe5ff */
[----:B------:R-:W-:Y:S02]  /*3f80*/  IADD3 R4, P2, PT, R15, 0x1, RZ ;  /* 0x000000010f047810 */ /* 0x000fe40007f5e0ff */
[----:B------:R-:W-:Y:S02]  /*3f90*/  IADD3 R5, P1, PT, -R8, R21, RZ ;  /* 0x0000001508057210 */ /* 0x000fe40007f3e1ff */
[C---:B------:R-:W-:Y:S01]  /*3fa0*/  ISETP.GE.U32.AND.EX P0, PT, R14.reuse, R9, PT, P0 ;  /* 0x000000090e00720c */ /* 0x040fe20003f06100 */
[----:B------:R-:W-:Y:S02]  /*3fb0*/  IMAD.X R10, RZ, RZ, R19, P2 ;  /* 0x000000ffff0a7224 */ /* 0x000fe400010e0613 */
[----:B------:R-:W-:Y:S01]  /*3fc0*/  IMAD.X R12, R14, 0x1, ~R9, P1 ;  /* 0x000000010e0c7824 */ /* 0x000fe200008e0e09 */
[----:B------:R-:W-:-:S02]  /*3fd0*/  SEL R15, R4, R15, P0 ;  /* 0x0000000f040f7207 */ /* 0x000fc40000000000 */
[----:B------:R-:W-:Y:S02]  /*3fe0*/  SEL R5, R5, R21, P0 ;  /* 0x0000001505057207 */ /* 0x000fe40000000000 */
[----:B------:R-:W-:Y:S02]  /*3ff0*/  SEL R10, R10, R19, P0 ;  /* 0x000000130a0a7207 */ /* 0x000fe40000000000 */
[----:B------:R-:W-:Y:S02]  /*4000*/  IADD3 R4, P2, PT, R15, 0x1, RZ ;  /* 0x000000010f047810 */ /* 0x000fe40007f5e0ff */
[----:B------:R-:W-:Y:S02]  /*4010*/  SEL R12, R12, R14, P0 ;  /* 0x0000000e0c0c7207 */ /* 0x000fe40000000000 */
[----:B------:R-:W-:Y:S01]  /*4020*/  ISETP.GE.U32.AND P0, PT, R5, R8, PT ;  /* 0x000000080500720c */ /* 0x000fe20003f06070 */
[----:B------:R-:W-:Y:S01]  /*4030*/  IMAD.X R5, RZ, RZ, R10, P2 ;  /* 0x000000ffff057224 */ /* 0x000fe200010e060a */
[----:B------:R-:W-:-:S02]  /*4040*/  ISETP.NE.U32.AND P1, PT, R8, RZ, PT ;  /* 0x000000ff0800720c */ /* 0x000fc40003f25070 */
[----:B------:R-:W-:Y:S02]  /*4050*/  ISETP.GE.U32.AND.EX P0, PT, R12, R9, PT, P0 ;  /* 0x000000090c00720c */ /* 0x000fe40003f06100 */
[----:B------:R-:W-:Y:S02]  /*4060*/  ISETP.NE.AND.EX P1, PT, R9, RZ, PT, P1 ;  /* 0x000000ff0900720c */ /* 0x000fe40003f25310 */
[----:B------:R-:W-:Y:S01]  /*4070*/  SEL R8, R4, R15, P0 ;  /* 0x0000000f04087207 */ /* 0x000fe20000000000 */
[----:B------:R-:W-:Y:S01]  /*4080*/  IMAD.MOV.U32 R4, RZ, RZ, R6 ;  /* 0x000000ffff047224 */ /* 0x000fe200078e0006 */
[----:B------:R-:W-:Y:S01]  /*4090*/  SEL R9, R5, R10, P0 ;  /* 0x0000000a05097207 */ /* 0x000fe20000000000 */
[----:B------:R-:W-:Y:S01]  /*40a0*/  IMAD.MOV.U32 R5, RZ, RZ, 0x0 ;  /* 0x00000000ff057424 */ /* 0x000fe200078e00ff */
[----:B------:R-:W-:Y:S02]  /*40b0*/  SEL R8, R8, 0xffffffff, P1 ;  /* 0xffffffff08087807 */ /* 0x000fe40000800000 */
[----:B------:R-:W-:Y:S01]  /*40c0*/  SEL R9, R9, 0xffffffff, P1 ;  /* 0xffffffff09097807 */ /* 0x000fe20000800000 */
[----:B------:R-:W-:Y:S06]  /*40d0*/  RET.REL.NODEC R4 `(_ZN2at6native49_GLOBAL__N__cfa43aba_16_ReflectionPad_cu_f800513921reflection_pad1d_flatIN3c107complexIdEEEEvPKT_PS6_lllll) ;  /* 0xffffffbc04c87950 */ /* 0x000fec0003c3ffff */
        .weak           $__internal_45_$__cuda_sm20_rem_s64
        .type           $__internal_45_$__cuda_sm20_rem_s64,@function
        .size           $__internal_45_$__cuda_sm20_rem_s64,(.L_x_1239 - $__internal_45_$__cuda_sm20_rem_s64)
$__internal_45_$__cuda_sm20_rem_s64:
        /* <DEDUP_REMOVED lines=14> */
[C---:B------:R-:W-:Y:S01]  /*41c0*/  IMAD R9, R24.reuse, R27, R29 ;  /* 0x0000001b18097224 */ /* 0x040fe200078e021d */
[----:B------:R-:W-:Y:S01]  /*41d0*/  IADD3 R21, P0, PT, RZ, -R28, RZ ;  /* 0x8000001cff157210 */ /* 0x000fe20007f1e0ff */
[----:B------:R-:W-:Y:S02]  /*41e0*/  IMAD.MOV.U32 R29, RZ, RZ, R24 ;  /* 0x000000ffff1d7224 */ /* 0x000fe400078e0018 */
[----:B------:R-:W-:Y:S02]  /*41f0*/  IMAD R9, R25, R26, R9 ;  /* 0x0000001a19097224 */ /* 0x000fe400078e0209 */
[----:B------:R-:W-:-:S03]  /*4200*/  IMAD.HI.U32 R28, R24, R21, RZ ;  /* 0x00000015181c7227 */ /* 0x000fc600078e00ff */
[----:B------:R-:W-:-:S05]  /*4210*/  IADD3.X R9, PT, PT, RZ, ~R9, RZ, P0, !PT ;  /* 0x80000009ff097210 */ /* 0x000fca00007fe4ff */
        /* <DEDUP_REMOVED lines=9> */
[----:B------:R-:W-:Y:S01]  /*42b0*/  IADD3 R21, P0, PT, RZ, -R30, RZ ;  /* 0x8000001eff157210 */ /* 0x000fe20007f1e0ff */
[----:B------:R-:W-:Y:S01]  /*42c0*/  IMAD.MOV.U32 R25, RZ, RZ, RZ ;  /* 0x000000ffff197224 */ /* 0x000fe200078e00ff */
[----:B------:R-:W-:Y:S01]  /*42d0*/  ISETP.GE.AND P1, PT, R19, RZ, PT ;  /* 0x000000ff1300720c */ /* 0x000fe20003f26270 */
        /* <DEDUP_REMOVED lines=13> */
[----:B------:R-:W-:-:S03]  /*43b0*/  IADD3.X R9, PT, PT, RZ, RZ, R9, P3, P2 ;  /* 0x000000ffff097210 */ /* 0x000fc60001fe4409 */
[----:B------:R-:W-:-:S04]  /*43c0*/  IMAD.WIDE.U32 R20, R21, R8, R24 ;  /* 0x0000000815147225 */ /* 0x000fc800078e0018 */
[C---:B------:R-:W-:Y:S02]  /*43d0*/  IMAD R19, R9.reuse, R8, RZ ;  /* 0x0000000809137224 */ /* 0x040fe400078e02ff */
[----:B------:R-:W-:-:S04]  /*43e0*/  IMAD.HI.U32 R20, P0, R9, R10, R20 ;  /* 0x0000000a09147227 */ /* 0x000fc80007800014 */
[----:B------:R-:W-:Y:S01]  /*43f0*/  IMAD.HI.U32 R9, R9, R8, RZ ;  /* 0x0000000809097227 */ /* 0x000fe200078e00ff */
[----:B------:R-:W-:-:S03]  /*4400*/  IADD3 R19, P2, PT, R19, R20, RZ ;  /* 0x0000001413137210 */ /* 0x000fc60007f5e0ff */
[----:B------:R-:W-:Y:S02]  /*4410*/  IMAD.X R9, RZ, RZ, R9, P0 ;  /* 0x000000ffff097224 */ /* 0x000fe400000e0609 */
[----:B------:R-:W-:-:S03]  /*4420*/  IMAD.WIDE.U32 R20, R19, R26, RZ ;  /* 0x0000001a13147225 */ /* 0x000fc600078e00ff */
[----:B------:R-:W-:Y:S01]  /*4430*/  IADD3.X R9, PT, PT, RZ, R9, RZ, P2, !PT ;  /* 0x00000009ff097210 */ /* 0x000fe200017fe4ff */
[----:B------:R-:W-:Y:S01]  /*4440*/  IMAD R19, R19, R27, R21 ;  /* 0x0000001b13137224 */ /* 0x000fe200078e0215 */
[----:B------:R-:W-:-:S03]  /*4450*/  IADD3 R21, P2, PT, -R20, R10, RZ ;  /* 0x0000000a14157210 */ /* 0x000fc60007f5e1ff */
[-C--:B------:R-:W-:Y:S01]  /*4460*/  IMAD R9, R9, R26.reuse, R19 ;  /* 0x0000001a09097224 */ /* 0x080fe200078e0213 */
[----:B------:R-:W-:-:S03]  /*4470*/  ISETP.GE.U32.AND P0, PT, R21, R26, PT ;  /* 0x0000001a1500720c */ /* 0x000fc60003f06070 */
[----:B------:R-:W-:Y:S01]  /*4480*/  IMAD.X R9, R8, 0x1, ~R9, P2 ;  /* 0x0000000108097824 */ /* 0x000fe200010e0e09 */
[----:B------:R-:W-:-:S04]  /*4490*/  IADD3 R10, P2, PT, R21, -R26, RZ ;  /* 0x8000001a150a7210 */ /* 0x000fc80007f5e0ff */
[C---:B------:R-:W-:Y:S01]  /*44a0*/  ISETP.GE.U32.AND.EX P0, PT, R9.reuse, R27, PT, P0 ;  /* 0x0000001b0900720c */ /* 0x040fe20003f06100 */
[----:B------:R-:W-:-:S03]  /*44b0*/  IMAD.X R8, R9, 0x1, ~R27, P2 ;  /* 0x0000000109087824 */ /* 0x000fc600010e0e1b */
[----:B------:R-:W-:Y:S01]  /*44c0*/  SEL R21, R10, R21, P0 ;  /* 0x000000150a157207 */ /* 0x000fe20000000000 */
[----:B------:R-:W-:Y:S01]  /*44d0*/  IMAD.MOV.U32 R10, RZ, RZ, R16 ;  /* 0x000000ffff0a7224 */ /* 0x000fe200078e0010 */
        /* <DEDUP_REMOVED lines=11> */
[----:B------:R-:W-:Y:S01]  /*4590*/  ISETP.NE.AND.EX P0, PT, R11, RZ, PT, P0 ;  /* 0x000000ff0b00720c */ /* 0x000fe20003f05300 */
[----:B------:R-:W-:-:S03]  /*45a0*/  IMAD.MOV.U32 R11, RZ, RZ, 0x0 ;  /* 0x00000000ff0b7424 */ /* 0x000fc600078e00ff */
[----:B------:R-:W-:Y:S02]  /*45b0*/  SEL R19, R19, R26, !P1 ;  /* 0x0000001a13137207 */ /* 0x000fe40004800000 */
[----:B------:R-:W-:Y:S02]  /*45c0*/  SEL R8, R9, 0xffffffff, P0 ;  /* 0xffffffff09087807 */ /* 0x000fe40000000000 */
[----:B------:R-:W-:Y:S01]  /*45d0*/  SEL R9, R19, 0xffffffff, P0 ;  /* 0xffffffff13097807 */ /* 0x000fe20000000000 */
[----:B------:R-:W-:Y:S06]  /*45e0*/  RET.REL.NODEC R10 `(_ZN2at6native49_GLOBAL__N__cfa43aba_16_ReflectionPad_cu_f800513921reflection_pad1d_flatIN3c107complexIdEEEEvPKT_PS6_lllll) ;  /* 0xffffffb80a847950 */ /* 0x000fec0003c3ffff */
.L_x_442:
        /* <DEDUP_REMOVED lines=9> */
.L_x_1239:


//--------------------- .text._ZN2at6native49_GLOBAL__N__cfa43aba_16_ReflectionPad_cu_f800513927reflection_pad1d_out_kernelIN3c107complexIdEEEEvPKT_PS6_lll --------------------------
	.section	.text._ZN2at6native49_GLOBAL__N__cfa43aba_16_ReflectionPad_cu_f800513927reflection_pad1d_out_kernelIN3c107complexIdEEEEvPKT_PS6_lll,"ax",@progbits
	.align	128
.text._ZN2at6native49_GLOBAL__N__cfa43aba_16_ReflectionPad_cu_f800513927reflection_pad1d_out_kernelIN3c107complexIdEEEEvPKT_PS6_lll:
        .type           _ZN2at6native49_GLOBAL__N__cfa43aba_16_ReflectionPad_cu_f800513927reflection_pad1d_out_kernelIN3c107complexIdEEEEvPKT_PS6_lll,@function
        .size           _ZN2at6native49_GLOBAL__N__cfa43aba_16_ReflectionPad_cu_f800513927reflection_pad1d_out_kernelIN3c107complexIdEEEEvPKT_PS6_lll,(.L_x_1243 - _ZN2at6native49_GLOBAL__N__cfa43aba_16_ReflectionPad_cu_f800513927reflection_pad1d_out_kernelIN3c107complexIdEEEEvPKT_PS6_lll)
        .other          _ZN2at6native49_GLOBAL__N__cfa43aba_16_ReflectionPad_cu_f800513927reflection_pad1d_out_kernelIN3c107complexIdEEEEvPKT_PS6_lll,@"STO_CUDA_ENTRY STV_DEFAULT"
_ZN2at6native49_GLOBAL__N__cfa43aba_16_ReflectionPad_cu_f800513927reflection_pad1d_out_kernelIN3c107complexIdEEEEvPKT_PS6_lll:
        /* <DEDUP_REMOVED lines=17> */
[C---:B------:R-:W-:Y:S02]  /*0110*/  IADD3 R10, P1, PT, -R2.reuse, R6, RZ ;  /* 0x00000006020a7210 */ /* 0x040fe40007f3e1ff */
[-C--:B------:R-:W-:Y:S01]  /*0120*/  IADD3 R3, P0, PT, R2, -R4.reuse, RZ ;  /* 0x8000000402037210 */ /* 0x080fe20007f1e0ff */
[----:B------:R-:W1:Y:S01]  /*0130*/  LDCU.128 UR8, c[0x0][0x380] ;  /* 0x00007000ff0877ac */ /* 0x000e620008000c00 */
[----:B------:R-:W-:Y:S02]  /*0140*/  IADD3.X R11, PT, PT, R7, -0x1, RZ, P1, !PT ;  /* 0xffffffff070b7810 */ /* 0x000fe40000ffe4ff */
[----:B------:R-:W0:Y:S01]  /*0150*/  S2UR UR5, SR_CTAID.Z ;  /* 0x00000000000579c3 */ /* 0x000e220000002700 */
[----:B------:R-:W-:Y:S01]  /*0160*/  IADD3 R12, P1, PT, RZ, -R3, RZ ;  /* 0x80000003ff0c7210 */ /* 0x000fe20007f3e0ff */
[----:B------:R-:W-:Y:S01]  /*0170*/  IMAD.X R8, RZ, RZ, ~R5, P0 ;  /* 0x000000ffff087224 */ /* 0x000fe200000e0e05 */
[----:B------:R-:W-:-:S02]  /*0180*/  IADD3 R15, P3, PT, RZ, -R4, RZ ;  /* 0x80000004ff0f7210 */ /* 0x000fc40007f7e0ff */
[----:B------:R-:W-:Y:S02]  /*0190*/  ISETP.GT.U32.AND P0, PT, R4, RZ, PT ;  /* 0x000000ff0400720c */ /* 0x000fe40003f04070 */
[----:B------:R-:W-:Y:S01]  /*01a0*/  ISETP.LT.AND P2, PT, R8, RZ, PT ;  /* 0x000000ff0800720c */ /* 0x000fe20003f41270 */
[----:B------:R-:W-:Y:S01]  /*01b0*/  IMAD.X R16, RZ, RZ, ~R5, P3 ;  /* 0x000000ffff107224 */ /* 0x000fe200018e0e05 */
[----:B------:R-:W-:Y:S02]  /*01c0*/  ISETP.GT.AND.EX P0, PT, R5, RZ, PT, P0 ;  /* 0x000000ff0500720c */ /* 0x000fe40003f04300 */
[----:B------:R-:W-:Y:S01]  /*01d0*/  SEL R3, R12, R3, P2 ;  /* 0x000000030c037207 */ /* 0x000fe20001000000 */
[----:B0-----:R-:W-:Y:S01]  /*01e0*/  UIMAD UR4, UR5, UR6, UR4 ;  /* 0x00000006050472a4 */ /* 0x001fe2000f8e0204 */
[----:B------:R-:W0:Y:S05]  /*01f0*/  LDCU.64 UR6, c[0x0][0x358] ;  /* 0x00006b00ff0677ac */ /* 0x000e2a0008000a00 */
[----:B------:R-:W-:-:S04]  /*0200*/  IMAD.WIDE.U32 R10, R6, UR4, R10 ;  /* 0x00000004060a7c25 */ /* 0x000fc8000f8e000a */
[----:B------:R-:W-:Y:S01]  /*0210*/  IMAD R7, R7, UR4, R11 ;  /* 0x0000000407077c24 */ /* 0x000fe2000f8e020b */
[C---:B------:R-:W-:Y:S01]  /*0220*/  LEA R10, P4, R4.reuse, R10, 0x1 ;  /* 0x0000000a040a7211 */ /* 0x040fe200078808ff */
        /* <DEDUP_REMOVED lines=12> */
[----:B------:R-:W-:Y:S02]  /*02f0*/  ISETP.LT.AND P4, PT, R13, RZ, PT ;  /* 0x000000ff0d00720c */ /* 0x000fe40003f81270 */
[----:B------:R-:W-:Y:S01]  /*0300*/  IADD3 R4, P0, P3, R4, R10, R11 ;  /* 0x0000000a04047210 */ /* 0x000fe20007b1e00b */
[----:B------:R-:W-:Y:S01]  /*0310*/  IMAD.X R10, RZ, RZ, ~R13, P2 ;  /* 0x000000ffff0a7224 */ /* 0x000fe200010e0e0d */
        /* <DEDUP_REMOVED lines=9> */
[----:B0-----:R-:W2:Y:S01]  /*03b0*/  LDG.E.128 R4, desc[UR6][R4.64] ;  /* 0x0000000604047981 */ /* 0x001ea2000c1e1d00 */
[----:B------:R-:W-:Y:S02]  /*03c0*/  IMAD.MOV.U32 R3, RZ, RZ, RZ ;  /* 0x000000ffff037224 */ /* 0x000fe400078e00ff */
[----:B------:R-:W-:-:S04]  /*03d0*/  IMAD.WIDE.U32 R2, R9, UR4, R2 ;  /* 0x0000000409027c25 */ /* 0x000fc8000f8e0002 */
[----:B------:R-:W-:Y:S01]  /*03e0*/  IMAD R9, R0, UR4, RZ ;  /* 0x0000000400097c24 */ /* 0x000fe2000f8e02ff */
[----:B------:R-:W-:-:S03]  /*03f0*/  LEA R8, P0, R2, UR10, 0x4 ;  /* 0x0000000a02087c11 */ /* 0x000fc6000f8020ff */
[----:B------:R-:W-:-:S05]  /*0400*/  IMAD.IADD R3, R3, 0x1, R9 ;  /* 0x0000000103037824 */ /* 0x000fca00078e0209 */
[----:B------:R-:W-:-:S05]  /*0410*/  LEA.HI.X R9, R2, UR11, R3, 0x4, P0 ;  /* 0x0000000b02097c11 */ /* 0x000fca00080f2403 */
[----:B--2---:R-:W-:Y:S01]  /*0420*/  STG.E.128 desc[UR6][R8.64], R4 ;  /* 0x0000000408007986 */ /* 0x004fe2000c101d06 */
[----:B------:R-:W-:Y:S05]  /*0430*/  EXIT ;  /* 0x000000000000794d */ /* 0x000fea0003800000 */
.L_x_443:
        /* <DEDUP_REMOVED lines=12> */
.L_x_1243:


//--------------------- .text._ZN2at6native49_GLOBAL__N__cfa43aba_16_ReflectionPad_cu_f800513921reflection_pad1d_flatIfEEvPKT_PS3_lllll --------------------------
	.section	.text._ZN2at6native49_GLOBAL__N__cfa43aba_16_ReflectionPad_cu_f800513921reflection_pad1d_flatIfEEvPKT_PS3_lllll,"ax",@progbits
	.align	128
.text._ZN2at6native49_GLOBAL__N__cfa43aba_16_ReflectionPad_cu_f800513921reflection_pad1d_flatIfEEvPKT_PS3_lllll:
        .type           _ZN2at6native49_GLOBAL__N__cfa43aba_16_ReflectionPad_cu_f800513921reflection_pad1d_flatIfEEvPKT_PS3_lllll,@function
        .size           _ZN2at6native49_GLOBAL__N__cfa43aba_16_ReflectionPad_cu_f800513921reflection_pad1d_flatIfEEvPKT_PS3_lllll,(.L_x_1244 - _ZN2at6native49_GLOBAL__N__cfa43aba_16_ReflectionPad_cu_f800513921reflection_pad1d_flatIfEEvPKT_PS3_lllll)
        .other          _ZN2at6native49_GLOBAL__N__cfa43aba_16_ReflectionPad_cu_f800513921reflection_pad1d_flatIfEEvPKT_PS3_lllll,@"STO_CUDA_ENTRY STV_DEFAULT"
_ZN2at6native49_GLOBAL__N__cfa43aba_16_ReflectionPad_cu_f800513921reflection_pad1d_flatIfEEvPKT_PS3_lllll:
        /* <DEDUP_REMOVED lines=63> */
.L_x_446:
[----:B------:R-:W-:Y:S01]  /*03f0*/  IMAD.U32 R2, RZ, RZ, UR8 ;  /* 0x00000008ff027e24 */ /* 0x000fe2000f8e00ff */
[----:B------:R-:W-:Y:S01]  /*0400*/  MOV R0, 0x460 ;  /* 0x0000046000007802 */ /* 0x000fe20000000f00 */
[----:B------:R-:W-:Y:S02]  /*0410*/  IMAD.U32 R3, RZ, RZ, UR9 ;  /* 0x00000009ff037e24 */ /* 0x000fe4000f8e00ff */
[----:B------:R-:W-:Y:S01]  /*0420*/  IMAD.U32 R8, RZ, RZ, UR8 ;  /* 0x00000008ff087e24 */ /* 0x000fe2000f8e00ff */
[----:B------:R-:W-:Y:S01]  /*0430*/  MOV R4, R2 ;  /* 0x0000000200047202 */ /* 0x000fe20000000f00 */
[----:B------:R-:W-:-:S07]  /*0440*/  IMAD.U32 R9, RZ, RZ, UR9 ;  /* 0x00000009ff097e24 */ /* 0x000fce000f8e00ff */
[----:B------:R-:W-:Y:S05]  /*0450*/  CALL.REL.NOINC `($__internal_47_$__cuda_sm20_div_u64) ;  /* 0x0000003800387944 */ /* 0x000fea0003c00000 */
[----:B------:R-:W-:Y:S02]  /*0460*/  IMAD.MOV.U32 R2, RZ, RZ, R4 ;  /* 0x000000ffff027224 */ /* 0x000fe400078e0004 */
[----:B------:R-:W-:-:S07]  /*0470*/  IMAD.MOV.U32 R3, RZ, RZ, R9 ;  /* 0x000000ffff037224 */ /* 0x000fce00078e0009 */
.L_x_447:
[----:B------:R-:W-:Y:S05]  /*0480*/  BSYNC.RECONVERGENT B0 ;  /* 0x0000000000007941 */ /* 0x000fea0003800200 */
.L_x_445:
        /* <DEDUP_REMOVED lines=22> */
.L_x_454:
        /* <DEDUP_REMOVED lines=26> */
.L_x_452:
[----:B------:R-:W-:Y:S02]  /*0790*/  MOV R14, R15 ;  /* 0x0000000f000e7202 */ /* 0x000fe40000000f00 */
[----:B------:R-:W-:-:S07]  /*07a0*/  MOV R2, 0x7c0 ;  /* 0x000007c000027802 */ /* 0x000fce0000000f00 */
[----:B--23--:R-:W-:Y:S05]  /*07b0*/  CALL.REL.NOINC `($__internal_46_$__cuda_sm20_div_s64) ;  /* 0x0000002c00f47944 */ /* 0x00cfea0003c00000 */
[----:B------:R-:W-:Y:S02]  /*07c0*/  IMAD.MOV.U32 R14, RZ, RZ, R0 ;  /* 0x000000ffff0e7224 */ /* 0x000fe400078e0000 */
[----:B------:R-:W-:-:S07]  /*07d0*/  IMAD.MOV.U32 R15, RZ, RZ, R13 ;  /* 0x000000ffff0f7224 */ /* 0x000fce00078e000d */
.L_x_453:
[----:B--23--:R-:W-:Y:S05]  /*07e0*/  BSYNC.RECONVERGENT B2 ;  /* 0x0000000000027941 */ /* 0x00cfea0003800200 */
.L_x_451:
[----:B------:R-:W-:Y:S02]  /*07f0*/  IMAD R13, R15, UR28, RZ ;  /* 0x0000001c0f0d7c24 */ /* 0x000fe4000f8e02ff */
[----:B------:R-:W-:-:S04]  /*0800*/  IMAD.WIDE.U32 R4, R14, UR28, RZ ;  /* 0x0000001c0e047c25 */ /* 0x000fc8000f8e00ff */
[----:B------:R-:W-:Y:S01]  /*0810*/  IMAD R13, R14, UR29, R13 ;  /* 0x0000001d0e0d7c24 */ /* 0x000fe2000f8e020d */
[----:B------:R-:W-:-:S03]  /*0820*/  LEA R14, P0, R4, UR30, 0x2 ;  /* 0x0000001e040e7c11 */ /* 0x000fc6000f8010ff */
[----:B------:R-:W-:-:S05]  /*0830*/  IMAD.IADD R5, R5, 0x1, R13 ;  /* 0x0000000105057824 */ /* 0x000fca00078e020d */
[----:B------:R-:W-:-:S06]  /*0840*/  LEA.HI.X R15, R4, UR31, R5, 0x2, P0 ;  /* 0x0000001f040f7c11 */ /* 0x000fcc00080f1405 */
[----:B------:R-:W2:Y:S01]  /*0850*/  LDG.E.CONSTANT R15, desc[UR26][R14.64] ;  /* 0x0000001a0e0f7981 */ /* 0x000ea2000c1e9900 */
        /* <DEDUP_REMOVED lines=11> */
[----:B--2---:R0:W-:Y:S08]  /*0910*/  STG.E desc[UR26][R4.64], R15 ;  /* 0x0000000f04007986 */ /* 0x0041f0000c10191a */
[----:B------:R-:W-:Y:S05]  /*0920*/  @P0 BRA `(.L_x_454) ;  /* 0xfffffffc00300947 */ /* 0x000fea000383ffff */
[----:B------:R-:W-:Y:S05]  /*0930*/  BSYNC.RECONVERGENT B1 ;  /* 0x0000000000017941 */ /* 0x000fea0003800200 */
.L_x_450:
[----:B------:R-:W-:-:S04]  /*0940*/  IADD3 R19, P0, PT, R6, UR6, RZ ;  /* 0x0000000606137c10 */ /* 0x000fc8000ff1e0ff */
[----:B0-----:R-:W-:-:S09]  /*0950*/  IADD3.X R5, PT, PT, R7, UR7, RZ, P0, !PT ;  /* 0x0000000707057c10 */ /* 0x001fd200087fe4ff */
.L_x_449:
[----:B--23--:R-:W-:Y:S05]  /*0960*/  BSYNC.RECONVERGENT B0 ;  /* 0x0000000000007941 */ /* 0x00cfea0003800200 */
.L_x_448:
        /* <DEDUP_REMOVED lines=9> */
.L_x_468:
        /* <DEDUP_REMOVED lines=24> */
.L_x_457:
[----:B------:R-:W-:Y:S01]  /*0b80*/  IMAD.MOV.U32 R14, RZ, RZ, R19 ;  /* 0x000000ffff0e7224 */ /* 0x000fe200078e0013 */
[----:B------:R-:W-:-:S07]  /*0b90*/  MOV R2, 0xbb0 ;  /* 0x00000bb000027802 */ /* 0x000fce0000000f00 */
[----:B------:R-:W-:Y:S05]  /*0ba0*/  CALL.REL.NOINC `($__internal_46_$__cuda_sm20_div_s64) ;  /* 0x0000002800f87944 */ /* 0x000fea0003c00000 */
[----:B------:R-:W-:-:S07]  /*0bb0*/  IMAD.MOV.U32 R12, RZ, RZ, R0 ;  /* 0x000000ffff0c7224 */ /* 0x000fce00078e0000 */
.L_x_458:
[----:B------:R-:W-:Y:S05]  /*0bc0*/  BSYNC.RECONVERGENT B1 ;  /* 0x0000000000017941 */ /* 0x000fea0003800200 */
.L_x_456:
[----:B------:R-:W-:Y:S02]  /*0bd0*/  IMAD R7, R13, UR32, RZ ;  /* 0x000000200d077c24 */ /* 0x000fe4000f8e02ff */
[----:B------:R-:W-:-:S04]  /*0be0*/  IMAD.WIDE.U32 R2, R12, UR32, RZ ;  /* 0x000000200c027c25 */ /* 0x000fc8000f8e00ff */
[----:B------:R-:W-:Y:S01]  /*0bf0*/  IMAD R7, R12, UR33, R7 ;  /* 0x000000210c077c24 */ /* 0x000fe2000f8e0207 */
[----:B------:R-:W-:-:S03]  /*0c00*/  LEA R6, P0, R2, UR20, 0x2 ;  /* 0x0000001402067c11 */ /* 0x000fc6000f8010ff */
[----:B------:R-:W-:-:S05]  /*0c10*/  IMAD.IADD R3, R3, 0x1, R7 ;  /* 0x0000000103037824 */ /* 0x000fca00078e0207 */
[----:B------:R-:W-:-:S06]  /*0c20*/  LEA.HI.X R7, R2, UR21, R3, 0x2, P0 ;  /* 0x0000001502077c11 */ /* 0x000fcc00080f1403 */
[----:B------:R-:W2:Y:S01]  /*0c30*/  LDG.E.CONSTANT R7, desc[UR26][R6.64] ;  /* 0x0000001a06077981 */ /* 0x000ea2000c1e9900 */
[C---:B------:R-:W-:Y:S01]  /*0c40*/  LEA R8, P0, R19.reuse, UR22, 0x2 ;  /* 0x0000001613087c11 */ /* 0x040fe2000f8010ff */
[----:B------:R-:W-:Y:S03]  /*0c50*/  BSSY.RECONVERGENT B1, `(.L_x_459) ;  /* 0x0000020000017945 */ /* 0x000fe60003800200 */
[C---:B------:R-:W-:Y:S02]  /*0c60*/  LEA.HI.X R9, R19.reuse, UR23, R5, 0x2, P0 ;  /* 0x0000001713097c11 */ /* 0x040fe400080f1405 */
[----:B------:R-:W-:-:S04]  /*0c70*/  IADD3 R19, P0, PT, R19, UR8, RZ ;  /* 0x0000000813137c10 */ /* 0x000fc8000ff1e0ff */
[----:B------:R-:W-:-:S04]  /*0c80*/  IADD3.X R5, PT, PT, R5, UR9, RZ, P0, !PT ;  /* 0x0000000905057c10 */ /* 0x000fc800087fe4ff */
[----:B------:R-:W-:-:S04]  /*0c90*/  LOP3.LUT R0, R5, UR37, RZ, 0xfc, !PT ;  /* 0x0000002505007c12 */ /* 0x000fc8000f8efcff */
[----:B------:R-:W-:Y:S01]  /*0ca0*/  ISETP.NE.U32.AND P0, PT, R0, RZ, PT ;  /* 0x000000ff0000720c */ /* 0x000fe20003f05070 */
[----:B--2---:R0:W-:-:S12]  /*0cb0*/  STG.E desc[UR26][R8.64], R7 ;  /* 0x0000000708007986 */ /* 0x0041d8000c10191a */
        /* <DEDUP_REMOVED lines=21> */
.L_x_460:
[----:B------:R-:W-:Y:S01]  /*0e10*/  IMAD.MOV.U32 R14, RZ, RZ, R19 ;  /* 0x000000ffff0e7224 */ /* 0x000fe200078e0013 */
[----:B------:R-:W-:-:S07]  /*0e20*/  MOV R2, 0xe40 ;  /* 0x00000e4000027802 */ /* 0x000fce0000000f00 */
[----:B0-----:R-:W-:Y:S05]  /*0e30*/  CALL.REL.NOINC `($__internal_46_$__cuda_sm20_div_s64) ;  /* 0x0000002800547944 */ /* 0x001fea0003c00000 */
[----:B------:R-:W-:-:S07]  /*0e40*/  IMAD.MOV.U32 R12, RZ, RZ, R0 ;  /* 0x000000ffff0c7224 */ /* 0x000fce00078e0000 */
.L_x_461:
[----:B------:R-:W-:Y:S05]  /*0e50*/  BSYNC.RECONVERGENT B1 ;  /* 0x0000000000017941 */ /* 0x000fea0003800200 */
.L_x_459:
[----:B------:R-:W-:Y:S02]  /*0e60*/  IMAD R7, R13, UR32, RZ ;  /* 0x000000200d077c24 */ /* 0x000fe4000f8e02ff */
[----:B------:R-:W-:-:S04]  /*0e70*/  IMAD.WIDE.U32 R2, R12, UR32, RZ ;  /* 0x000000200c027c25 */ /* 0x000fc8000f8e00ff */
[----:B------:R-:W-:Y:S01]  /*0e80*/  IMAD R7, R12, UR33, R7 ;  /* 0x000000210c077c24 */ /* 0x000fe2000f8e0207 */
[----:B------:R-:W-:-:S03]  /*0e90*/  LEA R10, P0, R2, UR34, 0x2 ;  /* 0x00000022020a7c11 */ /* 0x000fc6000f8010ff */
[----:B------:R-:W-:-:S05]  /*0ea0*/  IMAD.IADD R3, R3, 0x1, R7 ;  /* 0x0000000103037824 */ /* 0x000fca00078e0207 */
[----:B------:R-:W-:-:S06]  /*0eb0*/  LEA.HI.X R11, R2, UR35, R3, 0x2, P0 ;  /* 0x00000023020b7c11 */ /* 0x000fcc00080f1403 */
[----:B------:R-:W2:Y:S01]  /*0ec0*/  LDG.E.CONSTANT R11, desc[UR26][R10.64] ;  /* 0x0000001a0a0b7981 */ /* 0x000ea2000c1e9900 */
        /* <DEDUP_REMOVED lines=34> */
.L_x_463:
[----:B------:R-:W-:Y:S01]  /*10f0*/  IMAD.MOV.U32 R14, RZ, RZ, R19 ;  /* 0x000000ffff0e7224 */ /* 0x000fe200078e0013 */
[----:B------:R-:W-:-:S07]  /*1100*/  MOV R2, 0x1120 ;  /* 0x0000112000027802 */ /* 0x000fce0000000f00 */
[----:B0-----:R-:W-:Y:S05]  /*1110*/  CALL.REL.NOINC `($__internal_46_$__cuda_sm20_div_s64) ;  /* 0x00000024009c7944 */ /* 0x001fea0003c00000 */
[----:B------:R-:W-:-:S07]  /*1120*/  IMAD.MOV.U32 R12, RZ, RZ, R0 ;  /* 0x000000ffff0c7224 */ /* 0x000fce00078e0000 */
.L_x_464:
[----:B------:R-:W-:Y:S05]  /*1130*/  BSYNC.RECONVERGENT B1 ;  /* 0x0000000000017941 */ /* 0x000fea0003800200 */
.L_x_462:
[----:B------:R-:W-:Y:S02]  /*1140*/  IMAD R7, R13, UR32, RZ ;  /* 0x000000200d077c24 */ /* 0x000fe4000f8e02ff */
[----:B------:R-:W-:-:S04]  /*1150*/  IMAD.WIDE.U32 R10, R12, UR32, RZ ;  /* 0x000000200c0a7c25 */ /* 0x000fc8000f8e00ff */
[----:B------:R-:W-:Y:S01]  /*1160*/  IMAD R7, R12, UR33, R7 ;  /* 0x000000210c077c24 */ /* 0x000fe2000f8e0207 */
[----:B------:R-:W-:-:S03]  /*1170*/  LEA R12, P0, R10, UR34, 0x2 ;  /* 0x000000220a0c7c11 */ /* 0x000fc6000f8010ff */
[----:B------:R-:W-:-:S05]  /*1180*/  IMAD.IADD R7, R11, 0x1, R7 ;  /* 0x000000010b077824 */ /* 0x000fca00078e0207 */
[----:B------:R-:W-:-:S06]  /*1190*/  LEA.HI.X R13, R10, UR35, R7, 0x2, P0 ;  /* 0x000000230a0d7c11 */ /* 0x000fcc00080f1407 */
[----:B------:R-:W2:Y:S01]  /*11a0*/  LDG.E.CONSTANT R13, desc[UR26][R12.64] ;  /* 0x0000001a0c0d7981 */ /* 0x000ea2000c1e9900 */
[----:B------:R-:W-:Y:S01]  /*11b0*/  IADD3 R8, P0, PT, R8, R3, RZ ;  /* 0x0000000308087210 */ /* 0x000fe20007f1e0ff */
[----:B------:R-:W-:Y:S04]  /*11c0*/  BSSY.RECONVERGENT B1, `(.L_x_465) ;  /* 0x0000020000017945 */ /* 0x000fe80003800200 */
        /* <DEDUP_REMOVED lines=27> */
.L_x_466:
[----:B------:R-:W-:Y:S02]  /*1380*/  MOV R14, R19 ;  /* 0x00000013000e7202 */ /* 0x000fe40000000f00 */
[----:B------:R-:W-:-:S07]  /*1390*/  MOV R2, 0x13b0 ;  /* 0x000013b000027802 */ /* 0x000fce0000000f00 */
[----:B0-----:R-:W-:Y:S05]  /*13a0*/  CALL.REL.NOINC `($__internal_46_$__cuda_sm20_div_s64) ;  /* 0x0000002000f87944 */ /* 0x001fea0003c00000 */
[----:B------:R-:W-:-:S07]  /*13b0*/  IMAD.MOV.U32 R12, RZ, RZ, R0 ;  /* 0x000000ffff0c7224 */ /* 0x000fce00078e0000 */
.L_x_467:
[----:B------:R-:W-:Y:S05]  /*13c0*/  BSYNC.RECONVERGENT B1 ;  /* 0x0000000000017941 */ /* 0x000fea0003800200 */
.L_x_465:
[----:B------:R-:W-:Y:S02]  /*13d0*/  IMAD R7, R13, UR32, RZ ;  /* 0x000000200d077c24 */ /* 0x000fe4000f8e02ff */
[----:B------:R-:W-:-:S04]  /*13e0*/  IMAD.WIDE.U32 R10, R12, UR32, RZ ;  /* 0x000000200c0a7c25 */ /* 0x000fc8000f8e00ff */
[----:B------:R-:W-:Y:S01]  /*13f0*/  IMAD R7, R12, UR33, R7 ;  /* 0x000000210c077c24 */ /* 0x000fe2000f8e0207 */
[----:B------:R-:W-:-:S03]  /*1400*/  LEA R12, P0, R10, UR34, 0x2 ;  /* 0x000000220a0c7c11 */ /* 0x000fc6000f8010ff */
[----:B------:R-:W-:-:S05]  /*1410*/  IMAD.IADD R7, R11, 0x1, R7 ;  /* 0x000000010b077824 */ /* 0x000fca00078e0207 */
[----:B------:R-:W-:-:S06]  /*1420*/  LEA.HI.X R13, R10, UR35, R7, 0x2, P0 ;  /* 0x000000230a0d7c11 */ /* 0x000fcc00080f1407 */
[----:B------:R-:W2:Y:S01]  /*1430*/  LDG.E.CONSTANT R13, desc[UR26][R12.64] ;  /* 0x0000001a0c0d7981 */ /* 0x000ea2000c1e9900 */
[----:B------:R-:W-:-:S05]  /*1440*/  IADD3 R2, P0, PT, R8, R3, RZ ;  /* 0x0000000308027210 */ /* 0x000fca0007f1e0ff */
[----:B------:R-:W-:Y:S01]  /*1450*/  IMAD.X R3, R9, 0x1, R6, P0 ;  /* 0x0000000109037824 */ /* 0x000fe200000e0606 */
[----:B------:R-:W-:-:S04]  /*1460*/  IADD3 R19, P0, PT, R19, UR8, RZ ;  /* 0x0000000813137c10 */ /* 0x000fc8000ff1e0ff */
[----:B------:R-:W-:Y:S02]  /*1470*/  IADD3.X R5, PT, PT, R5, UR9, RZ, P0, !PT ;  /* 0x0000000905057c10 */ /* 0x000fe400087fe4ff */
[----:B------:R-:W-:-:S04]  /*1480*/  ISETP.GE.U32.AND P0, PT, R19, UR4, PT ;  /* 0x0000000413007c0c */ /* 0x000fc8000bf06070 */
[----:B------:R-:W-:Y:S01]  /*1490*/  ISETP.GE.AND.EX P0, PT, R5, UR12, PT, P0 ;  /* 0x0000000c05007c0c */ /* 0x000fe2000bf06300 */
[----:B--2---:R0:W-:-:S12]  /*14a0*/  STG.E desc[UR26][R2.64], R13 ;  /* 0x0000000d02007986 */ /* 0x0041d8000c10191a */
[----:B------:R-:W-:Y:S05]  /*14b0*/  @!P0 BRA `(.L_x_468) ;  /* 0xfffffff400508947 */ /* 0x000fea000383ffff */
[----:B------:R-:W-:Y:S05]  /*14c0*/  BSYNC.RECONVERGENT B0 ;  /* 0x0000000000007941 */ /* 0x000fea0003800200 */
.L_x_455:
[----:B------:R-:W-:Y:S05]  /*14d0*/  EXIT ;  /* 0x000000000000794d */ /* 0x000fea0003800000 */
.L_x_444:
        /* <DEDUP_REMOVED lines=36> */
.L_x_470:
        /* <DEDUP_REMOVED lines=8> */
[----:B------:R-:W-:Y:S05]  /*17a0*/  CALL.REL.NOINC `($__internal_47_$__cuda_sm20_div_u64) ;  /* 0x0000002400647944 */ /* 0x000fea0003c00000 */
[----:B------:R-:W-:Y:S02]  /*17b0*/  IMAD.MOV.U32 R2, RZ, RZ, R4 ;  /* 0x000000ffff027224 */ /* 0x000fe400078e0004 */
[----:B------:R-:W-:-:S07]  /*17c0*/  IMAD.MOV.U32 R3, RZ, RZ, R9 ;  /* 0x000000ffff037224 */ /* 0x000fce00078e0009 */
.L_x_471:
[----:B------:R-:W-:Y:S05]  /*17d0*/  BSYNC.RECONVERGENT B0 ;  /* 0x0000000000007941 */ /* 0x000fea0003800200 */
.L_x_469:
        /* <DEDUP_REMOVED lines=26> */
.L_x_481:
        /* <DEDUP_REMOVED lines=26> */
.L_x_476:
[----:B------:R-:W-:-:S07]  /*1b20*/  MOV R2, 0x1b40 ;  /* 0x00001b4000027802 */ /* 0x000fce0000000f00 */
[----:B--234-:R-:W-:Y:S05]  /*1b30*/  CALL.REL.NOINC `($__internal_46_$__cuda_sm20_div_s64) ;  /* 0x0000001c00147944 */ /* 0x01cfea0003c00000 */
[----:B------:R-:W-:Y:S02]  /*1b40*/  IMAD.MOV.U32 R26, RZ, RZ, R0 ;  /* 0x000000ffff1a7224 */ /* 0x000fe400078e0000 */
[----:B------:R-:W-:-:S07]  /*1b50*/  IMAD.MOV.U32 R27, RZ, RZ, R13 ;  /* 0x000000ffff1b7224 */ /* 0x000fce00078e000d */
.L_x_477:
[----:B--234-:R-:W-:Y:S05]  /*1b60*/  BSYNC.RECONVERGENT B2 ;  /* 0x0000000000027941 */ /* 0x01cfea0003800200 */
.L_x_475:
        /* <DEDUP_REMOVED lines=31> */
.L_x_479:
[----:B------:R-:W-:Y:S01]  /*1d60*/  IMAD.U32 R15, RZ, RZ, UR41 ;  /* 0x00000029ff0f7e24 */ /* 0x000fe2000f8e00ff */
[----:B------:R-:W-:Y:S01]  /*1d70*/  MOV R14, 0x1da0 ;  /* 0x00001da0000e7802 */ /* 0x000fe20000000f00 */
[----:B------:R-:W-:-:S07]  /*1d80*/  IMAD.U32 R13, RZ, RZ, UR13 ;  /* 0x0000000dff0d7e24 */ /* 0x000fce000f8e00ff */
[----:B------:R-:W-:Y:S05]  /*1d90*/  CALL.REL.NOINC `($__internal_48_$__cuda_sm20_rem_s64) ;  /* 0x00000024000c7944 */ /* 0x000fea0003c00000 */
[----:B------:R-:W-:-:S07]  /*1da0*/  MOV R14, R0 ;  /* 0x00000000000e7202 */ /* 0x000fce0000000f00 */
.L_x_480:
[----:B------:R-:W-:Y:S05]  /*1db0*/  BSYNC.RECONVERGENT B2 ;  /* 0x0000000000027941 */ /* 0x000fea0003800200 */
.L_x_478:
        /* <DEDUP_REMOVED lines=33> */
.L_x_474:
[----:B------:R-:W-:-:S04]  /*1fd0*/  IADD3 R19, P0, PT, R6, UR6, RZ ;  /* 0x0000000606137c10 */ /* 0x000fc8000ff1e0ff */
[----:B0-----:R-:W-:-:S09]  /*1fe0*/  IADD3.X R5, PT, PT, R7, UR7, RZ, P0, !PT ;  /* 0x0000000707057c10 */ /* 0x001fd200087fe4ff */
.L_x_473:
[----:B--234-:R-:W-:Y:S05]  /*1ff0*/  BSYNC.RECONVERGENT B0 ;  /* 0x0000000000007941 */ /* 0x01cfea0003800200 */
.L_x_472:
        /* <DEDUP_REMOVED lines=11> */
.L_x_507:
        /* <DEDUP_REMOVED lines=24> */
.L_x_484:
[----:B------:R-:W-:Y:S01]  /*2230*/  IMAD.MOV.U32 R14, RZ, RZ, R19 ;  /* 0x000000ffff0e7224 */ /* 0x000fe200078e0013 */
[----:B------:R-:W-:-:S07]  /*2240*/  MOV R2, 0x2260 ;  /* 0x0000226000027802 */ /* 0x000fce0000000f00 */
[----:B------:R-:W-:Y:S05]  /*2250*/  CALL.REL.NOINC `($__internal_46_$__cuda_sm20_div_s64) ;  /* 0x00000014004c7944 */ /* 0x000fea0003c00000 */
[----:B------:R-:W-:Y:S02]  /*2260*/  IMAD.MOV.U32 R8, RZ, RZ, R0 ;  /* 0x000000ffff087224 */ /* 0x000fe400078e0000 */
[----:B------:R-:W-:-:S07]  /*2270*/  IMAD.MOV.U32 R9, RZ, RZ, R13 ;  /* 0x000000ffff097224 */ /* 0x000fce00078e000d */
.L_x_485:
[----:B------:R-:W-:Y:S05]  /*2280*/  BSYNC.RECONVERGENT B1 ;  /* 0x0000000000017941 */ /* 0x000fea0003800200 */
.L_x_483:
        /* <DEDUP_REMOVED lines=29> */
.L_x_487:
[----:B------:R-:W-:Y:S01]  /*2460*/  MOV R15, UR41 ;  /* 0x00000029000f7c02 */ /* 0x000fe20008000f00 */
[----:B------:R-:W-:Y:S01]  /*2470*/  IMAD.U32 R13, RZ, RZ, UR13 ;  /* 0x0000000dff0d7e24 */ /* 0x000fe2000f8e00ff */
[----:B------:R-:W-:-:S07]  /*2480*/  MOV R14, 0x24a0 ;  /* 0x000024a0000e7802 */ /* 0x000fce0000000f00 */
[----:B------:R-:W-:Y:S05]  /*2490*/  CALL.REL.NOINC `($__internal_48_$__cuda_sm20_rem_s64) ;  /* 0x0000001c004c7944 */ /* 0x000fea0003c00000 */
[----:B------:R-:W-:-:S07]  /*24a0*/  IMAD.MOV.U32 R14, RZ, RZ, R0 ;  /* 0x000000ffff0e7224 */ /* 0x000fce00078e0000 */
.L_x_488:
[----:B------:R-:W-:Y:S05]  /*24b0*/  BSYNC.RECONVERGENT B1 ;  /* 0x0000000000017941 */ /* 0x000fea0003800200 */
.L_x_486:
        /* <DEDUP_REMOVED lines=48> */
.L_x_490:
[----:B------:R-:W-:Y:S01]  /*27c0*/  IMAD.MOV.U32 R14, RZ, RZ, R19 ;  /* 0x000000ffff0e7224 */ /* 0x000fe200078e0013 */
[----:B------:R-:W-:-:S07]  /*27d0*/  MOV R2, 0x27f0 ;  /* 0x000027f000027802 */ /* 0x000fce0000000f00 */
[----:B0-----:R-:W-:Y:S05]  /*27e0*/  CALL.REL.NOINC `($__internal_46_$__cuda_sm20_div_s64) ;  /* 0x0000000c00e87944 */ /* 0x001fea0003c00000 */
[----:B------:R-:W-:Y:S01]  /*27f0*/  MOV R8, R0 ;  /* 0x0000000000087202 */ /* 0x000fe20000000f00 */
[----:B------:R-:W-:-:S07]  /*2800*/  IMAD.MOV.U32 R9, RZ, RZ, R13 ;  /* 0x000000ffff097224 */ /* 0x000fce00078e000d */
.L_x_491:
[----:B------:R-:W-:Y:S05]  /*2810*/  BSYNC.RECONVERGENT B1 ;  /* 0x0000000000017941 */ /* 0x000fea0003800200 */
.L_x_489:
        /* <DEDUP_REMOVED lines=29> */
.L_x_493:
[----:B------:R-:W-:Y:S01]  /*29f0*/  IMAD.U32 R15, RZ, RZ, UR41 ;  /* 0x00000029ff0f7e24 */ /* 0x000fe2000f8e00ff */
[----:B------:R-:W-:Y:S01]  /*2a00*/  MOV R14, 0x2a30 ;  /* 0x00002a30000e7802 */ /* 0x000fe20000000f00 */
[----:B------:R-:W-:-:S07]  /*2a10*/  IMAD.U32 R13, RZ, RZ, UR13 ;  /* 0x0000000dff0d7e24 */ /* 0x000fce000f8e00ff */
[----:B------:R-:W-:Y:S05]  /*2a20*/  CALL.REL.NOINC `($__internal_48_$__cuda_sm20_rem_s64) ;  /* 0x0000001400e87944 */ /* 0x000fea0003c00000 */
[----:B------:R-:W-:-:S07]  /*2a30*/  IMAD.MOV.U32 R14, RZ, RZ, R0 ;  /* 0x000000ffff0e7224 */ /* 0x000fce00078e0000 */
.L_x_494:
[----:B------:R-:W-:Y:S05]  /*2a40*/  BSYNC.RECONVERGENT B1 ;  /* 0x0000000000017941 */ /* 0x000fea0003800200 */
.L_x_492:
        /* <DEDUP_REMOVED lines=18> */
[----:B------:R-:W2:Y:S01]  /*2b70*/  LDG.E.CONSTANT R13, desc[UR26][R12.64] ;  /* 0x0000001a0c0d7981 */ /* 0x000ea2000c1e9900 */
        /* <DEDUP_REMOVED lines=34> */
.L_x_496:
[----:B------:R-:W-:Y:S01]  /*2da0*/  IMAD.MOV.U32 R14, RZ, RZ, R19 ;  /* 0x000000ffff0e7224 */ /* 0x000fe200078e0013 */
[----:B------:R-:W-:-:S07]  /*2db0*/  MOV R2, 0x2dd0 ;  /* 0x00002dd000027802 */ /* 0x000fce0000000f00 */
[----:B0-----:R-:W-:Y:S05]  /*2dc0*/  CALL.REL.NOINC `($__internal_46_$__cuda_sm20_div_s64) ;  /* 0x0000000800707944 */ /* 0x001fea0003c00000 */
[----:B------:R-:W-:Y:S02]  /*2dd0*/  IMAD.MOV.U32 R26, RZ, RZ, R0 ;  /* 0x000000ffff1a7224 */ /* 0x000fe400078e0000 */
[----:B------:R-:W-:-:S07]  /*2de0*/  IMAD.MOV.U32 R27, RZ, RZ, R13 ;  /* 0x000000ffff1b7224 */ /* 0x000fce00078e000d */
.L_x_497:
[----:B------:R-:W-:Y:S05]  /*2df0*/  BSYNC.RECONVERGENT B1 ;  /* 0x0000000000017941 */ /* 0x000fea0003800200 */
.L_x_495:
        /* <DEDUP_REMOVED lines=29> */
.L_x_499:
[----:B------:R-:W-:Y:S01]  /*2fd0*/  IMAD.U32 R15, RZ, RZ, UR41 ;  /* 0x00000029ff0f7e24 */ /* 0x000fe2000f8e00ff */
[----:B------:R-:W-:Y:S02]  /*2fe0*/  MOV R13, UR13 ;  /* 0x0000000d000d7c02 */ /* 0x000fe40008000f00 */
[----:B------:R-:W-:-:S07]  /*2ff0*/  MOV R14, 0x3010 ;  /* 0x00003010000e7802 */ /* 0x000fce0000000f00 */
[----:B------:R-:W-:Y:S05]  /*3000*/  CALL.REL.NOINC `($__internal_48_$__cuda_sm20_rem_s64) ;  /* 0x0000001000707944 */ /* 0x000fea0003c00000 */
[----:B------:R-:W-:-:S07]  /*3010*/  IMAD.MOV.U32 R14, RZ, RZ, R0 ;  /* 0x000000ffff0e7224 */ /* 0x000fce00078e0000 */
.L_x_500:
[----:B------:R-:W-:Y:S05]  /*3020*/  BSYNC.RECONVERGENT B1 ;  /* 0x0000000000017941 */ /* 0x000fea0003800200 */
.L_x_498:
        /* <DEDUP_REMOVED lines=48> */
.L_x_502:
[----:B------:R-:W-:Y:S01]  /*3330*/  IMAD.MOV.U32 R14, RZ, RZ, R19 ;  /* 0x000000ffff0e7224 */ /* 0x000fe200078e0013 */
[----:B------:R-:W-:-:S07]  /*3340*/  MOV R2, 0x3360 ;  /* 0x0000336000027802 */ /* 0x000fce0000000f00 */
[----:B0-----:R-:W-:Y:S05]  /*3350*/  CALL.REL.NOINC `($__internal_46_$__cuda_sm20_div_s64) ;  /* 0x00000004000c7944 */ /* 0x001fea0003c00000 */
[----:B------:R-:W-:Y:S01]  /*3360*/  MOV R26, R0 ;  /* 0x00000000001a7202 */ /* 0x000fe20000000f00 */
[----:B------:R-:W-:-:S07]  /*3370*/  IMAD.MOV.U32 R27, RZ, RZ, R13 ;  /* 0x000000ffff1b7224 */ /* 0x000fce00078e000d */
.L_x_503:
[----:B------:R-:W-:Y:S05]  /*3380*/  BSYNC.RECONVERGENT B1 ;  /* 0x0000000000017941 */ /* 0x000fea0003800200 */
.L_x_501:
        /* <DEDUP_REMOVED lines=29> */
.L_x_505:
[----:B------:R-:W-:Y:S01]  /*3560*/  IMAD.U32 R15, RZ, RZ, UR41 ;  /* 0x00000029ff0f7e24 */ /* 0x000fe2000f8e00ff */
[----:B------:R-:W-:Y:S01]  /*3570*/  MOV R14, 0x35a0 ;  /* 0x000035a0000e7802 */ /* 0x000fe20000000f00 */
[----:B------:R-:W-:-:S07]  /*3580*/  IMAD.U32 R13, RZ, RZ, UR13 ;  /* 0x0000000dff0d7e24 */ /* 0x000fce000f8e00ff */
[----:B------:R-:W-:Y:S05]  /*3590*/  CALL.REL.NOINC `($__internal_48_$__cuda_sm20_rem_s64) ;  /* 0x0000000c000c7944 */ /* 0x000fea0003c00000 */
[----:B------:R-:W-:-:S07]  /*35a0*/  IMAD.MOV.U32 R14, RZ, RZ, R0 ;  /* 0x000000ffff0e7224 */ /* 0x000fce00078e0000 */
.L_x_506:
[----:B------:R-:W-:Y:S05]  /*35b0*/  BSYNC.RECONVERGENT B1 ;  /* 0x0000000000017941 */ /* 0x000fea0003800200 */
.L_x_504:
        /* <DEDUP_REMOVED lines=28> */
.L_x_482:
[----:B------:R-:W-:Y:S05]  /*3780*/  EXIT ;  /* 0x000000000000794d */ /* 0x000fea0003800000 */
        .weak           $__internal_46_$__cuda_sm20_div_s64
        .type           $__internal_46_$__cuda_sm20_div_s64,@function
        .size           $__internal_46_$__cuda_sm20_div_s64,($__internal_47_$__cuda_sm20_div_u64 - $__internal_46_$__cuda_sm20_div_s64)
$__internal_46_$__cuda_sm20_div_s64:
        /* <DEDUP_REMOVED lines=90> */
[----:B------:R-:W-:Y:S05]  /*3d30*/  RET.REL.NODEC R14 `(_ZN2at6native49_GLOBAL__N__cfa43aba_16_ReflectionPad_cu_f800513921reflection_pad1d_flatIfEEvPKT_PS3_lllll) ;  /* 0xffffffc00eb07950 */ /* 0x000fea0003c3ffff */
        .weak           $__internal_47_$__cuda_sm20_div_u64
        .type           $__internal_47_$__cuda_sm20_div_u64,@function
        .size           $__internal_47_$__cuda_sm20_div_u64,($__internal_48_$__cuda_sm20_rem_s64 - $__internal_47_$__cuda_sm20_div_u64)
$__internal_47_$__cuda_sm20_div_u64:
        /* <DEDUP_REMOVED lines=72> */
[----:B------:R-:W-:Y:S06]  /*41c0*/  RET.REL.NODEC R2 `(_ZN2at6native49_GLOBAL__N__cfa43aba_16_ReflectionPad_cu_f800513921reflection_pad1d_flatIfEEvPKT_PS3_lllll) ;  /* 0xffffffbc028c7950 */ /* 0x000fec0003c3ffff */
        .weak           $__internal_48_$__cuda_sm20_rem_s64
        .type           $__internal_48_$__cuda_sm20_rem_s64,@function
        .size           $__internal_48_$__cuda_sm20_rem_s64,(.L_x_1244 - $__internal_48_$__cuda_sm20_rem_s64)
$__internal_48_$__cuda_sm20_rem_s64:
        /* <DEDUP_REMOVED lines=80> */
[----:B------:R-:W-:Y:S06]  /*46d0*/  RET.REL.NODEC R20 `(_ZN2at6native49_GLOBAL__N__cfa43aba_16_ReflectionPad_cu_f800513921reflection_pad1d_flatIfEEvPKT_PS3_lllll) ;  /* 0xffffffb814487950 */ /* 0x000fec0003c3ffff */
.L_x_508:
        /* <DEDUP_REMOVED lines=10> */
.L_x_1244:


//--------------------- .text._ZN2at6native49_GLOBAL__N__cfa43aba_16_ReflectionPad_cu_f800513927reflection_pad1d_out_kernelIfEEvPKT_PS3_lll --------------------------
	.section	.text._ZN2at6native49_GLOBAL__N__cfa43aba_16_ReflectionPad_cu_f800513927reflection_pad1d_out_kernelIfEEvPKT_PS3_lll,"ax",@progbits
	.align	128
.text._ZN2at6native49_GLOBAL__N__cfa43aba_16_ReflectionPad_cu_f800513927reflection_pad1d_out_kernelIfEEvPKT_PS3_lll:
        .type           _ZN2at6native49_GLOBAL__N__cfa43aba_16_ReflectionPad_cu_f800513927reflection_pad1d_out_kernelIfEEvPKT_PS3_lll,@function
        .size           _ZN2at6native49_GLOBAL__N__cfa43aba_16_ReflectionPad_cu_f800513927reflection_pad1d_out_kernelIfEEvPKT_PS3_lll,(.L_x_1248 - _ZN2at6native49_GLOBAL__N__cfa43aba_16_ReflectionPad_cu_f800513927reflection_pad1d_out_kernelIfEEvPKT_PS3_lll)
        .other          _ZN2at6native49_GLOBAL__N__cfa43aba_16_ReflectionPad_cu_f800513927reflection_pad1d_out_kernelIfEEvPKT_PS3_lll,@"STO_CUDA_ENTRY STV_DEFAULT"
_ZN2at6native49_GLOBAL__N__cfa43aba_16_ReflectionPad_cu_f800513927reflection_pad1d_out_kernelIfEEvPKT_PS3_lll:
        /* <DEDUP_REMOVED lines=59> */
[----:B0-----:R-:W2:Y:S01]  /*03b0*/  LDG.E R5, desc[UR6][R4.64] ;  /* 0x0000000604057981 */ /* 0x001ea2000c1e1900 */
[----:B------:R-:W-:Y:S02]  /*03c0*/  IMAD.MOV.U32 R3, RZ, RZ, RZ ;  /* 0x000000ffff037224 */ /* 0x000fe400078e00ff */
[----:B------:R-:W-:-:S04]  /*03d0*/  IMAD.WIDE.U32 R2, R7, UR4, R2 ;  /* 0x0000000407027c25 */ /* 0x000fc8000f8e0002 */
[----:B------:R-:W-:Y:S01]  /*03e0*/  IMAD R7, R0, UR4, RZ ;  /* 0x0000000400077c24 */ /* 0x000fe2000f8e02ff */
[----:B------:R-:W-:-:S03]  /*03f0*/  LEA R6, P0, R2, UR10, 0x2 ;  /* 0x0000000a02067c11 */ /* 0x000fc6000f8010ff */
[----:B------:R-:W-:-:S05]  /*0400*/  IMAD.IADD R3, R3, 0x1, R7 ;  /* 0x0000000103037824 */ /* 0x000fca00078e0207 */
[----:B------:R-:W-:-:S05]  /*0410*/  LEA.HI.X R7, R2, UR11, R3, 0x2, P0 ;  /* 0x0000000b02077c11 */ /* 0x000fca00080f1403 */
[----:B--2---:R-:W-:Y:S01]  /*0420*/  STG.E desc[UR6][R6.64], R5 ;  /* 0x0000000506007986 */ /* 0x004fe2000c101906 */
[----:B------:R-:W-:Y:S05]  /*0430*/  EXIT ;  /* 0x000000000000794d */ /* 0x000fea0003800000 */
.L_x_509:
        /* <DEDUP_REMOVED lines=12> */
.L_x_1248:


//--------------------- .text._ZN2at6native49_GLOBAL__N__cfa43aba_16_ReflectionPad_cu_f800513921reflection_pad1d_flatIdEEvPKT_PS3_lllll --------------------------
	.section	.text._ZN2at6native49_GLOBAL__N__cfa43aba_16_ReflectionPad_cu_f800513921reflection_pad1d_flatIdEEvPKT_PS3_lllll,"ax",@progbits
	.align	128
.text._ZN2at6native49_GLOBAL__N__cfa43aba_16_ReflectionPad_cu_f800513921reflection_pad1d_flatIdEEvPKT_PS3_lllll:
        .type           _ZN2at6native49_GLOBAL__N__cfa43aba_16_ReflectionPad_cu_f800513921reflection_pad1d_flatIdEEvPKT_PS3_lllll,@function
        .size           _ZN2at6native49_GLOBAL__N__cfa43aba_16_ReflectionPad_cu_f800513921reflection_pad1d_flatIdEEvPKT_PS3_lllll,(.L_x_1249 - _ZN2at6native49_GLOBAL__N__cfa43aba_16_ReflectionPad_cu_f800513921reflection_pad1d_flatIdEEvPKT_PS3_lllll)
        .other          _ZN2at6native49_GLOBAL__N__cfa43aba_16_ReflectionPad_cu_f800513921reflection_pad1d_flatIdEEvPKT_PS3_lllll,@"STO_CUDA_ENTRY STV_DEFAULT"
_ZN2at6native49_GLOBAL__N__cfa43aba_16_ReflectionPad_cu_f800513921reflection_pad1d_flatIdEEvPKT_PS3_lllll:
        /* <DEDUP_REMOVED lines=63> */
.L_x_512:
[----:B------:R-:W-:Y:S01]  /*03f0*/  IMAD.U32 R2, RZ, RZ, UR8 ;  /* 0x00000008ff027e24 */ /* 0x000fe2000f8e00ff */
[----:B------:R-:W-:Y:S01]  /*0400*/  MOV R0, 0x460 ;  /* 0x0000046000007802 */ /* 0x000fe20000000f00 */
[----:B------:R-:W-:Y:S02]  /*0410*/  IMAD.U32 R3, RZ, RZ, UR9 ;  /* 0x00000009ff037e24 */ /* 0x000fe4000f8e00ff */
[----:B------:R-:W-:Y:S01]  /*0420*/  IMAD.U32 R8, RZ, RZ, UR8 ;  /* 0x00000008ff087e24 */ /* 0x000fe2000f8e00ff */
[----:B------:R-:W-:Y:S01]  /*0430*/  MOV R4, R2 ;  /* 0x0000000200047202 */ /* 0x000fe20000000f00 */
[----:B------:R-:W-:-:S07]  /*0440*/  IMAD.U32 R9, RZ, RZ, UR9 ;  /* 0x00000009ff097e24 */ /* 0x000fce000f8e00ff */
[----:B------:R-:W-:Y:S05]  /*0450*/  CALL.REL.NOINC `($__internal_50_$__cuda_sm20_div_u64) ;  /* 0x0000003800387944 */ /* 0x000fea0003c00000 */
[----:B------:R-:W-:Y:S02]  /*0460*/  IMAD.MOV.U32 R2, RZ, RZ, R4 ;  /* 0x000000ffff027224 */ /* 0x000fe400078e0004 */
[----:B------:R-:W-:-:S07]  /*0470*/  IMAD.MOV.U32 R3, RZ, RZ, R9 ;  /* 0x000000ffff037224 */ /* 0x000fce00078e0009 */
.L_x_513:
[----:B------:R-:W-:Y:S05]  /*0480*/  BSYNC.RECONVERGENT B0 ;  /* 0x0000000000007941 */ /* 0x000fea0003800200 */
.L_x_511:
        /* <DEDUP_REMOVED lines=22> */
.L_x_520:
        /* <DEDUP_REMOVED lines=26> */
.L_x_518:
[----:B------:R-:W-:Y:S02]  /*0790*/  MOV R14, R15 ;  /* 0x0000000f000e7202 */ /* 0x000fe40000000f00 */
[----:B------:R-:W-:-:S07]  /*07a0*/  MOV R2, 0x7c0 ;  /* 0x000007c000027802 */ /* 0x000fce0000000f00 */
[----:B--23--:R-:W-:Y:S05]  /*07b0*/  CALL.REL.NOINC `($__internal_49_$__cuda_sm20_div_s64) ;  /* 0x0000002c00f47944 */ /* 0x00cfea0003c00000 */
[----:B------:R-:W-:Y:S02]  /*07c0*/  IMAD.MOV.U32 R14, RZ, RZ, R0 ;  /* 0x000000ffff0e7224 */ /* 0x000fe400078e0000 */
[----:B------:R-:W-:-:S07]  /*07d0*/  IMAD.MOV.U32 R15, RZ, RZ, R13 ;  /* 0x000000ffff0f7224 */ /* 0x000fce00078e000d */
.L_x_519:
[----:B--23--:R-:W-:Y:S05]  /*07e0*/  BSYNC.RECONVERGENT B2 ;  /* 0x0000000000027941 */ /* 0x00cfea0003800200 */
.L_x_517:
[----:B------:R-:W-:Y:S02]  /*07f0*/  IMAD R13, R15, UR28, RZ ;  /* 0x0000001c0f0d7c24 */ /* 0x000fe4000f8e02ff */
[----:B------:R-:W-:-:S04]  /*0800*/  IMAD.WIDE.U32 R4, R14, UR28, RZ ;  /* 0x0000001c0e047c25 */ /* 0x000fc8000f8e00ff */
[----:B------:R-:W-:Y:S01]  /*0810*/  IMAD R13, R14, UR29, R13 ;  /* 0x0000001d0e0d7c24 */ /* 0x000fe2000f8e020d */
[----:B------:R-:W-:-:S03]  /*0820*/  LEA R14, P0, R4, UR30, 0x3 ;  /* 0x0000001e040e7c11 */ /* 0x000fc6000f8018ff */
[----:B------:R-:W-:-:S05]  /*0830*/  IMAD.IADD R5, R5, 0x1, R13 ;  /* 0x0000000105057824 */ /* 0x000fca00078e020d */
[----:B------:R-:W-:-:S05]  /*0840*/  LEA.HI.X R15, R4, UR31, R5, 0x3, P0 ;  /* 0x0000001f040f7c11 */ /* 0x000fca00080f1c05 */
[----:B------:R0:W2:Y:S01]  /*0850*/  LDG.E.64.CONSTANT R4, desc[UR26][R14.64] ;  /* 0x0000001a0e047981 */ /* 0x0000a2000c1e9b00 */
[----:B------:R-:W-:Y:S01]  /*0860*/  IADD3 R8, P0, PT, R8, 0x1, RZ ;  /* 0x0000000108087810 */ /* 0x000fe20007f1e0ff */
[----:B------:R-:W-:Y:S01]  /*0870*/  IMAD.U32 R13, RZ, RZ, UR8 ;  /* 0x00000008ff0d7e24 */ /* 0x000fe2000f8e00ff */
[----:B------:R-:W-:-:S03]  /*0880*/  IADD3 R6, P1, PT, R6, UR8, RZ ;  /* 0x0000000806067c10 */ /* 0x000fc6000ff3e0ff */
[----:B------:R-:W-:Y:S01]  /*0890*/  IMAD.X R12, RZ, RZ, R12, P0 ;  /* 0x000000ffff0c7224 */ /* 0x000fe200000e060c */
[----:B------:R-:W-:Y:S02]  /*08a0*/  ISETP.NE.U32.AND P0, PT, R8, RZ, PT ;  /* 0x000000ff0800720c */ /* 0x000fe40003f05070 */
[----:B------:R-:W-:Y:S01]  /*08b0*/  IADD3.X R7, PT, PT, R7, UR9, RZ, P1, !PT ;  /* 0x0000000907077c10 */ /* 0x000fe20008ffe4ff */
[----:B0-----:R-:W-:Y:S01]  /*08c0*/  IMAD.MOV.U32 R14, RZ, RZ, R10 ;  /* 0x000000ffff0e7224 */ /* 0x001fe200078e000a */
[----:B------:R-:W-:Y:S01]  /*08d0*/  ISETP.NE.AND.EX P0, PT, R12, RZ, PT, P0 ;  /* 0x000000ff0c00720c */ /* 0x000fe20003f05300 */
[----:B------:R-:W-:Y:S01]  /*08e0*/  IMAD.MOV.U32 R15, RZ, RZ, R19 ;  /* 0x000000ffff0f7224 */ /* 0x000fe200078e0013 */
[----:B------:R-:W-:-:S04]  /*08f0*/  LEA R10, P2, R13, R10, 0x3 ;  /* 0x0000000a0d0a7211 */ /* 0x000fc800078418ff */
[----:B------:R-:W-:Y:S01]  /*0900*/  IADD3.X R19, PT, PT, R19, R3, RZ, P2, !PT ;  /* 0x0000000313137210 */ /* 0x000fe200017fe4ff */
[----:B--2---:R0:W-:Y:S06]  /*0910*/  STG.E.64 desc[UR26][R14.64], R4 ;  /* 0x000000040e007986 */ /* 0x0041ec000c101b1a */
[----:B------:R-:W-:Y:S05]  /*0920*/  @P0 BRA `(.L_x_520) ;  /* 0xfffffffc00300947 */ /* 0x000fea000383ffff */
[----:B------:R-:W-:Y:S05]  /*0930*/  BSYNC.RECONVERGENT B1 ;  /* 0x0000000000017941 */ /* 0x000fea0003800200 */
.L_x_516:
[----:B------:R-:W-:-:S04]  /*0940*/  IADD3 R19, P0, PT, R6, UR6, RZ ;  /* 0x0000000606137c10 */ /* 0x000fc8000ff1e0ff */
[----:B0-----:R-:W-:-:S09]  /*0950*/  IADD3.X R5, PT, PT, R7, UR7, RZ, P0, !PT ;  /* 0x0000000707057c10 */ /* 0x001fd200087fe4ff */
.L_x_515:
[----:B--23--:R-:W-:Y:S05]  /*0960*/  BSYNC.RECONVERGENT B0 ;  /* 0x0000000000007941 */ /* 0x00cfea0003800200 */
.L_x_514:
        /* <DEDUP_REMOVED lines=9> */
.L_x_534:
        /* <DEDUP_REMOVED lines=24> */
.L_x_523:
[----:B------:R-:W-:Y:S01]  /*0b80*/  IMAD.MOV.U32 R14, RZ, RZ, R19 ;  /* 0x000000ffff0e7224 */ /* 0x000fe200078e0013 */
[----:B------:R-:W-:-:S07]  /*0b90*/  MOV R2, 0xbb0 ;  /* 0x00000bb000027802 */ /* 0x000fce0000000f00 */
[----:B------:R-:W-:Y:S05]  /*0ba0*/  CALL.REL.NOINC `($__internal_49_$__cuda_sm20_div_s64) ;  /* 0x0000002800f87944 */ /* 0x000fea0003c00000 */
[----:B------:R-:W-:-:S07]  /*0bb0*/  IMAD.MOV.U32 R12, RZ, RZ, R0 ;  /* 0x000000ffff0c7224 */ /* 0x000fce00078e0000 */
.L_x_524:
[----:B------:R-:W-:Y:S05]  /*0bc0*/  BSYNC.RECONVERGENT B1 ;  /* 0x0000000000017941 */ /* 0x000fea0003800200 */
.L_x_522:
[----:B------:R-:W-:Y:S02]  /*0bd0*/  IMAD R7, R13, UR32, RZ ;  /* 0x000000200d077c24 */ /* 0x000fe4000f8e02ff */
[----:B------:R-:W-:-:S04]  /*0be0*/  IMAD.WIDE.U32 R2, R12, UR32, RZ ;  /* 0x000000200c027c25 */ /* 0x000fc8000f8e00ff */
[----:B------:R-:W-:Y:S01]  /*0bf0*/  IMAD R7, R12, UR33, R7 ;  /* 0x000000210c077c24 */ /* 0x000fe2000f8e0207 */
[----:B------:R-:W-:-:S03]  /*0c00*/  LEA R6, P0, R2, UR20, 0x3 ;  /* 0x0000001402067c11 */ /* 0x000fc6000f8018ff */
[----:B------:R-:W-:-:S05]  /*0c10*/  IMAD.IADD R3, R3, 0x1, R7 ;  /* 0x0000000103037824 */ /* 0x000fca00078e0207 */
[----:B------:R-:W-:-:S05]  /*0c20*/  LEA.HI.X R7, R2, UR21, R3, 0x3, P0 ;  /* 0x0000001502077c11 */ /* 0x000fca00080f1c03 */
        /* <DEDUP_REMOVED lines=30> */
.L_x_526:
[----:B------:R-:W-:Y:S01]  /*0e10*/  IMAD.MOV.U32 R14, RZ, RZ, R19 ;  /* 0x000000ffff0e7224 */ /* 0x000fe200078e0013 */
[----:B0-----:R-:W-:-:S07]  /*0e20*/  MOV R2, 0xe40 ;  /* 0x00000e4000027802 */ /* 0x001fce0000000f00 */
[----:B------:R-:W-:Y:S05]  /*0e30*/  CALL.REL.NOINC `($__internal_49_$__cuda_sm20_div_s64) ;  /* 0x0000002800547944 */ /* 0x000fea0003c00000 */
[----:B------:R-:W-:-:S07]  /*0e40*/  IMAD.MOV.U32 R12, RZ, RZ, R0 ;  /* 0x000000ffff0c7224 */ /* 0x000fce00078e0000 */
.L_x_527:
[----:B------:R-:W-:Y:S05]  /*0e50*/  BSYNC.RECONVERGENT B1 ;  /* 0x0000000000017941 */ /* 0x000fea0003800200 */
.L_x_525:
        /* <DEDUP_REMOVED lines=41> */
.L_x_529:
[----:B------:R-:W-:Y:S01]  /*10f0*/  IMAD.MOV.U32 R14, RZ, RZ, R19 ;  /* 0x000000ffff0e7224 */ /* 0x000fe200078e0013 */
[----:B------:R-:W-:-:S07]  /*1100*/  MOV R2, 0x1120 ;  /* 0x0000112000027802 */ /* 0x000fce0000000f00 */
[----:B0-----:R-:W-:Y:S05]  /*1110*/  CALL.REL.NOINC `($__internal_49_$__cuda_sm20_div_s64) ;  /* 0x00000024009c7944 */ /* 0x001fea0003c00000 */
[----:B------:R-:W-:-:S07]  /*1120*/  IMAD.MOV.U32 R12, RZ, RZ, R0 ;  /* 0x000000ffff0c7224 */ /* 0x000fce00078e0000 */
.L_x_530:
[----:B------:R-:W-:Y:S05]  /*1130*/  BSYNC.RECONVERGENT B1 ;  /* 0x0000000000017941 */ /* 0x000fea0003800200 */
.L_x_528:
[----:B------:R-:W-:Y:S02]  /*1140*/  IMAD R7, R13, UR32, RZ ;  /* 0x000000200d077c24 */ /* 0x000fe4000f8e02ff */
[----:B------:R-:W-:-:S04]  /*1150*/  IMAD.WIDE.U32 R10, R12, UR32, RZ ;  /* 0x000000200c0a7c25 */ /* 0x000fc8000f8e00ff */
[----:B------:R-:W-:Y:S01]  /*1160*/  IMAD R7, R12, UR33, R7 ;  /* 0x000000210c077c24 */ /* 0x000fe2000f8e0207 */
[----:B------:R-:W-:-:S03]  /*1170*/  LEA R12, P0, R10, UR34, 0x3 ;  /* 0x000000220a0c7c11 */ /* 0x000fc6000f8018ff */
[----:B------:R-:W-:-:S05]  /*1180*/  IMAD.IADD R7, R11, 0x1, R7 ;  /* 0x000000010b077824 */ /* 0x000fca00078e0207 */
[----:B------:R-:W-:-:S05]  /*1190*/  LEA.HI.X R13, R10, UR35, R7, 0x3, P0 ;  /* 0x000000230a0d7c11 */ /* 0x000fca00080f1c07 */
        /* <DEDUP_REMOVED lines=30> */
.L_x_532:
[----:B------:R-:W-:Y:S02]  /*1380*/  MOV R14, R19 ;  /* 0x00000013000e7202 */ /* 0x000fe40000000f00 */
[----:B------:R-:W-:-:S07]  /*1390*/  MOV R2, 0x13b0 ;  /* 0x000013b000027802 */ /* 0x000fce0000000f00 */
[----:B0-----:R-:W-:Y:S05]  /*13a0*/  CALL.REL.NOINC `($__internal_49_$__cuda_sm20_div_s64) ;  /* 0x0000002000f87944 */ /* 0x001fea0003c00000 */
[----:B------:R-:W-:-:S07]  /*13b0*/  IMAD.MOV.U32 R12, RZ, RZ, R0 ;  /* 0x000000ffff0c7224 */ /* 0x000fce00078e0000 */
.L_x_533:
[----:B------:R-:W-:Y:S05]  /*13c0*/  BSYNC.RECONVERGENT B1 ;  /* 0x0000000000017941 */ /* 0x000fea0003800200 */
.L_x_531:
[----:B------:R-:W-:Y:S02]  /*13d0*/  IMAD R7, R13, UR32, RZ ;  /* 0x000000200d077c24 */ /* 0x000fe4000f8e02ff */
[----:B------:R-:W-:-:S04]  /*13e0*/  IMAD.WIDE.U32 R10, R12, UR32, RZ ;  /* 0x000000200c0a7c25 */ /* 0x000fc8000f8e00ff */
[----:B------:R-:W-:Y:S01]  /*13f0*/  IMAD R7, R12, UR33, R7 ;  /* 0x000000210c077c24 */ /* 0x000fe2000f8e0207 */
[----:B------:R-:W-:-:S03]  /*1400*/  LEA R12, P0, R10, UR34, 0x3 ;  /* 0x000000220a0c7c11 */ /* 0x000fc6000f8018ff */
[----:B------:R-:W-:-:S05]  /*1410*/  IMAD.IADD R7, R11, 0x1, R7 ;  /* 0x000000010b077824 */ /* 0x000fca00078e0207 */
[----:B------:R-:W-:-:S05]  /*1420*/  LEA.HI.X R13, R10, UR35, R7, 0x3, P0 ;  /* 0x000000230a0d7c11 */ /* 0x000fca00080f1c07 */
        /* <DEDUP_REMOVED lines=10> */
.L_x_521:
[----:B------:R-:W-:Y:S05]  /*14d0*/  EXIT ;  /* 0x000000000000794d */ /* 0x000fea0003800000 */
.L_x_510:
        /* <DEDUP_REMOVED lines=36> */
.L_x_536:
        /* <DEDUP_REMOVED lines=8> */
[----:B------:R-:W-:Y:S05]  /*17a0*/  CALL.REL.NOINC `($__internal_50_$__cuda_sm20_div_u64) ;  /* 0x0000002400647944 */ /* 0x000fea0003c00000 */
[----:B------:R-:W-:Y:S02]  /*17b0*/  IMAD.MOV.U32 R2, RZ, RZ, R4 ;  /* 0x000000ffff027224 */ /* 0x000fe400078e0004 */
[----:B------:R-:W-:-:S07]  /*17c0*/  IMAD.MOV.U32 R3, RZ, RZ, R9 ;  /* 0x000000ffff037224 */ /* 0x000fce00078e0009 */
.L_x_537:
[----:B------:R-:W-:Y:S05]  /*17d0*/  BSYNC.RECONVERGENT B0 ;  /* 0x0000000000007941 */ /* 0x000fea0003800200 */
.L_x_535:
        /* <DEDUP_REMOVED lines=26> */
.L_x_547:
        /* <DEDUP_REMOVED lines=26> */
.L_x_542:
[----:B------:R-:W-:-:S07]  /*1b20*/  MOV R2, 0x1b40 ;  /* 0x00001b4000027802 */ /* 0x000fce0000000f00 */
[----:B--234-:R-:W-:Y:S05]  /*1b30*/  CALL.REL.NOINC `($__internal_49_$__cuda_sm20_div_s64) ;  /* 0x0000001c00147944 */ /* 0x01cfea0003c00000 */
[----:B------:R-:W-:Y:S02]  /*1b40*/  IMAD.MOV.U32 R26, RZ, RZ, R0 ;  /* 0x000000ffff1a7224 */ /* 0x000fe400078e0000 */
[----:B------:R-:W-:-:S07]  /*1b50*/  IMAD.MOV.U32 R27, RZ, RZ, R13 ;  /* 0x000000ffff1b7224 */ /* 0x000fce00078e000d */
.L_x_543:
[----:B--234-:R-:W-:Y:S05]  /*1b60*/  BSYNC.RECONVERGENT B2 ;  /* 0x0000000000027941 */ /* 0x01cfea0003800200 */
.L_x_541:
        /* <DEDUP_REMOVED lines=31> */
.L_x_545:
[----:B------:R-:W-:Y:S01]  /*1d60*/  IMAD.U32 R15, RZ, RZ, UR41 ;  /* 0x00000029ff0f7e24 */ /* 0x000fe2000f8e00ff */
[----:B------:R-:W-:Y:S01]  /*1d70*/  MOV R14, 0x1da0 ;  /* 0x00001da0000e7802 */ /* 0x000fe20000000f00 */
[----:B------:R-:W-:-:S07]  /*1d80*/  IMAD.U32 R13, RZ, RZ, UR13 ;  /* 0x0000000dff0d7e24 */ /* 0x000fce000f8e00ff */
[----:B------:R-:W-:Y:S05]  /*1d90*/  CALL.REL.NOINC `($__internal_51_$__cuda_sm20_rem_s64) ;  /* 0x00000024000c7944 */ /* 0x000fea0003c00000 */
[----:B------:R-:W-:-:S07]  /*1da0*/  MOV R14, R0 ;  /* 0x00000000000e7202 */ /* 0x000fce0000000f00 */
.L_x_546:
[----:B------:R-:W-:Y:S05]  /*1db0*/  BSYNC.RECONVERGENT B2 ;  /* 0x0000000000027941 */ /* 0x000fea0003800200 */
.L_x_544:
        /* <DEDUP_REMOVED lines=33> */
.L_x_540:
[----:B------:R-:W-:-:S04]  /*1fd0*/  IADD3 R19, P0, PT, R6, UR6, RZ ;  /* 0x0000000606137c10 */ /* 0x000fc8000ff1e0ff */
[----:B0-----:R-:W-:-:S09]  /*1fe0*/  IADD3.X R5, PT, PT, R7, UR7, RZ, P0, !PT ;  /* 0x0000000707057c10 */ /* 0x001fd200087fe4ff */
.L_x_539:
[----:B--234-:R-:W-:Y:S05]  /*1ff0*/  BSYNC.RECONVERGENT B0 ;  /* 0x0000000000007941 */ /* 0x01cfea0003800200 */
.L_x_538:
        /* <DEDUP_REMOVED lines=11> */
.L_x_573:
        /* <DEDUP_REMOVED lines=24> */
.L_x_550:
[----:B------:R-:W-:Y:S01]  /*2230*/  IMAD.MOV.U32 R14, RZ, RZ, R19 ;  /* 0x000000ffff0e7224 */ /* 0x000fe200078e0013 */
[----:B------:R-:W-:-:S07]  /*2240*/  MOV R2, 0x2260 ;  /* 0x0000226000027802 */ /* 0x000fce0000000f00 */
[----:B------:R-:W-:Y:S05]  /*2250*/  CALL.REL.NOINC `($__internal_49_$__cuda_sm20_div_s64) ;  /* 0x00000014004c7944 */ /* 0x000fea0003c00000 */
[----:B------:R-:W-:Y:S02]  /*2260*/  IMAD.MOV.U32 R8, RZ, RZ, R0 ;  /* 0x000000ffff087224 */ /* 0x000fe400078e0000 */
[----:B------:R-:W-:-:S07]  /*2270*/  IMAD.MOV.U32 R9, RZ, RZ, R13 ;  /* 0x000000ffff097224 */ /* 0x000fce00078e000d */
.L_x_551:
[----:B------:R-:W-:Y:S05]  /*2280*/  BSYNC.RECONVERGENT B1 ;  /* 0x0000000000017941 */ /* 0x000fea0003800200 */
.L_x_549:
        /* <DEDUP_REMOVED lines=29> */
.L_x_553:
[----:B------:R-:W-:Y:S01]  /*2460*/  MOV R15, UR41 ;  /* 0x00000029000f7c02 */ /* 0x000fe20008000f00 */
[----:B------:R-:W-:Y:S01]  /*2470*/  IMAD.U32 R13, RZ, RZ, UR13 ;  /* 0x0000000dff0d7e24 */ /* 0x000fe2000f8e00ff */
[----:B------:R-:W-:-:S07]  /*2480*/  MOV R14, 0x24a0 ;  /* 0x000024a0000e7802 */ /* 0x000fce0000000f00 */
[----:B------:R-:W-:Y:S05]  /*2490*/  CALL.REL.NOINC `($__internal_51_$__cuda_sm20_rem_s64) ;  /* 0x0000001c004c7944 */ /* 0x000fea0003c00000 */
[----:B------:R-:W-:-:S07]  /*24a0*/  IMAD.MOV.U32 R14, RZ, RZ, R0 ;  /* 0x000000ffff0e7224 */ /* 0x000fce00078e0000 */
.L_x_554:
[----:B------:R-:W-:Y:S05]  /*24b0*/  BSYNC.RECONVERGENT B1 ;  /* 0x0000000000017941 */ /* 0x000fea0003800200 */
.L_x_552:
        /* <DEDUP_REMOVED lines=48> */
.L_x_556:
[----:B------:R-:W-:Y:S01]  /*27c0*/  IMAD.MOV.U32 R14, RZ, RZ, R19 ;  /* 0x000000ffff0e7224 */ /* 0x000fe200078e0013 */
[----:B0-----:R-:W-:-:S07]  /*27d0*/  MOV R2, 0x27f0 ;  /* 0x000027f000027802 */ /* 0x001fce0000000f00 */
[----:B------:R-:W-:Y:S05]  /*27e0*/  CALL.REL.NOINC `($__internal_49_$__cuda_sm20_div_s64) ;  /* 0x0000000c00e87944 */ /* 0x000fea0003c00000 */
[----:B------:R-:W-:Y:S01]  /*27f0*/  MOV R8, R0 ;  /* 0x0000000000087202 */ /* 0x000fe20000000f00 */
[----:B------:R-:W-:-:S07]  /*2800*/  IMAD.MOV.U32 R9, RZ, RZ, R13 ;  /* 0x000000ffff097224 */ /* 0x000fce00078e000d */
.L_x_557:
[----:B------:R-:W-:Y:S05]  /*2810*/  BSYNC.RECONVERGENT B1 ;  /* 0x0000000000017941 */ /* 0x000fea0003800200 */
.L_x_555:
        /* <DEDUP_REMOVED lines=29> */
.L_x_559:
[----:B------:R-:W-:Y:S01]  /*29f0*/  IMAD.U32 R15, RZ, RZ, UR41 ;  /* 0x00000029ff0f7e24 */ /* 0x000fe2000f8e00ff */
[----:B------:R-:W-:Y:S01]  /*2a00*/  MOV R14, 0x2a30 ;  /* 0x00002a30000e7802 */ /* 0x000fe20000000f00 */
[----:B------:R-:W-:-:S07]  /*2a10*/  IMAD.U32 R13, RZ, RZ, UR13 ;  /* 0x0000000dff0d7e24 */ /* 0x000fce000f8e00ff */
[----:B------:R-:W-:Y:S05]  /*2a20*/  CALL.REL.NOINC `($__internal_51_$__cuda_sm20_rem_s64) ;  /* 0x0000001400e87944 */ /* 0x000fea0003c00000 */
[----:B------:R-:W-:-:S07]  /*2a30*/  IMAD.MOV.U32 R14, RZ, RZ, R0 ;  /* 0x000000ffff0e7224 */ /* 0x000fce00078e0000 */
.L_x_560:
[----:B------:R-:W-:Y:S05]  /*2a40*/  BSYNC.RECONVERGENT B1 ;  /* 0x0000000000017941 */ /* 0x000fea0003800200 */
.L_x_558:
        /* <DEDUP_REMOVED lines=53> */
.L_x_562:
[----:B------:R-:W-:Y:S01]  /*2da0*/  IMAD.MOV.U32 R14, RZ, RZ, R19 ;  /* 0x000000ffff0e7224 */ /* 0x000fe200078e0013 */
[----:B------:R-:W-:-:S07]  /*2db0*/  MOV R2, 0x2dd0 ;  /* 0x00002dd000027802 */ /* 0x000fce0000000f00 */
[----:B0-----:R-:W-:Y:S05]  /*2dc0*/  CALL.REL.NOINC `($__internal_49_$__cuda_sm20_div_s64) ;  /* 0x0000000800707944 */ /* 0x001fea0003c00000 */
[----:B------:R-:W-:Y:S02]  /*2dd0*/  IMAD.MOV.U32 R26, RZ, RZ, R0 ;  /* 0x000000ffff1a7224 */ /* 0x000fe400078e0000 */
[----:B------:R-:W-:-:S07]  /*2de0*/  IMAD.MOV.U32 R27, RZ, RZ, R13 ;  /* 0x000000ffff1b7224 */ /* 0x000fce00078e000d */
.L_x_563:
[----:B------:R-:W-:Y:S05]  /*2df0*/  BSYNC.RECONVERGENT B1 ;  /* 0x0000000000017941 */ /* 0x000fea0003800200 */
.L_x_561:
        /* <DEDUP_REMOVED lines=29> */
.L_x_565:
[----:B------:R-:W-:Y:S01]  /*2fd0*/  IMAD.U32 R15, RZ, RZ, UR41 ;  /* 0x00000029ff0f7e24 */ /* 0x000fe2000f8e00ff */
[----:B------:R-:W-:Y:S02]  /*2fe0*/  MOV R13, UR13 ;  /* 0x0000000d000d7c02 */ /* 0x000fe40008000f00 */
[----:B------:R-:W-:-:S07]  /*2ff0*/  MOV R14, 0x3010 ;  /* 0x00003010000e7802 */ /* 0x000fce0000000f00 */
[----:B------:R-:W-:Y:S05]  /*3000*/  CALL.REL.NOINC `($__internal_51_$__cuda_sm20_rem_s64) ;  /* 0x0000001000707944 */ /* 0x000fea0003c00000 */
[----:B------:R-:W-:-:S07]  /*3010*/  IMAD.MOV.U32 R14, RZ, RZ, R0 ;  /* 0x000000ffff0e7224 */ /* 0x000fce00078e0000 */
.L_x_566:
[----:B------:R-:W-:Y:S05]  /*3020*/  BSYNC.RECONVERGENT B1 ;  /* 0x0000000000017941 */ /* 0x000fea0003800200 */
.L_x_564:
        /* <DEDUP_REMOVED lines=48> */
.L_x_568:
[----:B------:R-:W-:Y:S01]  /*3330*/  IMAD.MOV.U32 R14, RZ, RZ, R19 ;  /* 0x000000ffff0e7224 */ /* 0x000fe200078e0013 */
[----:B------:R-:W-:-:S07]  /*3340*/  MOV R2, 0x3360 ;  /* 0x0000336000027802 */ /* 0x000fce0000000f00 */
[----:B0-----:R-:W-:Y:S05]  /*3350*/  CALL.REL.NOINC `($__internal_49_$__cuda_sm20_div_s64) ;  /* 0x00000004000c7944 */ /* 0x001fea0003c00000 */
[----:B------:R-:W-:Y:S01]  /*3360*/  MOV R26, R0 ;  /* 0x00000000001a7202 */ /* 0x000fe20000000f00 */
[----:B------:R-:W-:-:S07]  /*3370*/  IMAD.MOV.U32 R27, RZ, RZ, R13 ;  /* 0x000000ffff1b7224 */ /* 0x000fce00078e000d */
.L_x_569:
[----:B------:R-:W-:Y:S05]  /*3380*/  BSYNC.RECONVERGENT B1 ;  /* 0x0000000000017941 */ /* 0x000fea0003800200 */
.L_x_567:
        /* <DEDUP_REMOVED lines=29> */
.L_x_571:
[----:B------:R-:W-:Y:S01]  /*3560*/  IMAD.U32 R15, RZ, RZ, UR41 ;  /* 0x00000029ff0f7e24 */ /* 0x000fe2000f8e00ff */
[----:B------:R-:W-:Y:S01]  /*3570*/  MOV R14, 0x35a0 ;  /* 0x000035a0000e7802 */ /* 0x000fe20000000f00 */
[----:B------:R-:W-:-:S07]  /*3580*/  IMAD.U32 R13, RZ, RZ, UR13 ;  /* 0x0000000dff0d7e24 */ /* 0x000fce000f8e00ff */
[----:B------:R-:W-:Y:S05]  /*3590*/  CALL.REL.NOINC `($__internal_51_$__cuda_sm20_rem_s64) ;  /* 0x0000000c000c7944 */ /* 0x000fea0003c00000 */
[----:B------:R-:W-:-:S07]  /*35a0*/  IMAD.MOV.U32 R14, RZ, RZ, R0 ;  /* 0x000000ffff0e7224 */ /* 0x000fce00078e0000 */
.L_x_572:
[----:B------:R-:W-:Y:S05]  /*35b0*/  BSYNC.RECONVERGENT B1 ;  /* 0x0000000000017941 */ /* 0x000fea0003800200 */
.L_x_570:
        /* <DEDUP_REMOVED lines=28> */
.L_x_548:
[----:B------:R-:W-:Y:S05]  /*3780*/  EXIT ;  /* 0x000000000000794d */ /* 0x000fea0003800000 */
        .weak           $__internal_49_$__cuda_sm20_div_s64
        .type           $__internal_49_$__cuda_sm20_div_s64,@function
        .size           $__internal_49_$__cuda_sm20_div_s64,($__internal_50_$__cuda_sm20_div_u64 - $__internal_49_$__cuda_sm20_div_s64)
$__internal_49_$__cuda_sm20_div_s64:
        /* <DEDUP_REMOVED lines=90> */
[----:B------:R-:W-:Y:S05]  /*3d30*/  RET.REL.NODEC R14 `(_ZN2at6native49_GLOBAL__N__cfa43aba_16_ReflectionPad_cu_f800513921reflection_pad1d_flatIdEEvPKT_PS3_lllll) ;  /* 0xffffffc00eb07950 */ /* 0x000fea0003c3ffff */
        .weak           $__internal_50_$__cuda_sm20_div_u64
        .type           $__internal_50_$__cuda_sm20_div_u64,@function
        .size           $__internal_50_$__cuda_sm20_div_u64,($__internal_51_$__cuda_sm20_rem_s64 - $__internal_50_$__cuda_sm20_div_u64)
$__internal_50_$__cuda_sm20_div_u64:
        /* <DEDUP_REMOVED lines=72> */
[----:B------:R-:W-:Y:S06]  /*41c0*/  RET.REL.NODEC R2 `(_ZN2at6native49_GLOBAL__N__cfa43aba_16_ReflectionPad_cu_f800513921reflection_pad1d_flatIdEEvPKT_PS3_lllll) ;  /* 0xffffffbc028c7950 */ /* 0x000fec0003c3ffff */
        .weak           $__internal_51_$__cuda_sm20_rem_s64
        .type           $__internal_51_$__cuda_sm20_rem_s64,@function
        .size           $__internal_51_$__cuda_sm20_rem_s64,(.L_x_1249 - $__internal_51_$__cuda_sm20_rem_s64)
$__internal_51_$__cuda_sm20_rem_s64:
        /* <DEDUP_REMOVED lines=80> */
[----:B------:R-:W-:Y:S06]  /*46d0*/  RET.REL.NODEC R20 `(_ZN2at6native49_GLOBAL__N__cfa43aba_16_ReflectionPad_cu_f800513921reflection_pad1d_flatIdEEvPKT_PS3_lllll) ;  /* 0xffffffb814487950 */ /* 0x000fec0003c3ffff */
.L_x_574:
        /* <DEDUP_REMOVED lines=10> */
.L_x_1249:


//--------------------- .text._ZN2at6native49_GLOBAL__N__cfa43aba_16_ReflectionPad_cu_f800513927reflection_pad1d_out_kernelIdEEvPKT_PS3_lll --------------------------
	.section	.text._ZN2at6native49_GLOBAL__N__cfa43aba_16_ReflectionPad_cu_f800513927reflection_pad1d_out_kernelIdEEvPKT_PS3_lll,"ax",@progbits
	.align	128
.text._ZN2at6native49_GLOBAL__N__cfa43aba_16_ReflectionPad_cu_f800513927reflection_pad1d_out_kernelIdEEvPKT_PS3_lll:
        .type           _ZN2at6native49_GLOBAL__N__cfa43aba_16_ReflectionPad_cu_f800513927reflection_pad1d_out_kernelIdEEvPKT_PS3_lll,@function
        .size           _ZN2at6native49_GLOBAL__N__cfa43aba_16_ReflectionPad_cu_f800513927reflection_pad1d_out_kernelIdEEvPKT_PS3_lll,(.L_x_1253 - _ZN2at6native49_GLOBAL__N__cfa43aba_16_ReflectionPad_cu_f800513927reflection_pad1d_out_kernelIdEEvPKT_PS3_lll)
        .other          _ZN2at6native49_GLOBAL__N__cfa43aba_16_ReflectionPad_cu_f800513927reflection_pad1d_out_kernelIdEEvPKT_PS3_lll,@"STO_CUDA_ENTRY STV_DEFAULT"
_ZN2at6native49_GLOBAL__N__cfa43aba_16_ReflectionPad_cu_f800513927reflection_pad1d_out_kernelIdEEvPKT_PS3_lll:
        /* <DEDUP_REMOVED lines=68> */
.L_x_575:
        /* <DEDUP_REMOVED lines=12> */
.L_x_1253:


//--------------------- .text._ZN2at6native49_GLOBAL__N__cfa43aba_16_ReflectionPad_cu_f800513921reflection_pad1d_flatIsEEvPKT_PS3_lllll --------------------------
	.section	.text._ZN2at6native49_GLOBAL__N__cfa43aba_16_ReflectionPad_cu_f800513921reflection_pad1d_flatIsEEvPKT_PS3_lllll,"ax",@progbits
	.align	128
.text._ZN2at6native49_GLOBAL__N__cfa43aba_16_ReflectionPad_cu_f800513921reflection_pad1d_flatIsEEvPKT_PS3_lllll:
        .type           _ZN2at6native49_GLOBAL__N__cfa43aba_16_ReflectionPad_cu_f800513921reflection_pad1d_flatIsEEvPKT_PS3_lllll,@function
        .size           _ZN2at6native49_GLOBAL__N__cfa43aba_16_ReflectionPad_cu_f800513921reflection_pad1d_flatIsEEvPKT_PS3_lllll,(.L_x_1254 - _ZN2at6native49_GLOBAL__N__cfa43aba_16_ReflectionPad_cu_f800513921reflection_pad1d_flatIsEEvPKT_PS3_lllll)
        .other          _ZN2at6native49_GLOBAL__N__cfa43aba_16_ReflectionPad_cu_f800513921reflection_pad1d_flatIsEEvPKT_PS3_lllll,@"STO_CUDA_ENTRY STV_DEFAULT"
_ZN2at6native49_GLOBAL__N__cfa43aba_16_ReflectionPad_cu_f800513921reflection_pad1d_flatIsEEvPKT_PS3_lllll:
        /* <DEDUP_REMOVED lines=63> */
.L_x_578:
[----:B------:R-:W-:Y:S01]  /*03f0*/  IMAD.U32 R2, RZ, RZ, UR8 ;  /* 0x00000008ff027e24 */ /* 0x000fe2000f8e00ff */
[----:B------:R-:W-:Y:S01]  /*0400*/  MOV R0, 0x460 ;  /* 0x0000046000007802 */ /* 0x000fe20000000f00 */
[----:B------:R-:W-:Y:S02]  /*0410*/  IMAD.U32 R3, RZ, RZ, UR9 ;  /* 0x00000009ff037e24 */ /* 0x000fe4000f8e00ff */
[----:B------:R-:W-:Y:S01]  /*0420*/  IMAD.U32 R8, RZ, RZ, UR8 ;  /* 0x00000008ff087e24 */ /* 0x000fe2000f8e00ff */
[----:B------:R-:W-:Y:S01]  /*0430*/  MOV R4, R2 ;  /* 0x0000000200047202 */ /* 0x000fe20000000f00 */
[----:B------:R-:W-:-:S07]  /*0440*/  IMAD.U32 R9, RZ, RZ, UR9 ;  /* 0x00000009ff097e24 */ /* 0x000fce000f8e00ff */
[----:B------:R-:W-:Y:S05]  /*0450*/  CALL.REL.NOINC `($__internal_53_$__cuda_sm20_div_u64) ;  /* 0x0000003800387944 */ /* 0x000fea0003c00000 */
[----:B------:R-:W-:Y:S02]  /*0460*/  IMAD.MOV.U32 R2, RZ, RZ, R4 ;  /* 0x000000ffff027224 */ /* 0x000fe400078e0004 */
[----:B------:R-:W-:-:S07]  /*0470*/  IMAD.MOV.U32 R3, RZ, RZ, R9 ;  /* 0x000000ffff037224 */ /* 0x000fce00078e0009 */
.L_x_579:
[----:B------:R-:W-:Y:S05]  /*0480*/  BSYNC.RECONVERGENT B0 ;  /* 0x0000000000007941 */ /* 0x000fea0003800200 */
.L_x_577:
        /* <DEDUP_REMOVED lines=22> */
.L_x_586:
        /* <DEDUP_REMOVED lines=26> */
.L_x_584:
[----:B------:R-:W-:Y:S02]  /*0790*/  MOV R14, R15 ;  /* 0x0000000f000e7202 */ /* 0x000fe40000000f00 */
[----:B------:R-:W-:-:S07]  /*07a0*/  MOV R2, 0x7c0 ;  /* 0x000007c000027802 */ /* 0x000fce0000000f00 */
[----:B--23--:R-:W-:Y:S05]  /*07b0*/  CALL.REL.NOINC `($__internal_52_$__cuda_sm20_div_s64) ;  /* 0x0000002c00f47944 */ /* 0x00cfea0003c00000 */
[----:B------:R-:W-:Y:S02]  /*07c0*/  IMAD.MOV.U32 R14, RZ, RZ, R0 ;  /* 0x000000ffff0e7224 */ /* 0x000fe400078e0000 */
[----:B------:R-:W-:-:S07]  /*07d0*/  IMAD.MOV.U32 R15, RZ, RZ, R13 ;  /* 0x000000ffff0f7224 */ /* 0x000fce00078e000d */
.L_x_585:
[----:B--23--:R-:W-:Y:S05]  /*07e0*/  BSYNC.RECONVERGENT B2 ;  /* 0x0000000000027941 */ /* 0x00cfea0003800200 */
.L_x_583:
        /* <DEDUP_REMOVED lines=21> */
.L_x_582:
[----:B------:R-:W-:-:S04]  /*0940*/  IADD3 R19, P0, PT, R6, UR6, RZ ;  /* 0x0000000606137c10 */ /* 0x000fc8000ff1e0ff */
[----:B0-----:R-:W-:-:S09]  /*0950*/  IADD3.X R5, PT, PT, R7, UR7, RZ, P0, !PT ;  /* 0x0000000707057c10 */ /* 0x001fd200087fe4ff */
.L_x_581:
[----:B--23--:R-:W-:Y:S05]  /*0960*/  BSYNC.RECONVERGENT B0 ;  /* 0x0000000000007941 */ /* 0x00cfea0003800200 */
.L_x_580:
        /* <DEDUP_REMOVED lines=9> */
.L_x_600:
        /* <DEDUP_REMOVED lines=24> */
.L_x_589:
[----:B------:R-:W-:Y:S01]  /*0b80*/  IMAD.MOV.U32 R14, RZ, RZ, R19 ;  /* 0x000000ffff0e7224 */ /* 0x000fe200078e0013 */
[----:B------:R-:W-:-:S07]  /*0b90*/  MOV R2, 0xbb0 ;  /* 0x00000bb000027802 */ /* 0x000fce0000000f00 */
[----:B------:R-:W-:Y:S05]  /*0ba0*/  CALL.REL.NOINC `($__internal_52_$__cuda_sm20_div_s64) ;  /* 0x0000002800f87944 */ /* 0x000fea0003c00000 */
[----:B------:R-:W-:-:S07]  /*0bb0*/  IMAD.MOV.U32 R12, RZ, RZ, R0 ;  /* 0x000000ffff0c7224 */ /* 0x000fce00078e0000 */
.L_x_590:
[----:B------:R-:W-:Y:S05]  /*0bc0*/  BSYNC.RECONVERGENT B1 ;  /* 0x0000000000017941 */ /* 0x000fea0003800200 */
.L_x_588:
        /* <DEDUP_REMOVED lines=36> */
.L_x_592:
[----:B------:R-:W-:Y:S01]  /*0e10*/  IMAD.MOV.U32 R14, RZ, RZ, R19 ;  /* 0x000000ffff0e7224 */ /* 0x000fe200078e0013 */
[----:B------:R-:W-:-:S07]  /*0e20*/  MOV R2, 0xe40 ;  /* 0x00000e4000027802 */ /* 0x000fce0000000f00 */
[----:B0-----:R-:W-:Y:S05]  /*0e30*/  CALL.REL.NOINC `($__internal_52_$__cuda_sm20_div_s64) ;  /* 0x0000002800547944 */ /* 0x001fea0003c00000 */
[----:B------:R-:W-:-:S07]  /*0e40*/  IMAD.MOV.U32 R12, RZ, RZ, R0 ;  /* 0x000000ffff0c7224 */ /* 0x000fce00078e0000 */
.L_x_593:
[----:B------:R-:W-:Y:S05]  /*0e50*/  BSYNC.RECONVERGENT B1 ;  /* 0x0000000000017941 */ /* 0x000fea0003800200 */
.L_x_591:
        /* <DEDUP_REMOVED lines=41> */
.L_x_595:
[----:B------:R-:W-:Y:S01]  /*10f0*/  IMAD.MOV.U32 R14, RZ, RZ, R19 ;  /* 0x000000ffff0e7224 */ /* 0x000fe200078e0013 */
[----:B------:R-:W-:-:S07]  /*1100*/  MOV R2, 0x1120 ;  /* 0x0000112000027802 */ /* 0x000fce0000000f00 */
[----:B0-----:R-:W-:Y:S05]  /*1110*/  CALL.REL.NOINC `($__internal_52_$__cuda_sm20_div_s64) ;  /* 0x00000024009c7944 */ /* 0x001fea0003c00000 */
[----:B------:R-:W-:-:S07]  /*1120*/  IMAD.MOV.U32 R12, RZ, RZ, R0 ;  /* 0x000000ffff0c7224 */ /* 0x000fce00078e0000 */
.L_x_596:
[----:B------:R-:W-:Y:S05]  /*1130*/  BSYNC.RECONVERGENT B1 ;  /* 0x0000000000017941 */ /* 0x000fea0003800200 */
.L_x_594:
        /* <DEDUP_REMOVED lines=36> */
.L_x_598:
[----:B------:R-:W-:Y:S02]  /*1380*/  MOV R14, R19 ;  /* 0x00000013000e7202 */ /* 0x000fe40000000f00 */
[----:B------:R-:W-:-:S07]  /*1390*/  MOV R2, 0x13b0 ;  /* 0x000013b000027802 */ /* 0x000fce0000000f00 */
[----:B0-----:R-:W-:Y:S05]  /*13a0*/  CALL.REL.NOINC `($__internal_52_$__cuda_sm20_div_s64) ;  /* 0x0000002000f87944 */ /* 0x001fea0003c00000 */
[----:B------:R-:W-:-:S07]  /*13b0*/  IMAD.MOV.U32 R12, RZ, RZ, R0 ;  /* 0x000000ffff0c7224 */ /* 0x000fce00078e0000 */
.L_x_599:
[----:B------:R-:W-:Y:S05]  /*13c0*/  BSYNC.RECONVERGENT B1 ;  /* 0x0000000000017941 */ /* 0x000fea0003800200 */
.L_x_597:
        /* <DEDUP_REMOVED lines=16> */
.L_x_587:
[----:B------:R-:W-:Y:S05]  /*14d0*/  EXIT ;  /* 0x000000000000794d */ /* 0x000fea0003800000 */
.L_x_576:
        /* <DEDUP_REMOVED lines=36> */
.L_x_602:
        /* <DEDUP_REMOVED lines=8> */
[----:B------:R-:W-:Y:S05]  /*17a0*/  CALL.REL.NOINC `($__internal_53_$__cuda_sm20_div_u64) ;  /* 0x0000002400647944 */ /* 0x000fea0003c00000 */
[----:B------:R-:W-:Y:S02]  /*17b0*/  IMAD.MOV.U32 R2, RZ, RZ, R4 ;  /* 0x000000ffff027224 */ /* 0x000fe400078e0004 */
[----:B------:R-:W-:-:S07]  /*17c0*/  IMAD.MOV.U32 R3, RZ, RZ, R9 ;  /* 0x000000ffff037224 */ /* 0x000fce00078e0009 */
.L_x_603:
[----:B------:R-:W-:Y:S05]  /*17d0*/  BSYNC.RECONVERGENT B0 ;  /* 0x0000000000007941 */ /* 0x000fea0003800200 */
.L_x_601:
        /* <DEDUP_REMOVED lines=26> */
.L_x_613:
        /* <DEDUP_REMOVED lines=26> */
.L_x_608:
[----:B------:R-:W-:-:S07]  /*1b20*/  MOV R2, 0x1b40 ;  /* 0x00001b4000027802 */ /* 0x000fce0000000f00 */
[----:B--234-:R-:W-:Y:S05]  /*1b30*/  CALL.REL.NOINC `($__internal_52_$__cuda_sm20_div_s64) ;  /* 0x0000001c00147944 */ /* 0x01cfea0003c00000 */
[----:B------:R-:W-:Y:S02]  /*1b40*/  IMAD.MOV.U32 R26, RZ, RZ, R0 ;  /* 0x000000ffff1a7224 */ /* 0x000fe400078e0000 */
[----:B------:R-:W-:-:S07]  /*1b50*/  IMAD.MOV.U32 R27, RZ, RZ, R13 ;  /* 0x000000ffff1b7224 */ /* 0x000fce00078e000d */
.L_x_609:
[----:B--234-:R-:W-:Y:S05]  /*1b60*/  BSYNC.RECONVERGENT B2 ;  /* 0x0000000000027941 */ /* 0x01cfea0003800200 */
.L_x_607:
        /* <DEDUP_REMOVED lines=31> */
.L_x_611:
[----:B------:R-:W-:Y:S01]  /*1d60*/  IMAD.U32 R15, RZ, RZ, UR41 ;  /* 0x00000029ff0f7e24 */ /* 0x000fe2000f8e00ff */
[----:B------:R-:W-:Y:S01]  /*1d70*/  MOV R14, 0x1da0 ;  /* 0x00001da0000e7802 */ /* 0x000fe20000000f00 */
[----:B------:R-:W-:-:S07]  /*1d80*/  IMAD.U32 R13, RZ, RZ, UR13 ;  /* 0x0000000dff0d7e24 */ /* 0x000fce000f8e00ff */
[----:B------:R-:W-:Y:S05]  /*1d90*/  CALL.REL.NOINC `($__internal_54_$__cuda_sm20_rem_s64) ;  /* 0x00000024000c7944 */ /* 0x000fea0003c00000 */
[----:B------:R-:W-:-:S07]  /*1da0*/  MOV R14, R0 ;  /* 0x00000000000e7202 */ /* 0x000fce0000000f00 */
.L_x_612:
[----:B------:R-:W-:Y:S05]  /*1db0*/  BSYNC.RECONVERGENT B2 ;  /* 0x0000000000027941 */ /* 0x000fea0003800200 */
.L_x_610:
        /* <DEDUP_REMOVED lines=33> */
.L_x_606:
[----:B------:R-:W-:-:S04]  /*1fd0*/  IADD3 R19, P0, PT, R6, UR6, RZ ;  /* 0x0000000606137c10 */ /* 0x000fc8000ff1e0ff */
[----:B0-----:R-:W-:-:S09]  /*1fe0*/  IADD3.X R5, PT, PT, R7, UR7, RZ, P0, !PT ;  /* 0x0000000707057c10 */ /* 0x001fd200087fe4ff */
.L_x_605:
[----:B--234-:R-:W-:Y:S05]  /*1ff0*/  BSYNC.RECONVERGENT B0 ;  /* 0x0000000000007941 */ /* 0x01cfea0003800200 */
.L_x_604:
        /* <DEDUP_REMOVED lines=11> */
.L_x_639:
        /* <DEDUP_REMOVED lines=24> */
.L_x_616:
[----:B------:R-:W-:Y:S01]  /*2230*/  IMAD.MOV.U32 R14, RZ, RZ, R19 ;  /* 0x000000ffff0e7224 */ /* 0x000fe200078e0013 */
[----:B------:R-:W-:-:S07]  /*2240*/  MOV R2, 0x2260 ;  /* 0x0000226000027802 */ /* 0x000fce0000000f00 */
[----:B------:R-:W-:Y:S05]  /*2250*/  CALL.REL.NOINC `($__internal_52_$__cuda_sm20_div_s64) ;  /* 0x00000014004c7944 */ /* 0x000fea0003c00000 */
[----:B------:R-:W-:Y:S02]  /*2260*/  IMAD.MOV.U32 R8, RZ, RZ, R0 ;  /* 0x000000ffff087224 */ /* 0x000fe400078e0000 */
[----:B------:R-:W-:-:S07]  /*2270*/  IMAD.MOV.U32 R9, RZ, RZ, R13 ;  /* 0x000000ffff097224 */ /* 0x000fce00078e000d */
.L_x_617:
[----:B------:R-:W-:Y:S05]  /*2280*/  BSYNC.RECONVERGENT B1 ;  /* 0x0000000000017941 */ /* 0x000fea0003800200 */
.L_x_615:
        /* <DEDUP_REMOVED lines=29> */
.L_x_619:
[----:B------:R-:W-:Y:S01]  /*2460*/  MOV R15, UR41 ;  /* 0x00000029000f7c02 */ /* 0x000fe20008000f00 */
[----:B------:R-:W-:Y:S01]  /*2470*/  IMAD.U32 R13, RZ, RZ, UR13 ;  /* 0x0000000dff0d7e24 */ /* 0x000fe2000f8e00ff */
[----:B------:R-:W-:-:S07]  /*2480*/  MOV R14, 0x24a0 ;  /* 0x000024a0000e7802 */ /* 0x000fce0000000f00 */
[----:B------:R-:W-:Y:S05]  /*2490*/  CALL.REL.NOINC `($__internal_54_$__cuda_sm20_rem_s64) ;  /* 0x0000001c004c7944 */ /* 0x000fea0003c00000 */
[----:B------:R-:W-:-:S07]  /*24a0*/  IMAD.MOV.U32 R14, RZ, RZ, R0 ;  /* 0x000000ffff0e7224 */ /* 0x000fce00078e0000 */
.L_x_620:
[----:B------:R-:W-:Y:S05]  /*24b0*/  BSYNC.RECONVERGENT B1 ;  /* 0x0000000000017941 */ /* 0x000fea0003800200 */
.L_x_618:
        /* <DEDUP_REMOVED lines=48> */
.L_x_622:
[----:B------:R-:W-:Y:S01]  /*27c0*/  IMAD.MOV.U32 R14, RZ, RZ, R19 ;  /* 0x000000ffff0e7224 */ /* 0x000fe200078e0013 */
[----:B------:R-:W-:-:S07]  /*27d0*/  MOV R2, 0x27f0 ;  /* 0x000027f000027802 */ /* 0x000fce0000000f00 */
[----:B0-----:R-:W-:Y:S05]  /*27e0*/  CALL.REL.NOINC `($__internal_52_$__cuda_sm20_div_s64) ;  /* 0x0000000c00e87944 */ /* 0x001fea0003c00000 */
[----:B------:R-:W-:Y:S01]  /*27f0*/  MOV R8, R0 ;  /* 0x0000000000087202 */ /* 0x000fe20000000f00 */
[----:B------:R-:W-:-:S07]  /*2800*/  IMAD.MOV.U32 R9, RZ, RZ, R13 ;  /* 0x000000ffff097224 */ /* 0x000fce00078e000d */
.L_x_623:
[----:B------:R-:W-:Y:S05]  /*2810*/  BSYNC.RECONVERGENT B1 ;  /* 0x0000000000017941 */ /* 0x000fea0003800200 */
.L_x_621:
        /* <DEDUP_REMOVED lines=29> */
.L_x_625:
[----:B------:R-:W-:Y:S01]  /*29f0*/  IMAD.U32 R15, RZ, RZ, UR41 ;  /* 0x00000029ff0f7e24 */ /* 0x000fe2000f8e00ff */
[----:B------:R-:W-:Y:S01]  /*2a00*/  MOV R14, 0x2a30 ;  /* 0x00002a30000e7802 */ /* 0x000fe20000000f00 */
[----:B------:R-:W-:-:S07]  /*2a10*/  IMAD.U32 R13, RZ, RZ, UR13 ;  /* 0x0000000dff0d7e24 */ /* 0x000fce000f8e00ff */
[----:B------:R-:W-:Y:S05]  /*2a20*/  CALL.REL.NOINC `($__internal_54_$__cuda_sm20_rem_s64) ;  /* 0x0000001400e87944 */ /* 0x000fea0003c00000 */
[----:B------:R-:W-:-:S07]  /*2a30*/  IMAD.MOV.U32 R14, RZ, RZ, R0 ;  /* 0x000000ffff0e7224 */ /* 0x000fce00078e0000 */
.L_x_626:
[----:B------:R-:W-:Y:S05]  /*2a40*/  BSYNC.RECONVERGENT B1 ;  /* 0x0000000000017941 */ /* 0x000fea0003800200 */
.L_x_624:
        /* <DEDUP_REMOVED lines=53> */
.L_x_628:
[----:B------:R-:W-:Y:S01]  /*2da0*/  IMAD.MOV.U32 R14, RZ, RZ, R19 ;  /* 0x000000ffff0e7224 */ /* 0x000fe200078e0013 */
[----:B------:R-:W-:-:S07]  /*2db0*/  MOV R2, 0x2dd0 ;  /* 0x00002dd000027802 */ /* 0x000fce0000000f00 */
[----:B0-----:R-:W-:Y:S05]  /*2dc0*/  CALL.REL.NOINC `($__internal_52_$__cuda_sm20_div_s64) ;  /* 0x0000000800707944 */ /* 0x001fea0003c00000 */
[----:B------:R-:W-:Y:S02]  /*2dd0*/  IMAD.MOV.U32 R26, RZ, RZ, R0 ;  /* 0x000000ffff1a7224 */ /* 0x000fe400078e0000 */
[----:B------:R-:W-:-:S07]  /*2de0*/  IMAD.MOV.U32 R27, RZ, RZ, R13 ;  /* 0x000000ffff1b7224 */ /* 0x000fce00078e000d */
.L_x_629:
[----:B------:R-:W-:Y:S05]  /*2df0*/  BSYNC.RECONVERGENT B1 ;  /* 0x0000000000017941 */ /* 0x000fea0003800200 */
.L_x_627:
        /* <DEDUP_REMOVED lines=29> */
.L_x_631:
[----:B------:R-:W-:Y:S01]  /*2fd0*/  IMAD.U32 R15, RZ, RZ, UR41 ;  /* 0x00000029ff0f7e24 */ /* 0x000fe2000f8e00ff */
[----:B------:R-:W-:Y:S02]  /*2fe0*/  MOV R13, UR13 ;  /* 0x0000000d000d7c02 */ /* 0x000fe40008000f00 */
[----:B------:R-:W-:-:S07]  /*2ff0*/  MOV R14, 0x3010 ;  /* 0x00003010000e7802 */ /* 0x000fce0000000f00 */
[----:B------:R-:W-:Y:S05]  /*3000*/  CALL.REL.NOINC `($__internal_54_$__cuda_sm20_rem_s64) ;  /* 0x0000001000707944 */ /* 0x000fea0003c00000 */
[----:B------:R-:W-:-:S07]  /*3010*/  IMAD.MOV.U32 R14, RZ, RZ, R0 ;  /* 0x000000ffff0e7224 */ /* 0x000fce00078e0000 */
.L_x_632:
[----:B------:R-:W-:Y:S05]  /*3020*/  BSYNC.RECONVERGENT B1 ;  /* 0x0000000000017941 */ /* 0x000fea0003800200 */
.L_x_630:
        /* <DEDUP_REMOVED lines=48> */
.L_x_634:
[----:B------:R-:W-:Y:S01]  /*3330*/  IMAD.MOV.U32 R14, RZ, RZ, R19 ;  /* 0x000000ffff0e7224 */ /* 0x000fe200078e0013 */
[----:B------:R-:W-:-:S07]  /*3340*/  MOV R2, 0x3360 ;  /* 0x0000336000027802 */ /* 0x000fce0000000f00 */
[----:B0-----:R-:W-:Y:S05]  /*3350*/  CALL.REL.NOINC `($__internal_52_$__cuda_sm20_div_s64) ;  /* 0x00000004000c7944 */ /* 0x001fea0003c00000 */
[----:B------:R-:W-:Y:S01]  /*3360*/  MOV R26, R0 ;  /* 0x00000000001a7202 */ /* 0x000fe20000000f00 */
[----:B------:R-:W-:-:S07]  /*3370*/  IMAD.MOV.U32 R27, RZ, RZ, R13 ;  /* 0x000000ffff1b7224 */ /* 0x000fce00078e000d */
.L_x_635:
[----:B------:R-:W-:Y:S05]  /*3380*/  BSYNC.RECONVERGENT B1 ;  /* 0x0000000000017941 */ /* 0x000fea0003800200 */
.L_x_633:
        /* <DEDUP_REMOVED lines=29> */
.L_x_637:
[----:B------:R-:W-:Y:S01]  /*3560*/  IMAD.U32 R15, RZ, RZ, UR41 ;  /* 0x00000029ff0f7e24 */ /* 0x000fe2000f8e00ff */
[----:B------:R-:W-:Y:S01]  /*3570*/  MOV R14, 0x35a0 ;  /* 0x000035a0000e7802 */ /* 0x000fe20000000f00 */
[----:B------:R-:W-:-:S07]  /*3580*/  IMAD.U32 R13, RZ, RZ, UR13 ;  /* 0x0000000dff0d7e24 */ /* 0x000fce000f8e00ff */
[----:B------:R-:W-:Y:S05]  /*3590*/  CALL.REL.NOINC `($__internal_54_$__cuda_sm20_rem_s64) ;  /* 0x0000000c000c7944 */ /* 0x000fea0003c00000 */
[----:B------:R-:W-:-:S07]  /*35a0*/  IMAD.MOV.U32 R14, RZ, RZ, R0 ;  /* 0x000000ffff0e7224 */ /* 0x000fce00078e0000 */
.L_x_638:
[----:B------:R-:W-:Y:S05]  /*35b0*/  BSYNC.RECONVERGENT B1 ;  /* 0x0000000000017941 */ /* 0x000fea0003800200 */
.L_x_636:
        /* <DEDUP_REMOVED lines=28> */
.L_x_614:
[----:B------:R-:W-:Y:S05]  /*3780*/  EXIT ;  /* 0x000000000000794d */ /* 0x000fea0003800000 */
        .weak           $__internal_52_$__cuda_sm20_div_s64
        .type           $__internal_52_$__cuda_sm20_div_s64,@function
        .size           $__internal_52_$__cuda_sm20_div_s64,($__internal_53_$__cuda_sm20_div_u64 - $__internal_52_$__cuda_sm20_div_s64)
$__internal_52_$__cuda_sm20_div_s64:
        /* <DEDUP_REMOVED lines=90> */
[----:B------:R-:W-:Y:S05]  /*3d30*/  RET.REL.NODEC R14 `(_ZN2at6native49_GLOBAL__N__cfa43aba_16_ReflectionPad_cu_f800513921reflection_pad1d_flatIsEEvPKT_PS3_lllll) ;  /* 0xffffffc00eb07950 */ /* 0x000fea0003c3ffff */
        .weak           $__internal_53_$__cuda_sm20_div_u64
        .type           $__internal_53_$__cuda_sm20_div_u64,@function
        .size           $__internal_53_$__cuda_sm20_div_u64,($__internal_54_$__cuda_sm20_rem_s64 - $__internal_53_$__cuda_sm20_div_u64)
$__internal_53_$__cuda_sm20_div_u64:
        /* <DEDUP_REMOVED lines=72> */
[----:B------:R-:W-:Y:S06]  /*41c0*/  RET.REL.NODEC R2 `(_ZN2at6native49_GLOBAL__N__cfa43aba_16_ReflectionPad_cu_f800513921reflection_pad1d_flatIsEEvPKT_PS3_lllll) ;  /* 0xffffffbc028c7950 */ /* 0x000fec0003c3ffff */
        .weak           $__internal_54_$__cuda_sm20_rem_s64
        .type           $__internal_54_$__cuda_sm20_rem_s64,@function
        .size           $__internal_54_$__cuda_sm20_rem_s64,(.L_x_1254 - $__internal_54_$__cuda_sm20_rem_s64)
$__internal_54_$__cuda_sm20_rem_s64:
        /* <DEDUP_REMOVED lines=80> */
[----:B------:R-:W-:Y:S06]  /*46d0*/  RET.REL.NODEC R20 `(_ZN2at6native49_GLOBAL__N__cfa43aba_16_ReflectionPad_cu_f800513921reflection_pad1d_flatIsEEvPKT_PS3_lllll) ;  /* 0xffffffb814487950 */ /* 0x000fec0003c3ffff */
.L_x_640:
        /* <DEDUP_REMOVED lines=10> */
.L_x_1254:


//--------------------- .text._ZN2at6native49_GLOBAL__N__cfa43aba_16_ReflectionPad_cu_f800513927reflection_pad1d_out_kernelIsEEvPKT_PS3_lll --------------------------
	.section	.text._ZN2at6native49_GLOBAL__N__cfa43aba_16_ReflectionPad_cu_f800513927reflection_pad1d_out_kernelIsEEvPKT_PS3_lll,"ax",@progbits
	.align	128
.text._ZN2at6native49_GLOBAL__N__cfa43aba_16_ReflectionPad_cu_f800513927reflection_pad1d_out_kernelIsEEvPKT_PS3_lll:
        .type           _ZN2at6native49_GLOBAL__N__cfa43aba_16_ReflectionPad_cu_f800513927reflection_pad1d_out_kernelIsEEvPKT_PS3_lll,@function
        .size           _ZN2at6native49_GLOBAL__N__cfa43aba_16_ReflectionPad_cu_f800513927reflection_pad1d_out_kernelIsEEvPKT_PS3_lll,(.L_x_1258 - _ZN2at6native49_GLOBAL__N__cfa43aba_16_ReflectionPad_cu_f800513927reflection_pad1d_out_kernelIsEEvPKT_PS3_lll)
        .other          _ZN2at6native49_GLOBAL__N__cfa43aba_16_ReflectionPad_cu_f800513927reflection_pad1d_out_kernelIsEEvPKT_PS3_lll,@"STO_CUDA_ENTRY STV_DEFAULT"
_ZN2at6native49_GLOBAL__N__cfa43aba_16_ReflectionPad_cu_f800513927reflection_pad1d_out_kernelIsEEvPKT_PS3_lll:
        /* <DEDUP_REMOVED lines=68> */
.L_x_641:
        /* <DEDUP_REMOVED lines=12> */
.L_x_1258:


//--------------------- .text._ZN2at6native49_GLOBAL__N__cfa43aba_16_ReflectionPad_cu_f800513921reflection_pad1d_flatIlEEvPKT_PS3_lllll --------------------------
	.section	.text._ZN2at6native49_GLOBAL__N__cfa43aba_16_ReflectionPad_cu_f800513921reflection_pad1d_flatIlEEvPKT_PS3_lllll,"ax",@progbits
	.align	128
.text._ZN2at6native49_GLOBAL__N__cfa43aba_16_ReflectionPad_cu_f800513921reflection_pad1d_flatIlEEvPKT_PS3_lllll:
        .type           _ZN2at6native49_GLOBAL__N__cfa43aba_16_ReflectionPad_cu_f800513921reflection_pad1d_flatIlEEvPKT_PS3_lllll,@function
        .size           _ZN2at6native49_GLOBAL__N__cfa43aba_16_ReflectionPad_cu_f800513921reflection_pad1d_flatIlEEvPKT_PS3_lllll,(.L_x_1259 - _ZN2at6native49_GLOBAL__N__cfa43aba_16_ReflectionPad_cu_f800513921reflection_pad1d_flatIlEEvPKT_PS3_lllll)
        .other          _ZN2at6native49_GLOBAL__N__cfa43aba_16_ReflectionPad_cu_f800513921reflection_pad1d_flatIlEEvPKT_PS3_lllll,@"STO_CUDA_ENTRY STV_DEFAULT"
_ZN2at6native49_GLOBAL__N__cfa43aba_16_ReflectionPad_cu_f800513921reflection_pad1d_flatIlEEvPKT_PS3_lllll:
        /* <DEDUP_REMOVED lines=63> */
.L_x_644:
[----:B------:R-:W-:Y:S01]  /*03f0*/  IMAD.U32 R2, RZ, RZ, UR8 ;  /* 0x00000008ff027e24 */ /* 0x000fe2000f8e00ff */
[----:B------:R-:W-:Y:S01]  /*0400*/  MOV R0, 0x460 ;  /* 0x0000046000007802 */ /* 0x000fe20000000f00 */
[----:B------:R-:W-:Y:S02]  /*0410*/  IMAD.U32 R3, RZ, RZ, UR9 ;  /* 0x00000009ff037e24 */ /* 0x000fe4000f8e00ff */
[----:B------:R-:W-:Y:S01]  /*0420*/  IMAD.U32 R8, RZ, RZ, UR8 ;  /* 0x00000008ff087e24 */ /* 0x000fe2000f8e00ff */
[----:B------:R-:W-:Y:S01]  /*0430*/  MOV R4, R2 ;  /* 0x0000000200047202 */ /* 0x000fe20000000f00 */
[----:B------:R-:W-:-:S07]  /*0440*/  IMAD.U32 R9, RZ, RZ, UR9 ;  /* 0x00000009ff097e24 */ /* 0x000fce000f8e00ff */
[----:B------:R-:W-:Y:S05]  /*0450*/  CALL.REL.NOINC `($__internal_56_$__cuda_sm20_div_u64) ;  /* 0x0000003800387944 */ /* 0x000fea0003c00000 */
[----:B------:R-:W-:Y:S02]  /*0460*/  IMAD.MOV.U32 R2, RZ, RZ, R4 ;  /* 0x000000ffff027224 */ /* 0x000fe400078e0004 */
[----:B------:R-:W-:-:S07]  /*0470*/  IMAD.MOV.U32 R3, RZ, RZ, R9 ;  /* 0x000000ffff037224 */ /* 0x000fce00078e0009 */
.L_x_645:
[----:B------:R-:W-:Y:S05]  /*0480*/  BSYNC.RECONVERGENT B0 ;  /* 0x0000000000007941 */ /* 0x000fea0003800200 */
.L_x_643:
        /* <DEDUP_REMOVED lines=22> */
.L_x_652:
        /* <DEDUP_REMOVED lines=26> */
.L_x_650:
[----:B------:R-:W-:Y:S02]  /*0790*/  MOV R14, R15 ;  /* 0x0000000f000e7202 */ /* 0x000fe40000000f00 */
[----:B------:R-:W-:-:S07]  /*07a0*/  MOV R2, 0x7c0 ;  /* 0x000007c000027802 */ /* 0x000fce0000000f00 */
[----:B--23--:R-:W-:Y:S05]  /*07b0*/  CALL.REL.NOINC `($__internal_55_$__cuda_sm20_div_s64) ;  /* 0x0000002c00f47944 */ /* 0x00cfea0003c00000 */
[----:B------:R-:W-:Y:S02]  /*07c0*/  IMAD.MOV.U32 R14, RZ, RZ, R0 ;  /* 0x000000ffff0e7224 */ /* 0x000fe400078e0000 */
[----:B------:R-:W-:-:S07]  /*07d0*/  IMAD.MOV.U32 R15, RZ, RZ, R13 ;  /* 0x000000ffff0f7224 */ /* 0x000fce00078e000d */
.L_x_651:
[----:B--23--:R-:W-:Y:S05]  /*07e0*/  BSYNC.RECONVERGENT B2 ;  /* 0x0000000000027941 */ /* 0x00cfea0003800200 */
.L_x_649:
        /* <DEDUP_REMOVED lines=21> */
.L_x_648:
[----:B------:R-:W-:-:S04]  /*0940*/  IADD3 R19, P0, PT, R6, UR6, RZ ;  /* 0x0000000606137c10 */ /* 0x000fc8000ff1e0ff */
[----:B0-----:R-:W-:-:S09]  /*0950*/  IADD3.X R5, PT, PT, R7, UR7, RZ, P0, !PT ;  /* 0x0000000707057c10 */ /* 0x001fd200087fe4ff */
.L_x_647:
[----:B--23--:R-:W-:Y:S05]  /*0960*/  BSYNC.RECONVERGENT B0 ;  /* 0x0000000000007941 */ /* 0x00cfea0003800200 */
.L_x_646:
        /* <DEDUP_REMOVED lines=9> */
.L_x_666:
        /* <DEDUP_REMOVED lines=24> */
.L_x_655:
[----:B------:R-:W-:Y:S01]  /*0b80*/  IMAD.MOV.U32 R14, RZ, RZ, R19 ;  /* 0x000000ffff0e7224 */ /* 0x000fe200078e0013 */
[----:B------:R-:W-:-:S07]  /*0b90*/  MOV R2, 0xbb0 ;  /* 0x00000bb000027802 */ /* 0x000fce0000000f00 */
[----:B------:R-:W-:Y:S05]  /*0ba0*/  CALL.REL.NOINC `($__internal_55_$__cuda_sm20_div_s64) ;  /* 0x0000002800f87944 */ /* 0x000fea0003c00000 */
[----:B------:R-:W-:-:S07]  /*0bb0*/  IMAD.MOV.U32 R12, RZ, RZ, R0 ;  /* 0x000000ffff0c7224 */ /* 0x000fce00078e0000 */
.L_x_656:
[----:B------:R-:W-:Y:S05]  /*0bc0*/  BSYNC.RECONVERGENT B1 ;  /* 0x0000000000017941 */ /* 0x000fea0003800200 */
.L_x_654:
        /* <DEDUP_REMOVED lines=36> */
.L_x_658:
[----:B------:R-:W-:Y:S01]  /*0e10*/  IMAD.MOV.U32 R14, RZ, RZ, R19 ;  /* 0x000000ffff0e7224 */ /* 0x000fe200078e0013 */
[----:B0-----:R-:W-:-:S07]  /*0e20*/  MOV R2, 0xe40 ;  /* 0x00000e4000027802 */ /* 0x001fce0000000f00 */
[----:B------:R-:W-:Y:S05]  /*0e30*/  CALL.REL.NOINC `($__internal_55_$__cuda_sm20_div_s64) ;  /* 0x0000002800547944 */ /* 0x000fea0003c00000 */
[----:B------:R-:W-:-:S07]  /*0e40*/  IMAD.MOV.U32 R12, RZ, RZ, R0 ;  /* 0x000000ffff0c7224 */ /* 0x000fce00078e0000 */
.L_x_659:
[----:B------:R-:W-:Y:S05]  /*0e50*/  BSYNC.RECONVERGENT B1 ;  /* 0x0000000000017941 */ /* 0x000fea0003800200 */
.L_x_657:
        /* <DEDUP_REMOVED lines=41> */
.L_x_661:
[----:B------:R-:W-:Y:S01]  /*10f0*/  IMAD.MOV.U32 R14, RZ, RZ, R19 ;  /* 0x000000ffff0e7224 */ /* 0x000fe200078e0013 */
[----:B------:R-:W-:-:S07]  /*1100*/  MOV R2, 0x1120 ;  /* 0x0000112000027802 */ /* 0x000fce0000000f00 */
[----:B0-----:R-:W-:Y:S05]  /*1110*/  CALL.REL.NOINC `($__internal_55_$__cuda_sm20_div_s64) ;  /* 0x00000024009c7944 */ /* 0x001fea0003c00000 */
[----:B------:R-:W-:-:S07]  /*1120*/  IMAD.MOV.U32 R12, RZ, RZ, R0 ;  /* 0x000000ffff0c7224 */ /* 0x000fce00078e0000 */
.L_x_662:
[----:B------:R-:W-:Y:S05]  /*1130*/  BSYNC.RECONVERGENT B1 ;  /* 0x0000000000017941 */ /* 0x000fea0003800200 */
.L_x_660:
        /* <DEDUP_REMOVED lines=36> */
.L_x_664:
[----:B------:R-:W-:Y:S02]  /*1380*/  MOV R14, R19 ;  /* 0x00000013000e7202 */ /* 0x000fe40000000f00 */
[----:B------:R-:W-:-:S07]  /*1390*/  MOV R2, 0x13b0 ;  /* 0x000013b000027802 */ /* 0x000fce0000000f00 */
[----:B0-----:R-:W-:Y:S05]  /*13a0*/  CALL.REL.NOINC `($__internal_55_$__cuda_sm20_div_s64) ;  /* 0x0000002000f87944 */ /* 0x001fea0003c00000 */
[----:B------:R-:W-:-:S07]  /*13b0*/  IMAD.MOV.U32 R12, RZ, RZ, R0 ;  /* 0x000000ffff0c7224 */ /* 0x000fce00078e0000 */
.L_x_665:
[----:B------:R-:W-:Y:S05]  /*13c0*/  BSYNC.RECONVERGENT B1 ;  /* 0x0000000000017941 */ /* 0x000fea0003800200 */
.L_x_663:
        /* <DEDUP_REMOVED lines=16> */
.L_x_653:
[----:B------:R-:W-:Y:S05]  /*14d0*/  EXIT ;  /* 0x000000000000794d */ /* 0x000fea0003800000 */
.L_x_642:
        /* <DEDUP_REMOVED lines=36> */
.L_x_668:
        /* <DEDUP_REMOVED lines=8> */
[----:B------:R-:W-:Y:S05]  /*17a0*/  CALL.REL.NOINC `($__internal_56_$__cuda_sm20_div_u64) ;  /* 0x0000002400647944 */ /* 0x000fea0003c00000 */
[----:B------:R-:W-:Y:S02]  /*17b0*/  IMAD.MOV.U32 R2, RZ, RZ, R4 ;  /* 0x000000ffff027224 */ /* 0x000fe400078e0004 */
[----:B------:R-:W-:-:S07]  /*17c0*/  IMAD.MOV.U32 R3, RZ, RZ, R9 ;  /* 0x000000ffff037224 */ /* 0x000fce00078e0009 */
.L_x_669:
[----:B------:R-:W-:Y:S05]  /*17d0*/  BSYNC.RECONVERGENT B0 ;  /* 0x0000000000007941 */ /* 0x000fea0003800200 */
.L_x_667:
        /* <DEDUP_REMOVED lines=26> */
.L_x_679:
        /* <DEDUP_REMOVED lines=26> */
.L_x_674:
[----:B------:R-:W-:-:S07]  /*1b20*/  MOV R2, 0x1b40 ;  /* 0x00001b4000027802 */ /* 0x000fce0000000f00 */
[----:B--234-:R-:W-:Y:S05]  /*1b30*/  CALL.REL.NOINC `($__internal_55_$__cuda_sm20_div_s64) ;  /* 0x0000001c00147944 */ /* 0x01cfea0003c00000 */
[----:B------:R-:W-:Y:S02]  /*1b40*/  IMAD.MOV.U32 R26, RZ, RZ, R0 ;  /* 0x000000ffff1a7224 */ /* 0x000fe400078e0000 */
[----:B------:R-:W-:-:S07]  /*1b50*/  IMAD.MOV.U32 R27, RZ, RZ, R13 ;  /* 0x000000ffff1b7224 */ /* 0x000fce00078e000d */
.L_x_675:
[----:B--234-:R-:W-:Y:S05]  /*1b60*/  BSYNC.RECONVERGENT B2 ;  /* 0x0000000000027941 */ /* 0x01cfea0003800200 */
.L_x_673:
        /* <DEDUP_REMOVED lines=31> */
.L_x_677:
[----:B------:R-:W-:Y:S01]  /*1d60*/  IMAD.U32 R15, RZ, RZ, UR41 ;  /* 0x00000029ff0f7e24 */ /* 0x000fe2000f8e00ff */
[----:B------:R-:W-:Y:S01]  /*1d70*/  MOV R14, 0x1da0 ;  /* 0x00001da0000e7802 */ /* 0x000fe20000000f00 */
[----:B------:R-:W-:-:S07]  /*1d80*/  IMAD.U32 R13, RZ, RZ, UR13 ;  /* 0x0000000dff0d7e24 */ /* 0x000fce000f8e00ff */
[----:B------:R-:W-:Y:S05]  /*1d90*/  CALL.REL.NOINC `($__internal_57_$__cuda_sm20_rem_s64) ;  /* 0x00000024000c7944 */ /* 0x000fea0003c00000 */
[----:B------:R-:W-:-:S07]  /*1da0*/  MOV R14, R0 ;  /* 0x00000000000e7202 */ /* 0x000fce0000000f00 */
.L_x_678:
[----:B------:R-:W-:Y:S05]  /*1db0*/  BSYNC.RECONVERGENT B2 ;  /* 0x0000000000027941 */ /* 0x000fea0003800200 */
.L_x_676:
        /* <DEDUP_REMOVED lines=33> */
.L_x_672:
[----:B------:R-:W-:-:S04]  /*1fd0*/  IADD3 R19, P0, PT, R6, UR6, RZ ;  /* 0x0000000606137c10 */ /* 0x000fc8000ff1e0ff */
[----:B0-----:R-:W-:-:S09]  /*1fe0*/  IADD3.X R5, PT, PT, R7, UR7, RZ, P0, !PT ;  /* 0x0000000707057c10 */ /* 0x001fd200087fe4ff */
.L_x_671:
[----:B--234-:R-:W-:Y:S05]  /*1ff0*/  BSYNC.RECONVERGENT B0 ;  /* 0x0000000000007941 */ /* 0x01cfea0003800200 */
.L_x_670:
        /* <DEDUP_REMOVED lines=11> */
.L_x_705:
        /* <DEDUP_REMOVED lines=24> */
.L_x_682:
[----:B------:R-:W-:Y:S01]  /*2230*/  IMAD.MOV.U32 R14, RZ, RZ, R19 ;  /* 0x000000ffff0e7224 */ /* 0x000fe200078e0013 */
[----:B------:R-:W-:-:S07]  /*2240*/  MOV R2, 0x2260 ;  /* 0x0000226000027802 */ /* 0x000fce0000000f00 */
[----:B------:R-:W-:Y:S05]  /*2250*/  CALL.REL.NOINC `($__internal_55_$__cuda_sm20_div_s64) ;  /* 0x00000014004c7944 */ /* 0x000fea0003c00000 */
[----:B------:R-:W-:Y:S02]  /*2260*/  IMAD.MOV.U32 R8, RZ, RZ, R0 ;  /* 0x000000ffff087224 */ /* 0x000fe400078e0000 */
[----:B------:R-:W-:-:S07]  /*2270*/  IMAD.MOV.U32 R9, RZ, RZ, R13 ;  /* 0x000000ffff097224 */ /* 0x000fce00078e000d */
.L_x_683:
[----:B------:R-:W-:Y:S05]  /*2280*/  BSYNC.RECONVERGENT B1 ;  /* 0x0000000000017941 */ /* 0x000fea0003800200 */
.L_x_681:
        /* <DEDUP_REMOVED lines=29> */
.L_x_685:
[----:B------:R-:W-:Y:S01]  /*2460*/  MOV R15, UR41 ;  /* 0x00000029000f7c02 */ /* 0x000fe20008000f00 */
[----:B------:R-:W-:Y:S01]  /*2470*/  IMAD.U32 R13, RZ, RZ, UR13 ;  /* 0x0000000dff0d7e24 */ /* 0x000fe2000f8e00ff */
[----:B------:R-:W-:-:S07]  /*2480*/  MOV R14, 0x24a0 ;  /* 0x000024a0000e7802 */ /* 0x000fce0000000f00 */
[----:B------:R-:W-:Y:S05]  /*2490*/  CALL.REL.NOINC `($__internal_57_$__cuda_sm20_rem_s64) ;  /* 0x0000001c004c7944 */ /* 0x000fea0003c00000 */
[----:B------:R-:W-:-:S07]  /*24a0*/  IMAD.MOV.U32 R14, RZ, RZ, R0 ;  /* 0x000000ffff0e7224 */ /* 0x000fce00078e0000 */
.L_x_686:
[----:B------:R-:W-:Y:S05]  /*24b0*/  BSYNC.RECONVERGENT B1 ;  /* 0x0000000000017941 */ /* 0x000fea0003800200 */
.L_x_684:
        /* <DEDUP_REMOVED lines=48> */
.L_x_688:
[----:B------:R-:W-:Y:S01]  /*27c0*/  IMAD.MOV.U32 R14, RZ, RZ, R19 ;  /* 0x000000ffff0e7224 */ /* 0x000fe200078e0013 */
[----:B0-----:R-:W-:-:S07]  /*27d0*/  MOV R2, 0x27f0 ;  /* 0x000027f000027802 */ /* 0x001fce0000000f00 */
[----:B------:R-:W-:Y:S05]  /*27e0*/  CALL.REL.NOINC `($__internal_55_$__cuda_sm20_div_s64) ;  /* 0x0000000c00e87944 */ /* 0x000fea0003c00000 */
[----:B------:R-:W-:Y:S01]  /*27f0*/  MOV R8, R0 ;  /* 0x0000000000087202 */ /* 0x000fe20000000f00 */
[----:B------:R-:W-:-:S07]  /*2800*/  IMAD.MOV.U32 R9, RZ, RZ, R13 ;  /* 0x000000ffff097224 */ /* 0x000fce00078e000d */
.L_x_689:
[----:B------:R-:W-:Y:S05]  /*2810*/  BSYNC.RECONVERGENT B1 ;  /* 0x0000000000017941 */ /* 0x000fea0003800200 */
.L_x_687:
        /* <DEDUP_REMOVED lines=29> */
.L_x_691:
[----:B------:R-:W-:Y:S01]  /*29f0*/  IMAD.U32 R15, RZ, RZ, UR41 ;  /* 0x00000029ff0f7e24 */ /* 0x000fe2000f8e00ff */
[----:B------:R-:W-:Y:S01]  /*2a00*/  MOV R14, 0x2a30 ;  /* 0x00002a30000e7802 */ /* 0x000fe20000000f00 */
[----:B------:R-:W-:-:S07]  /*2a10*/  IMAD.U32 R13, RZ, RZ, UR13 ;  /* 0x0000000dff0d7e24 */ /* 0x000fce000f8e00ff */
[----:B------:R-:W-:Y:S05]  /*2a20*/  CALL.REL.NOINC `($__internal_57_$__cuda_sm20_rem_s64) ;  /* 0x0000001400e87944 */ /* 0x000fea0003c00000 */
[----:B------:R-:W-:-:S07]  /*2a30*/  IMAD.MOV.U32 R14, RZ, RZ, R0 ;  /* 0x000000ffff0e7224 */ /* 0x000fce00078e0000 */
.L_x_692:
[----:B------:R-:W-:Y:S05]  /*2a40*/  BSYNC.RECONVERGENT B1 ;  /* 0x0000000000017941 */ /* 0x000fea0003800200 */
.L_x_690:
        /* <DEDUP_REMOVED lines=53> */
.L_x_694:
[----:B------:R-:W-:Y:S01]  /*2da0*/  IMAD.MOV.U32 R14, RZ, RZ, R19 ;  /* 0x000000ffff0e7224 */ /* 0x000fe200078e0013 */
[----:B------:R-:W-:-:S07]  /*2db0*/  MOV R2, 0x2dd0 ;  /* 0x00002dd000027802 */ /* 0x000fce0000000f00 */
[----:B0-----:R-:W-:Y:S05]  /*2dc0*/  CALL.REL.NOINC `($__internal_55_$__cuda_sm20_div_s64) ;  /* 0x0000000800707944 */ /* 0x001fea0003c00000 */
[----:B------:R-:W-:Y:S02]  /*2dd0*/  IMAD.MOV.U32 R26, RZ, RZ, R0 ;  /* 0x000000ffff1a7224 */ /* 0x000fe400078e0000 */
[----:B------:R-:W-:-:S07]  /*2de0*/  IMAD.MOV.U32 R27, RZ, RZ, R13 ;  /* 0x000000ffff1b7224 */ /* 0x000fce00078e000d */
.L_x_695:
[----:B------:R-:W-:Y:S05]  /*2df0*/  BSYNC.RECONVERGENT B1 ;  /* 0x0000000000017941 */ /* 0x000fea0003800200 */
.L_x_693:
        /* <DEDUP_REMOVED lines=29> */
.L_x_697:
[----:B------:R-:W-:Y:S01]  /*2fd0*/  IMAD.U32 R15, RZ, RZ, UR41 ;  /* 0x00000029ff0f7e24 */ /* 0x000fe2000f8e00ff */
[----:B------:R-:W-:Y:S02]  /*2fe0*/  MOV R13, UR13 ;  /* 0x0000000d000d7c02 */ /* 0x000fe40008000f00 */
[----:B------:R-:W-:-:S07]  /*2ff0*/  MOV R14, 0x3010 ;  /* 0x00003010000e7802 */ /* 0x000fce0000000f00 */
[----:B------:R-:W-:Y:S05]  /*3000*/  CALL.REL.NOINC `($__internal_57_$__cuda_sm20_rem_s64) ;  /* 0x0000001000707944 */ /* 0x000fea0003c00000 */
[----:B------:R-:W-:-:S07]  /*3010*/  IMAD.MOV.U32 R14, RZ, RZ, R0 ;  /* 0x000000ffff0e7224 */ /* 0x000fce00078e0000 */
.L_x_698:
[----:B------:R-:W-:Y:S05]  /*3020*/  BSYNC.RECONVERGENT B1 ;  /* 0x0000000000017941 */ /* 0x000fea0003800200 */
.L_x_696:
        /* <DEDUP_REMOVED lines=48> */
.L_x_700:
[----:B------:R-:W-:Y:S01]  /*3330*/  IMAD.MOV.U32 R14, RZ, RZ, R19 ;  /* 0x000000ffff0e7224 */ /* 0x000fe200078e0013 */
[----:B------:R-:W-:-:S07]  /*3340*/  MOV R2, 0x3360 ;  /* 0x0000336000027802 */ /* 0x000fce0000000f00 */
[----:B0-----:R-:W-:Y:S05]  /*3350*/  CALL.REL.NOINC `($__internal_55_$__cuda_sm20_div_s64) ;  /* 0x00000004000c7944 */ /* 0x001fea0003c00000 */
[----:B------:R-:W-:Y:S01]  /*3360*/  MOV R26, R0 ;  /* 0x00000000001a7202 */ /* 0x000fe20000000f00 */
[----:B------:R-:W-:-:S07]  /*3370*/  IMAD.MOV.U32 R27, RZ, RZ, R13 ;  /* 0x000000ffff1b7224 */ /* 0x000fce00078e000d */
.L_x_701:
[----:B------:R-:W-:Y:S05]  /*3380*/  BSYNC.RECONVERGENT B1 ;  /* 0x0000000000017941 */ /* 0x000fea0003800200 */
.L_x_699:
        /* <DEDUP_REMOVED lines=29> */
.L_x_703:
[----:B------:R-:W-:Y:S01]  /*3560*/  IMAD.U32 R15, RZ, RZ, UR41 ;  /* 0x00000029ff0f7e24 */ /* 0x000fe2000f8e00ff */
[----:B------:R-:W-:Y:S01]  /*3570*/  MOV R14, 0x35a0 ;  /* 0x000035a0000e7802 */ /* 0x000fe20000000f00 */
[----:B------:R-:W-:-:S07]  /*3580*/  IMAD.U32 R13, RZ, RZ, UR13 ;  /* 0x0000000dff0d7e24 */ /* 0x000fce000f8e00ff */
[----:B------:R-:W-:Y:S05]  /*3590*/  CALL.REL.NOINC `($__internal_57_$__cuda_sm20_rem_s64) ;  /* 0x0000000c000c7944 */ /* 0x000fea0003c00000 */
[----:B------:R-:W-:-:S07]  /*35a0*/  IMAD.MOV.U32 R14, RZ, RZ, R0 ;  /* 0x000000ffff0e7224 */ /* 0x000fce00078e0000 */
.L_x_704:
[----:B------:R-:W-:Y:S05]  /*35b0*/  BSYNC.RECONVERGENT B1 ;  /* 0x0000000000017941 */ /* 0x000fea0003800200 */
.L_x_702:
        /* <DEDUP_REMOVED lines=28> */
.L_x_680:
[----:B------:R-:W-:Y:S05]  /*3780*/  EXIT ;  /* 0x000000000000794d */ /* 0x000fea0003800000 */
        .weak           $__internal_55_$__cuda_sm20_div_s64
        .type           $__internal_55_$__cuda_sm20_div_s64,@function
        .size           $__internal_55_$__cuda_sm20_div_s64,($__internal_56_$__cuda_sm20_div_u64 - $__internal_55_$__cuda_sm20_div_s64)
$__internal_55_$__cuda_sm20_div_s64:
        /* <DEDUP_REMOVED lines=90> */
[----:B------:R-:W-:Y:S05]  /*3d30*/  RET.REL.NODEC R14 `(_ZN2at6native49_GLOBAL__N__cfa43aba_16_ReflectionPad_cu_f800513921reflection_pad1d_flatIlEEvPKT_PS3_lllll) ;  /* 0xffffffc00eb07950 */ /* 0x000fea0003c3ffff */
        .weak           $__internal_56_$__cuda_sm20_div_u64
        .type           $__internal_56_$__cuda_sm20_div_u64,@function
        .size           $__internal_56_$__cuda_sm20_div_u64,($__internal_57_$__cuda_sm20_rem_s64 - $__internal_56_$__cuda_sm20_div_u64)
$__internal_56_$__cuda_sm20_div_u64:
        /* <DEDUP_REMOVED lines=72> */
[----:B------:R-:W-:Y:S06]  /*41c0*/  RET.REL.NODEC R2 `(_ZN2at6native49_GLOBAL__N__cfa43aba_16_ReflectionPad_cu_f800513921reflection_pad1d_flatIlEEvPKT_PS3_lllll) ;  /* 0xffffffbc028c7950 */ /* 0x000fec0003c3ffff */
        .weak           $__internal_57_$__cuda_sm20_rem_s64
        .type           $__internal_57_$__cuda_sm20_rem_s64,@function
        .size           $__internal_57_$__cuda_sm20_rem_s64,(.L_x_1259 - $__internal_57_$__cuda_sm20_rem_s64)
$__internal_57_$__cuda_sm20_rem_s64:
        /* <DEDUP_REMOVED lines=80> */
[----:B------:R-:W-:Y:S06]  /*46d0*/  RET.REL.NODEC R20 `(_ZN2at6native49_GLOBAL__N__cfa43aba_16_ReflectionPad_cu_f800513921reflection_pad1d_flatIlEEvPKT_PS3_lllll) ;  /* 0xffffffb814487950 */ /* 0x000fec0003c3ffff */
.L_x_706:
        /* <DEDUP_REMOVED lines=10> */
.L_x_1259:


//--------------------- .text._ZN2at6native49_GLOBAL__N__cfa43aba_16_ReflectionPad_cu_f800513927reflection_pad1d_out_kernelIlEEvPKT_PS3_lll --------------------------
	.section	.text._ZN2at6native49_GLOBAL__N__cfa43aba_16_ReflectionPad_cu_f800513927reflection_pad1d_out_kernelIlEEvPKT_PS3_lll,"ax",@progbits
	.align	128
.text._ZN2at6native49_GLOBAL__N__cfa43aba_16_ReflectionPad_cu_f800513927reflection_pad1d_out_kernelIlEEvPKT_PS3_lll:
        .type           _ZN2at6native49_GLOBAL__N__cfa43aba_16_ReflectionPad_cu_f800513927reflection_pad1d_out_kernelIlEEvPKT_PS3_lll,@function
        .size           _ZN2at6native49_GLOBAL__N__cfa43aba_16_ReflectionPad_cu_f800513927reflection_pad1d_out_kernelIlEEvPKT_PS3_lll,(.L_x_1263 - _ZN2at6native49_GLOBAL__N__cfa43aba_16_ReflectionPad_cu_f800513927reflection_pad1d_out_kernelIlEEvPKT_PS3_lll)
        .other          _ZN2at6native49_GLOBAL__N__cfa43aba_16_ReflectionPad_cu_f800513927reflection_pad1d_out_kernelIlEEvPKT_PS3_lll,@"STO_CUDA_ENTRY STV_DEFAULT"
_ZN2at6native49_GLOBAL__N__cfa43aba_16_ReflectionPad_cu_f800513927reflection_pad1d_out_kernelIlEEvPKT_PS3_lll:
        /* <DEDUP_REMOVED lines=68> */
.L_x_707:
        /* <DEDUP_REMOVED lines=12> */
.L_x_1263:


//--------------------- .text._ZN2at6native49_GLOBAL__N__cfa43aba_16_ReflectionPad_cu_f800513921reflection_pad1d_flatIiEEvPKT_PS3_lllll --------------------------
	.section	.text._ZN2at6native49_GLOBAL__N__cfa43aba_16_ReflectionPad_cu_f800513921reflection_pad1d_flatIiEEvPKT_PS3_lllll,"ax",@progbits
	.align	128
.text._ZN2at6native49_GLOBAL__N__cfa43aba_16_ReflectionPad_cu_f800513921reflection_pad1d_flatIiEEvPKT_PS3_lllll:
        .type           _ZN2at6native49_GLOBAL__N__cfa43aba_16_ReflectionPad_cu_f800513921reflection_pad1d_flatIiEEvPKT_PS3_lllll,@function
        .size           _ZN2at6native49_GLOBAL__N__cfa43aba_16_ReflectionPad_cu_f800513921reflection_pad1d_flatIiEEvPKT_PS3_lllll,(.L_x_1264 - _ZN2at6native49_GLOBAL__N__cfa43aba_16_ReflectionPad_cu_f800513921reflection_pad1d_flatIiEEvPKT_PS3_lllll)
        .other          _ZN2at6native49_GLOBAL__N__cfa43aba_16_ReflectionPad_cu_f800513921reflection_pad1d_flatIiEEvPKT_PS3_lllll,@"STO_CUDA_ENTRY STV_DEFAULT"
_ZN2at6native49_GLOBAL__N__cfa43aba_16_ReflectionPad_cu_f800513921reflection_pad1d_flatIiEEvPKT_PS3_lllll:
        /* <DEDUP_REMOVED lines=63> */
.L_x_710:
[----:B------:R-:W-:Y:S01]  /*03f0*/  IMAD.U32 R2, RZ, RZ, UR8 ;  /* 0x00000008ff027e24 */ /* 0x000fe2000f8e00ff */
[----:B------:R-:W-:Y:S01]  /*0400*/  MOV R0, 0x460 ;  /* 0x0000046000007802 */ /* 0x000fe20000000f00 */
[----:B------:R-:W-:Y:S02]  /*0410*/  IMAD.U32 R3, RZ, RZ, UR9 ;  /* 0x00000009ff037e24 */ /* 0x000fe4000f8e00ff */
[----:B------:R-:W-:Y:S01]  /*0420*/  IMAD.U32 R8, RZ, RZ, UR8 ;  /* 0x00000008ff087e24 */ /* 0x000fe2000f8e00ff */
[----:B------:R-:W-:Y:S01]  /*0430*/  MOV R4, R2 ;  /* 0x0000000200047202 */ /* 0x000fe20000000f00 */
[----:B------:R-:W-:-:S07]  /*0440*/  IMAD.U32 R9, RZ, RZ, UR9 ;  /* 0x00000009ff097e24 */ /* 0x000fce000f8e00ff */
[----:B------:R-:W-:Y:S05]  /*0450*/  CALL.REL.NOINC `($__internal_59_$__cuda_sm20_div_u64) ;  /* 0x0000003800387944 */ /* 0x000fea0003c00000 */
[----:B------:R-:W-:Y:S02]  /*0460*/  IMAD.MOV.U32 R2, RZ, RZ, R4 ;  /* 0x000000ffff027224 */ /* 0x000fe400078e0004 */
[----:B------:R-:W-:-:S07]  /*0470*/  IMAD.MOV.U32 R3, RZ, RZ, R9 ;  /* 0x000000ffff037224 */ /* 0x000fce00078e0009 */
.L_x_711:
[----:B------:R-:W-:Y:S05]  /*0480*/  BSYNC.RECONVERGENT B0 ;  /* 0x0000000000007941 */ /* 0x000fea0003800200 */
.L_x_709:
        /* <DEDUP_REMOVED lines=22> */
.L_x_718:
        /* <DEDUP_REMOVED lines=26> */
.L_x_716:
[----:B------:R-:W-:Y:S02]  /*0790*/  MOV R14, R15 ;  /* 0x0000000f000e7202 */ /* 0x000fe40000000f00 */
[----:B------:R-:W-:-:S07]  /*07a0*/  MOV R2, 0x7c0 ;  /* 0x000007c000027802 */ /* 0x000fce0000000f00 */
[----:B--23--:R-:W-:Y:S05]  /*07b0*/  CALL.REL.NOINC `($__internal_58_$__cuda_sm20_div_s64) ;  /* 0x0000002c00f47944 */ /* 0x00cfea0003c00000 */
[----:B------:R-:W-:Y:S02]  /*07c0*/  IMAD.MOV.U32 R14, RZ, RZ, R0 ;  /* 0x000000ffff0e7224 */ /* 0x000fe400078e0000 */
[----:B------:R-:W-:-:S07]  /*07d0*/  IMAD.MOV.U32 R15, RZ, RZ, R13 ;  /* 0x000000ffff0f7224 */ /* 0x000fce00078e000d */
.L_x_717:
[----:B--23--:R-:W-:Y:S05]  /*07e0*/  BSYNC.RECONVERGENT B2 ;  /* 0x0000000000027941 */ /* 0x00cfea0003800200 */
.L_x_715:
        /* <DEDUP_REMOVED lines=21> */
.L_x_714:
[----:B------:R-:W-:-:S04]  /*0940*/  IADD3 R19, P0, PT, R6, UR6, RZ ;  /* 0x0000000606137c10 */ /* 0x000fc8000ff1e0ff */
[----:B0-----:R-:W-:-:S09]  /*0950*/  IADD3.X R5, PT, PT, R7, UR7, RZ, P0, !PT ;  /* 0x0000000707057c10 */ /* 0x001fd200087fe4ff */
.L_x_713:
[----:B--23--:R-:W-:Y:S05]  /*0960*/  BSYNC.RECONVERGENT B0 ;  /* 0x0000000000007941 */ /* 0x00cfea0003800200 */
.L_x_712:
        /* <DEDUP_REMOVED lines=9> */
.L_x_732:
        /* <DEDUP_REMOVED lines=24> */
.L_x_721:
[----:B------:R-:W-:Y:S01]  /*0b80*/  IMAD.MOV.U32 R14, RZ, RZ, R19 ;  /* 0x000000ffff0e7224 */ /* 0x000fe200078e0013 */
[----:B------:R-:W-:-:S07]  /*0b90*/  MOV R2, 0xbb0 ;  /* 0x00000bb000027802 */ /* 0x000fce0000000f00 */
[----:B------:R-:W-:Y:S05]  /*0ba0*/  CALL.REL.NOINC `($__internal_58_$__cuda_sm20_div_s64) ;  /* 0x0000002800f87944 */ /* 0x000fea0003c00000 */
[----:B------:R-:W-:-:S07]  /*0bb0*/  IMAD.MOV.U32 R12, RZ, RZ, R0 ;  /* 0x000000ffff0c7224 */ /* 0x000fce00078e0000 */
.L_x_722:
[----:B------:R-:W-:Y:S05]  /*0bc0*/  BSYNC.RECONVERGENT B1 ;  /* 0x0000000000017941 */ /* 0x000fea0003800200 */
.L_x_720:
        /* <DEDUP_REMOVED lines=36> */
.L_x_724:
[----:B------:R-:W-:Y:S01]  /*0e10*/  IMAD.MOV.U32 R14, RZ, RZ, R19 ;  /* 0x000000ffff0e7224 */ /* 0x000fe200078e0013 */
[----:B------:R-:W-:-:S07]  /*0e20*/  MOV R2, 0xe40 ;  /* 0x00000e4000027802 */ /* 0x000fce0000000f00 */
[----:B0-----:R-:W-:Y:S05]  /*0e30*/  CALL.REL.NOINC `($__internal_58_$__cuda_sm20_div_s64) ;  /* 0x0000002800547944 */ /* 0x001fea0003c00000 */
[----:B------:R-:W-:-:S07]  /*0e40*/  IMAD.MOV.U32 R12, RZ, RZ, R0 ;  /* 0x000000ffff0c7224 */ /* 0x000fce00078e0000 */
.L_x_725:
[----:B------:R-:W-:Y:S05]  /*0e50*/  BSYNC.RECONVERGENT B1 ;  /* 0x0000000000017941 */ /* 0x000fea0003800200 */
.L_x_723:
        /* <DEDUP_REMOVED lines=41> */
.L_x_727:
[----:B------:R-:W-:Y:S01]  /*10f0*/  IMAD.MOV.U32 R14, RZ, RZ, R19 ;  /* 0x000000ffff0e7224 */ /* 0x000fe200078e0013 */
[----:B------:R-:W-:-:S07]  /*1100*/  MOV R2, 0x1120 ;  /* 0x0000112000027802 */ /* 0x000fce0000000f00 */
[----:B0-----:R-:W-:Y:S05]  /*1110*/  CALL.REL.NOINC `($__internal_58_$__cuda_sm20_div_s64) ;  /* 0x00000024009c7944 */ /* 0x001fea0003c00000 */
[----:B------:R-:W-:-:S07]  /*1120*/  IMAD.MOV.U32 R12, RZ, RZ, R0 ;  /* 0x000000ffff0c7224 */ /* 0x000fce00078e0000 */
.L_x_728:
[----:B------:R-:W-:Y:S05]  /*1130*/  BSYNC.RECONVERGENT B1 ;  /* 0x0000000000017941 */ /* 0x000fea0003800200 */
.L_x_726:
        /* <DEDUP_REMOVED lines=36> */
.L_x_730:
[----:B------:R-:W-:Y:S02]  /*1380*/  MOV R14, R19 ;  /* 0x00000013000e7202 */ /* 0x000fe40000000f00 */
[----:B------:R-:W-:-:S07]  /*1390*/  MOV R2, 0x13b0 ;  /* 0x000013b000027802 */ /* 0x000fce0000000f00 */
[----:B0-----:R-:W-:Y:S05]  /*13a0*/  CALL.REL.NOINC `($__internal_58_$__cuda_sm20_div_s64) ;  /* 0x0000002000f87944 */ /* 0x001fea0003c00000 */
[----:B------:R-:W-:-:S07]  /*13b0*/  IMAD.MOV.U32 R12, RZ, RZ, R0 ;  /* 0x000000ffff0c7224 */ /* 0x000fce00078e0000 */
.L_x_731:
[----:B------:R-:W-:Y:S05]  /*13c0*/  BSYNC.RECONVERGENT B1 ;  /* 0x0000000000017941 */ /* 0x000fea0003800200 */
.L_x_729:
        /* <DEDUP_REMOVED lines=16> */
.L_x_719:
[----:B------:R-:W-:Y:S05]  /*14d0*/  EXIT ;  /* 0x000000000000794d */ /* 0x000fea0003800000 */
.L_x_708:
        /* <DEDUP_REMOVED lines=36> */
.L_x_734:
        /* <DEDUP_REMOVED lines=8> */
[----:B------:R-:W-:Y:S05]  /*17a0*/  CALL.REL.NOINC `($__internal_59_$__cuda_sm20_div_u64) ;  /* 0x0000002400647944 */ /* 0x000fea0003c00000 */
[----:B------:R-:W-:Y:S02]  /*17b0*/  IMAD.MOV.U32 R2, RZ, RZ, R4 ;  /* 0x000000ffff027224 */ /* 0x000fe400078e0004 */
[----:B------:R-:W-:-:S07]  /*17c0*/  IMAD.MOV.U32 R3, RZ, RZ, R9 ;  /* 0x000000ffff037224 */ /* 0x000fce00078e0009 */
.L_x_735:
[----:B------:R-:W-:Y:S05]  /*17d0*/  BSYNC.RECONVERGENT B0 ;  /* 0x0000000000007941 */ /* 0x000fea0003800200 */
.L_x_733:
        /* <DEDUP_REMOVED lines=26> */
.L_x_745:
        /* <DEDUP_REMOVED lines=26> */
.L_x_740:
[----:B------:R-:W-:-:S07]  /*1b20*/  MOV R2, 0x1b40 ;  /* 0x00001b4000027802 */ /* 0x000fce0000000f00 */
[----:B--234-:R-:W-:Y:S05]  /*1b30*/  CALL.REL.NOINC `($__internal_58_$__cuda_sm20_div_s64) ;  /* 0x0000001c00147944 */ /* 0x01cfea0003c00000 */
[----:B------:R-:W-:Y:S02]  /*1b40*/  IMAD.MOV.U32 R26, RZ, RZ, R0 ;  /* 0x000000ffff1a7224 */ /* 0x000fe400078e0000 */
[----:B------:R-:W-:-:S07]  /*1b50*/  IMAD.MOV.U32 R27, RZ, RZ, R13 ;  /* 0x000000ffff1b7224 */ /* 0x000fce00078e000d */
.L_x_741:
[----:B--234-:R-:W-:Y:S05]  /*1b60*/  BSYNC.RECONVERGENT B2 ;  /* 0x0000000000027941 */ /* 0x01cfea0003800200 */
.L_x_739:
        /* <DEDUP_REMOVED lines=31> */
.L_x_743:
[----:B------:R-:W-:Y:S01]  /*1d60*/  IMAD.U32 R15, RZ, RZ, UR41 ;  /* 0x00000029ff0f7e24 */ /* 0x000fe2000f8e00ff */
[----:B------:R-:W-:Y:S01]  /*1d70*/  MOV R14, 0x1da0 ;  /* 0x00001da0000e7802 */ /* 0x000fe20000000f00 */
[----:B------:R-:W-:-:S07]  /*1d80*/  IMAD.U32 R13, RZ, RZ, UR13 ;  /* 0x0000000dff0d7e24 */ /* 0x000fce000f8e00ff */
[----:B------:R-:W-:Y:S05]  /*1d90*/  CALL.REL.NOINC `($__internal_60_$__cuda_sm20_rem_s64) ;  /* 0x00000024000c7944 */ /* 0x000fea0003c00000 */
[----:B------:R-:W-:-:S07]  /*1da0*/  MOV R14, R0 ;  /* 0x00000000000e7202 */ /* 0x000fce0000000f00 */
.L_x_744:
[----:B------:R-:W-:Y:S05]  /*1db0*/  BSYNC.RECONVERGENT B2 ;  /* 0x0000000000027941 */ /* 0x000fea0003800200 */
.L_x_742:
        /* <DEDUP_REMOVED lines=33> */
.L_x_738:
[----:B------:R-:W-:-:S04]  /*1fd0*/  IADD3 R19, P0, PT, R6, UR6, RZ ;  /* 0x0000000606137c10 */ /* 0x000fc8000ff1e0ff */
[----:B0-----:R-:W-:-:S09]  /*1fe0*/  IADD3.X R5, PT, PT, R7, UR7, RZ, P0, !PT ;  /* 0x0000000707057c10 */ /* 0x001fd200087fe4ff */
.L_x_737:
[----:B--234-:R-:W-:Y:S05]  /*1ff0*/  BSYNC.RECONVERGENT B0 ;  /* 0x0000000000007941 */ /* 0x01cfea0003800200 */
.L_x_736:
        /* <DEDUP_REMOVED lines=11> */
.L_x_771:
        /* <DEDUP_REMOVED lines=24> */
.L_x_748:
[----:B------:R-:W-:Y:S01]  /*2230*/  IMAD.MOV.U32 R14, RZ, RZ, R19 ;  /* 0x000000ffff0e7224 */ /* 0x000fe200078e0013 */
[----:B------:R-:W-:-:S07]  /*2240*/  MOV R2, 0x2260 ;  /* 0x0000226000027802 */ /* 0x000fce0000000f00 */
[----:B------:R-:W-:Y:S05]  /*2250*/  CALL.REL.NOINC `($__internal_58_$__cuda_sm20_div_s64) ;  /* 0x00000014004c7944 */ /* 0x000fea0003c00000 */
[----:B------:R-:W-:Y:S02]  /*2260*/  IMAD.MOV.U32 R8, RZ, RZ, R0 ;  /* 0x000000ffff087224 */ /* 0x000fe400078e0000 */
[----:B------:R-:W-:-:S07]  /*2270*/  IMAD.MOV.U32 R9, RZ, RZ, R13 ;  /* 0x000000ffff097224 */ /* 0x000fce00078e000d */
.L_x_749:
[----:B------:R-:W-:Y:S05]  /*2280*/  BSYNC.RECONVERGENT B1 ;  /* 0x0000000000017941 */ /* 0x000fea0003800200 */
.L_x_747:
        /* <DEDUP_REMOVED lines=29> */
.L_x_751:
[----:B------:R-:W-:Y:S01]  /*2460*/  MOV R15, UR41 ;  /* 0x00000029000f7c02 */ /* 0x000fe20008000f00 */
[----:B------:R-:W-:Y:S01]  /*2470*/  IMAD.U32 R13, RZ, RZ, UR13 ;  /* 0x0000000dff0d7e24 */ /* 0x000fe2000f8e00ff */
[----:B------:R-:W-:-:S07]  /*2480*/  MOV R14, 0x24a0 ;  /* 0x000024a0000e7802 */ /* 0x000fce0000000f00 */
[----:B------:R-:W-:Y:S05]  /*2490*/  CALL.REL.NOINC `($__internal_60_$__cuda_sm20_rem_s64) ;  /* 0x0000001c004c7944 */ /* 0x000fea0003c00000 */
[----:B------:R-:W-:-:S07]  /*24a0*/  IMAD.MOV.U32 R14, RZ, RZ, R0 ;  /* 0x000000ffff0e7224 */ /* 0x000fce00078e0000 */
.L_x_752:
[----:B------:R-:W-:Y:S05]  /*24b0*/  BSYNC.RECONVERGENT B1 ;  /* 0x0000000000017941 */ /* 0x000fea0003800200 */
.L_x_750:
        /* <DEDUP_REMOVED lines=48> */
.L_x_754:
[----:B------:R-:W-:Y:S01]  /*27c0*/  IMAD.MOV.U32 R14, RZ, RZ, R19 ;  /* 0x000000ffff0e7224 */ /* 0x000fe200078e0013 */
[----:B------:R-:W-:-:S07]  /*27d0*/  MOV R2, 0x27f0 ;  /* 0x000027f000027802 */ /* 0x000fce0000000f00 */
[----:B0-----:R-:W-:Y:S05]  /*27e0*/  CALL.REL.NOINC `($__internal_58_$__cuda_sm20_div_s64) ;  /* 0x0000000c00e87944 */ /* 0x001fea0003c00000 */
[----:B------:R-:W-:Y:S01]  /*27f0*/  MOV R8, R0 ;  /* 0x0000000000087202 */ /* 0x000fe20000000f00 */
[----:B------:R-:W-:-:S07]  /*2800*/  IMAD.MOV.U32 R9, RZ, RZ, R13 ;  /* 0x000000ffff097224 */ /* 0x000fce00078e000d */
.L_x_755:
[----:B------:R-:W-:Y:S05]  /*2810*/  BSYNC.RECONVERGENT B1 ;  /* 0x0000000000017941 */ /* 0x000fea0003800200 */
.L_x_753:
        /* <DEDUP_REMOVED lines=29> */
.L_x_757:
[----:B------:R-:W-:Y:S01]  /*29f0*/  IMAD.U32 R15, RZ, RZ, UR41 ;  /* 0x00000029ff0f7e24 */ /* 0x000fe2000f8e00ff */
[----:B------:R-:W-:Y:S01]  /*2a00*/  MOV R14, 0x2a30 ;  /* 0x00002a30000e7802 */ /* 0x000fe20000000f00 */
[----:B------:R-:W-:-:S07]  /*2a10*/  IMAD.U32 R13, RZ, RZ, UR13 ;  /* 0x0000000dff0d7e24 */ /* 0x000fce000f8e00ff */
[----:B------:R-:W-:Y:S05]  /*2a20*/  CALL.REL.NOINC `($__internal_60_$__cuda_sm20_rem_s64) ;  /* 0x0000001400e87944 */ /* 0x000fea0003c00000 */
[----:B------:R-:W-:-:S07]  /*2a30*/  IMAD.MOV.U32 R14, RZ, RZ, R0 ;  /* 0x000000ffff0e7224 */ /* 0x000fce00078e0000 */
.L_x_758:
[----:B------:R-:W-:Y:S05]  /*2a40*/  BSYNC.RECONVERGENT B1 ;  /* 0x0000000000017941 */ /* 0x000fea0003800200 */
.L_x_756:
        /* <DEDUP_REMOVED lines=53> */
.L_x_760:
[----:B------:R-:W-:Y:S01]  /*2da0*/  IMAD.MOV.U32 R14, RZ, RZ, R19 ;  /* 0x000000ffff0e7224 */ /* 0x000fe200078e0013 */
[----:B------:R-:W-:-:S07]  /*2db0*/  MOV R2, 0x2dd0 ;  /* 0x00002dd000027802 */ /* 0x000fce0000000f00 */
[----:B0-----:R-:W-:Y:S05]  /*2dc0*/  CALL.REL.NOINC `($__internal_58_$__cuda_sm20_div_s64) ;  /* 0x0000000800707944 */ /* 0x001fea0003c00000 */
[----:B------:R-:W-:Y:S02]  /*2dd0*/  IMAD.MOV.U32 R26, RZ, RZ, R0 ;  /* 0x000000ffff1a7224 */ /* 0x000fe400078e0000 */
[----:B------:R-:W-:-:S07]  /*2de0*/  IMAD.MOV.U32 R27, RZ, RZ, R13 ;  /* 0x000000ffff1b7224 */ /* 0x000fce00078e000d */
.L_x_761:
[----:B------:R-:W-:Y:S05]  /*2df0*/  BSYNC.RECONVERGENT B1 ;  /* 0x0000000000017941 */ /* 0x000fea0003800200 */
.L_x_759:
        /* <DEDUP_REMOVED lines=29> */
.L_x_763:
[----:B------:R-:W-:Y:S01]  /*2fd0*/  IMAD.U32 R15, RZ, RZ, UR41 ;  /* 0x00000029ff0f7e24 */ /* 0x000fe2000f8e00ff */
[----:B------:R-:W-:Y:S02]  /*2fe0*/  MOV R13, UR13 ;  /* 0x0000000d000d7c02 */ /* 0x000fe40008000f00 */
[----:B------:R-:W-:-:S07]  /*2ff0*/  MOV R14, 0x3010 ;  /* 0x00003010000e7802 */ /* 0x000fce0000000f00 */
[----:B------:R-:W-:Y:S05]  /*3000*/  CALL.REL.NOINC `($__internal_60_$__cuda_sm20_rem_s64) ;  /* 0x0000001000707944 */ /* 0x000fea0003c00000 */
[----:B------:R-:W-:-:S07]  /*3010*/  IMAD.MOV.U32 R14, RZ, RZ, R0 ;  /* 0x000000ffff0e7224 */ /* 0x000fce00078e0000 */
.L_x_764:
[----:B------:R-:W-:Y:S05]  /*3020*/  BSYNC.RECONVERGENT B1 ;  /* 0x0000000000017941 */ /* 0x000fea0003800200 */
.L_x_762:
        /* <DEDUP_REMOVED lines=48> */
.L_x_766:
[----:B------:R-:W-:Y:S01]  /*3330*/  IMAD.MOV.U32 R14, RZ, RZ, R19 ;  /* 0x000000ffff0e7224 */ /* 0x000fe200078e0013 */
[----:B------:R-:W-:-:S07]  /*3340*/  MOV R2, 0x3360 ;  /* 0x0000336000027802 */ /* 0x000fce0000000f00 */
[----:B0-----:R-:W-:Y:S05]  /*3350*/  CALL.REL.NOINC `($__internal_58_$__cuda_sm20_div_s64) ;  /* 0x00000004000c7944 */ /* 0x001fea0003c00000 */
[----:B------:R-:W-:Y:S01]  /*3360*/  MOV R26, R0 ;  /* 0x00000000001a7202 */ /* 0x000fe20000000f00 */
[----:B------:R-:W-:-:S07]  /*3370*/  IMAD.MOV.U32 R27, RZ, RZ, R13 ;  /* 0x000000ffff1b7224 */ /* 0x000fce00078e000d */
.L_x_767:
[----:B------:R-:W-:Y:S05]  /*3380*/  BSYNC.RECONVERGENT B1 ;  /* 0x0000000000017941 */ /* 0x000fea0003800200 */
.L_x_765:
        /* <DEDUP_REMOVED lines=29> */
.L_x_769:
[----:B------:R-:W-:Y:S01]  /*3560*/  IMAD.U32 R15, RZ, RZ, UR41 ;  /* 0x00000029ff0f7e24 */ /* 0x000fe2000f8e00ff */
[----:B------:R-:W-:Y:S01]  /*3570*/  MOV R14, 0x35a0 ;  /* 0x000035a0000e7802 */ /* 0x000fe20000000f00 */
[----:B------:R-:W-:-:S07]  /*3580*/  IMAD.U32 R13, RZ, RZ, UR13 ;  /* 0x0000000dff0d7e24 */ /* 0x000fce000f8e00ff */
[----:B------:R-:W-:Y:S05]  /*3590*/  CALL.REL.NOINC `($__internal_60_$__cuda_sm20_rem_s64) ;  /* 0x0000000c000c7944 */ /* 0x000fea0003c00000 */
[----:B------:R-:W-:-:S07]  /*35a0*/  IMAD.MOV.U32 R14, RZ, RZ, R0 ;  /* 0x000000ffff0e7224 */ /* 0x000fce00078e0000 */
.L_x_770:
[----:B------:R-:W-:Y:S05]  /*35b0*/  BSYNC.RECONVERGENT B1 ;  /* 0x0000000000017941 */ /* 0x000fea0003800200 */
.L_x_768:
        /* <DEDUP_REMOVED lines=28> */
.L_x_746:
[----:B------:R-:W-:Y:S05]  /*3780*/  EXIT ;  /* 0x000000000000794d */ /* 0x000fea0003800000 */
        .weak           $__internal_58_$__cuda_sm20_div_s64
        .type           $__internal_58_$__cuda_sm20_div_s64,@function
        .size           $__internal_58_$__cuda_sm20_div_s64,($__internal_59_$__cuda_sm20_div_u64 - $__internal_58_$__cuda_sm20_div_s64)
$__internal_58_$__cuda_sm20_div_s64:
        /* <DEDUP_REMOVED lines=90> */
[----:B------:R-:W-:Y:S05]  /*3d30*/  RET.REL.NODEC R14 `(_ZN2at6native49_GLOBAL__N__cfa43aba_16_ReflectionPad_cu_f800513921reflection_pad1d_flatIiEEvPKT_PS3_lllll) ;  /* 0xffffffc00eb07950 */ /* 0x000fea0003c3ffff */
        .weak           $__internal_59_$__cuda_sm20_div_u64
        .type           $__internal_59_$__cuda_sm20_div_u64,@function
        .size           $__internal_59_$__cuda_sm20_div_u64,($__internal_60_$__cuda_sm20_rem_s64 - $__internal_59_$__cuda_sm20_div_u64)
$__internal_59_$__cuda_sm20_div_u64:
        /* <DEDUP_REMOVED lines=72> */
[----:B------:R-:W-:Y:S06]  /*41c0*/  RET.REL.NODEC R2 `(_ZN2at6native49_GLOBAL__N__cfa43aba_16_ReflectionPad_cu_f800513921reflection_pad1d_flatIiEEvPKT_PS3_lllll) ;  /* 0xffffffbc028c7950 */ /* 0x000fec0003c3ffff */
        .weak           $__internal_60_$__cuda_sm20_rem_s64
        .type           $__internal_60_$__cuda_sm20_rem_s64,@function
        .size           $__internal_60_$__cuda_sm20_rem_s64,(.L_x_1264 - $__internal_60_$__cuda_sm20_rem_s64)
$__internal_60_$__cuda_sm20_rem_s64:
        /* <DEDUP_REMOVED lines=80> */
[----:B------:R-:W-:Y:S06]  /*46d0*/  RET.REL.NODEC R20 `(_ZN2at6native49_GLOBAL__N__cfa43aba_16_ReflectionPad_cu_f800513921reflection_pad1d_flatIiEEvPKT_PS3_lllll) ;  /* 0xffffffb814487950 */ /* 0x000fec0003c3ffff */
.L_x_772:
        /* <DEDUP_REMOVED lines=10> */
.L_x_1264:


//--------------------- .text._ZN2at6native49_GLOBAL__N__cfa43aba_16_ReflectionPad_cu_f800513927reflection_pad1d_out_kernelIiEEvPKT_PS3_lll --------------------------
	.section	.text._ZN2at6native49_GLOBAL__N__cfa43aba_16_ReflectionPad_cu_f800513927reflection_pad1d_out_kernelIiEEvPKT_PS3_lll,"ax",@progbits
	.align	128
.text._ZN2at6native49_GLOBAL__N__cfa43aba_16_ReflectionPad_cu_f800513927reflection_pad1d_out_kernelIiEEvPKT_PS3_lll:
        .type           _ZN2at6native49_GLOBAL__N__cfa43aba_16_ReflectionPad_cu_f800513927reflection_pad1d_out_kernelIiEEvPKT_PS3_lll,@function
        .size           _ZN2at6native49_GLOBAL__N__cfa43aba_16_ReflectionPad_cu_f800513927reflection_pad1d_out_kernelIiEEvPKT_PS3_lll,(.L_x_1268 - _ZN2at6native49_GLOBAL__N__cfa43aba_16_ReflectionPad_cu_f800513927reflection_pad1d_out_kernelIiEEvPKT_PS3_lll)
        .other          _ZN2at6native49_GLOBAL__N__cfa43aba_16_ReflectionPad_cu_f800513927reflection_pad1d_out_kernelIiEEvPKT_PS3_lll,@"STO_CUDA_ENTRY STV_DEFAULT"
_ZN2at6native49_GLOBAL__N__cfa43aba_16_ReflectionPad_cu_f800513927reflection_pad1d_out_kernelIiEEvPKT_PS3_lll:
        /* <DEDUP_REMOVED lines=68> */
.L_x_773:
        /* <DEDUP_REMOVED lines=12> */
.L_x_1268:


//--------------------- .text._ZN2at6native49_GLOBAL__N__cfa43aba_16_ReflectionPad_cu_f800513921reflection_pad1d_flatIaEEvPKT_PS3_lllll --------------------------
	.section	.text._ZN2at6native49_GLOBAL__N__cfa43aba_16_ReflectionPad_cu_f800513921reflection_pad1d_flatIaEEvPKT_PS3_lllll,"ax",@progbits
	.align	128
.text._ZN2at6native49_GLOBAL__N__cfa43aba_16_ReflectionPad_cu_f800513921reflection_pad1d_flatIaEEvPKT_PS3_lllll:
        .type           _ZN2at6native49_GLOBAL__N__cfa43aba_16_ReflectionPad_cu_f800513921reflection_pad1d_flatIaEEvPKT_PS3_lllll,@function
        .size           _ZN2at6native49_GLOBAL__N__cfa43aba_16_ReflectionPad_cu_f800513921reflection_pad1d_flatIaEEvPKT_PS3_lllll,(.L_x_1269 - _ZN2at6native49_GLOBAL__N__cfa43aba_16_ReflectionPad_cu_f800513921reflection_pad1d_flatIaEEvPKT_PS3_lllll)
        .other          _ZN2at6native49_GLOBAL__N__cfa43aba_16_ReflectionPad_cu_f800513921reflection_pad1d_flatIaEEvPKT_PS3_lllll,@"STO_CUDA_ENTRY STV_DEFAULT"
_ZN2at6native49_GLOBAL__N__cfa43aba_16_ReflectionPad_cu_f800513921reflection_pad1d_flatIaEEvPKT_PS3_lllll:
[----:B------:R-:W-:Y:S01]  /*0000*/  LDC R1, c[0x0][0x37c] ;  /* 0x0000df00ff017b82 */ /* 0x000fe20000000800 */
[----:B------:R-:W0:Y:S07]  /*0010*/  S2R R3, SR_TID.X ;  /* 0x0000000000037919 */ /* 0x000e2e0000002100 */
[----:B------:R-:W1:Y:S01]  /*0020*/  S2UR UR6, SR_CTAID.X ;  /* 0x00000000000679c3 */ /* 0x000e620000002500 */
[----:B------:R-:W1:Y:S01]  /*0030*/  LDCU UR4, c[0x0][0x360] ;  /* 0x00006c00ff0477ac */ /* 0x000e620008000800 */
[----:B------:R-:W2:Y:S06]  /*0040*/  LDCU.64 UR8, c[0x0][0x3b0] ;  /* 0x00007600ff0877ac */ /* 0x000eac0008000a00 */
[----:B------:R-:W2:Y:S01]  /*0050*/  LDC.64 R4, c[0x0][0x3a8] ;  /* 0x0000ea00ff047b82 */ /* 0x000ea20000000a00 */
[----:B------:R-:W3:Y:S01]  /*0060*/  LDCU UR5, c[0x0][0x370] ;  /* 0x00006e00ff0577ac */ /* 0x000ee20008000800 */
[----:B-1----:R-:W-:-:S02]  /*0070*/  UIMAD.WIDE.U32 UR6, UR6, UR4, URZ ;  /* 0x00000004060672a5 */ /* 0x002fc4000f8e00ff */
[----:B---3--:R-:W-:-:S04]  /*0080*/  UIMAD.WIDE.U32 UR4, UR4, UR5, URZ ;  /* 0x00000005040472a5 */ /* 0x008fc8000f8e00ff */
[----:B0-----:R-:W-:Y:S01]  /*0090*/  IADD3 R17, P0, PT, R3, UR6, RZ ;  /* 0x0000000603117c10 */ /* 0x001fe2000ff1e0ff */
[C---:B--2---:R-:W-:Y:S02]  /*00a0*/  IMAD R0, R4.reuse, UR9, RZ ;  /* 0x0000000904007c24 */ /* 0x044fe4000f8e02ff */
[----:B------:R-:W-:-:S04]  /*00b0*/  IMAD.WIDE.U32 R14, R4, UR8, RZ ;  /* 0x00000008040e7c25 */ /* 0x000fc8000f8e00ff */
[----:B------:R-:W-:Y:S02]  /*00c0*/  IMAD R5, R5, UR8, R0 ;  /* 0x0000000805057c24 */ /* 0x000fe4000f8e0200 */
[----:B------:R-:W-:Y:S01]  /*00d0*/  IMAD.X R0, RZ, RZ, UR7, P0 ;  /* 0x00000007ff007e24 */ /* 0x000fe200080e06ff */
[----:B------:R-:W-:Y:S01]  /*00e0*/  ISETP.GE.U32.AND P0, PT, R17, R14, PT ;  /* 0x0000000e1100720c */ /* 0x000fe20003f06070 */
[----:B------:R-:W-:-:S05]  /*00f0*/  IMAD.IADD R4, R15, 0x1, R5 ;  /* 0x000000010f047824 */ /* 0x000fca00078e0205 */
[----:B------:R-:W-:-:S13]  /*0100*/  ISETP.GE.AND.EX P0, PT, R0, R4, PT, P0 ;  /* 0x000000040000720c */ /* 0x000fda0003f06300 */
        /* <DEDUP_REMOVED lines=11> */
[----:B------:R-:W-:Y:S03]  /*01c0*/  BSSY.RECONVERGENT B0, `(.L_x_775) ;  /* 0x000002c000007945 */ /* 0x000fe60003800200 */
[----:B------:R-:W-:Y:S02]  /*01d0*/  IADD3.X R9, PT, PT, R0, UR5, RZ, P1, !PT ;  /* 0x0000000500097c10 */ /* 0x000fe40008ffe4ff */
[----:B------:R-:W-:Y:S02]  /*01e0*/  ISETP.GE.U32.AND P0, PT, R7, R14, PT ;  /* 0x0000000e0700720c */ /* 0x000fe40003f06070 */
[----:B------:R-:W-:Y:S02]  /*01f0*/  ISETP.GT.U32.AND P1, PT, R14, R7, PT ;  /* 0x000000070e00720c */ /* 0x000fe40003f24070 */
[----:B------:R-:W-:-:S02]  /*0200*/  ISETP.GE.U32.AND.EX P0, PT, R9, R4, PT, P0 ;  /* 0x000000040900720c */ /* 0x000fc40003f06100 */
[----:B------:R-:W-:Y:S02]  /*0210*/  ISETP.GT.U32.AND.EX P1, PT, R4, R9, PT, P1 ;  /* 0x000000090400720c */ /* 0x000fe40003f24110 */
[----:B------:R-:W-:Y:S02]  /*0220*/  SEL R16, RZ, 0x1, P0 ;  /* 0x00000001ff107807 */ /* 0x000fe40000000000 */
[----:B------:R-:W-:Y:S02]  /*0230*/  SEL R5, R14, R7, P1 ;  /* 0x000000070e057207 */ /* 0x000fe40000800000 */
[----:B------:R-:W-:Y:S02]  /*0240*/  SEL R6, R4, R9, P1 ;  /* 0x0000000904067207 */ /* 0x000fe40000800000 */
        /* <DEDUP_REMOVED lines=25> */
.L_x_776:
[----:B------:R-:W-:Y:S01]  /*03e0*/  IMAD.U32 R7, RZ, RZ, UR5 ;  /* 0x00000005ff077e24 */ /* 0x000fe2000f8e00ff */
[----:B------:R-:W-:Y:S01]  /*03f0*/  MOV R10, 0x460 ;  /* 0x00000460000a7802 */ /* 0x000fe20000000f00 */
[----:B------:R-:W-:Y:S02]  /*0400*/  IMAD.U32 R13, RZ, RZ, UR5 ;  /* 0x00000005ff0d7e24 */ /* 0x000fe4000f8e00ff */
[----:B------:R-:W-:Y:S02]  /*0410*/  IMAD.U32 R12, RZ, RZ, UR4 ;  /* 0x00000004ff0c7e24 */ /* 0x000fe4000f8e00ff */
[----:B------:R-:W-:Y:S02]  /*0420*/  IMAD.U32 R6, RZ, RZ, UR4 ;  /* 0x00000004ff067e24 */ /* 0x000fe4000f8e00ff */
[----:B------:R-:W-:Y:S02]  /*0430*/  IMAD.MOV.U32 R5, RZ, RZ, R7 ;  /* 0x000000ffff057224 */ /* 0x000fe400078e0007 */
[----:B------:R-:W-:-:S07]  /*0440*/  IMAD.MOV.U32 R13, RZ, RZ, R9 ;  /* 0x000000ffff0d7224 */ /* 0x000fce00078e0009 */
[----:B------:R-:W-:Y:S05]  /*0450*/  CALL.REL.NOINC `($__internal_62_$__cuda_sm20_div_u64) ;  /* 0x0000003400507944 */ /* 0x000fea0003c00000 */
[----:B------:R-:W-:Y:S01]  /*0460*/  MOV R18, R6 ;  /* 0x0000000600127202 */ /* 0x000fe20000000f00 */
[----:B------:R-:W-:-:S07]  /*0470*/  IMAD.MOV.U32 R19, RZ, RZ, R7 ;  /* 0x000000ffff137224 */ /* 0x000fce00078e0007 */
.L_x_777:
[----:B------:R-:W-:Y:S05]  /*0480*/  BSYNC.RECONVERGENT B0 ;  /* 0x0000000000007941 */ /* 0x000fea0003800200 */
.L_x_775:
        /* <DEDUP_REMOVED lines=8> */
[----:B------:R-:W-:-:S13]  /*0510*/  ISETP.NE.AND.EX P0, PT, RZ, RZ, PT, P0 ;  /* 0x000000ffff00720c */ /* 0x000fda0003f05300 */
[----:B01----:R-:W-:Y:S05]  /*0520*/  @!P0 BRA `(.L_x_779) ;  /* 0x0000000000e08947 */ /* 0x003fea0003800000 */
[----:B------:R-:W0:Y:S01]  /*0530*/  LDC.64 R20, c[0x0][0x388] ;  /* 0x0000e200ff147b82 */ /* 0x000e220000000a00 */
[----:B------:R-:W-:Y:S01]  /*0540*/  VIADD R19, R13, 0x1 ;  /* 0x000000010d137836 */ /* 0x000fe20000000000 */
[----:B------:R-:W-:Y:S04]  /*0550*/  BSSY.RECONVERGENT B1, `(.L_x_780) ;  /* 0x0000033000017945 */ /* 0x000fe80003800200 */
[----:B------:R-:W-:Y:S02]  /*0560*/  LOP3.LUT R19, R19, 0x3, RZ, 0xc0, !PT ;  /* 0x0000000313137812 */ /* 0x000fe400078ec0ff */
[----:B------:R-:W1:Y:S02]  /*0570*/  LDC.64 R16, c[0x0][0x380] ;  /* 0x0000e000ff107b82 */ /* 0x000e640000000a00 */
[----:B------:R-:W-:-:S05]  /*0580*/  IADD3 R19, P1, PT, RZ, -R19, RZ ;  /* 0x80000013ff137210 */ /* 0x000fca0007f3e0ff */
[----:B------:R-:W-:Y:S01]  /*0590*/  IMAD.X R22, RZ, RZ, -0x1, P1 ;  /* 0xffffffffff167424 */ /* 0x000fe200008e06ff */
[----:B0-----:R-:W-:-:S04]  /*05a0*/  IADD3 R20, P0, PT, R20, UR6, RZ ;  /* 0x0000000614147c10 */ /* 0x001fc8000ff1e0ff */
[----:B------:R-:W-:-:S09]  /*05b0*/  IADD3.X R21, PT, PT, R21, UR7, RZ, P0, !PT ;  /* 0x0000000715157c10 */ /* 0x000fd200087fe4ff */
.L_x_784:
[----:B------:R-:W-:Y:S01]  /*05c0*/  IADD3 R12, P0, PT, R3, UR6, RZ ;  /* 0x00000006030c7c10 */ /* 0x000fe2000ff1e0ff */
[----:B------:R-:W-:Y:S03]  /*05d0*/  BSSY.RECONVERGENT B2, `(.L_x_781) ;  /* 0x000001b000027945 */ /* 0x000fe60003800200 */
[----:B------:R-:W-:-:S04]  /*05e0*/  IADD3.X R0, PT, PT, R2, UR7, RZ, P0, !PT ;  /* 0x0000000702007c10 */ /* 0x000fc800087fe4ff */
[----:B------:R-:W-:-:S04]  /*05f0*/  LOP3.LUT R5, R0, UR10, RZ, 0xfc, !PT ;  /* 0x0000000a00057c12 */ /* 0x000fc8000f8efcff */
[----:B------:R-:W-:-:S13]  /*0600*/  ISETP.NE.U32.AND P0, PT, R5, RZ, PT ;  /* 0x000000ff0500720c */ /* 0x000fda0003f05070 */
[----:B0-----:R-:W-:Y:S05]  /*0610*/  @P0 BRA `(.L_x_782) ;  /* 0x0000000000500947 */ /* 0x001fea0003800000 */
[----:B------:R-:W0:Y:S01]  /*0620*/  I2F.U32.RP R0, UR11 ;  /* 0x0000000b00007d06 */ /* 0x000e220008209000 */
[----:B------:R-:W-:Y:S01]  /*0630*/  ISETP.NE.U32.AND P2, PT, RZ, UR11, PT ;  /* 0x0000000bff007c0c */ /* 0x000fe2000bf45070 */
[----:B------:R-:W-:-:S06]  /*0640*/  IMAD.MOV.U32 R11, RZ, RZ, RZ ;  /* 0x000000ffff0b7224 */ /* 0x000fcc00078e00ff */
[----:B0-----:R-:W0:Y:S02]  /*0650*/  MUFU.RCP R0, R0 ;  /* 0x0000000000007308 */ /* 0x001e240000001000 */
[----:B0-----:R-:W-:-:S06]  /*0660*/  VIADD R6, R0, 0xffffffe ;  /* 0x0ffffffe00067836 */ /* 0x001fcc0000000000 */
[----:B------:R0:W3:Y:S02]  /*0670*/  F2I.FTZ.U32.TRUNC.NTZ R7, R6 ;  /* 0x0000000600077305 */ /* 0x0000e4000021f000 */
[----:B0-----:R-:W-:Y:S02]  /*0680*/  IMAD.MOV.U32 R6, RZ, RZ, RZ ;  /* 0x000000ffff067224 */ /* 0x001fe400078e00ff */
[----:B---3--:R-:W-:-:S04]  /*0690*/  IMAD.MOV R5, RZ, RZ, -R7 ;  /* 0x000000ffff057224 */ /* 0x008fc800078e0a07 */
        /* <DEDUP_REMOVED lines=12> */
.L_x_782:
[----:B------:R-:W-:-:S07]  /*0760*/  MOV R6, 0x780 ;  /* 0x0000078000067802 */ /* 0x000fce0000000f00 */
[----:B-12---:R-:W-:Y:S05]  /*0770*/  CALL.REL.NOINC `($__internal_61_$__cuda_sm20_div_s64) ;  /* 0x0000002c00307944 */ /* 0x006fea0003c00000 */
.L_x_783:
[----:B--2---:R-:W-:Y:S05]  /*0780*/  BSYNC.RECONVERGENT B2 ;  /* 0x0000000000027941 */ /* 0x004fea0003800200 */
.L_x_781:
[----:B------:R-:W-:Y:S02]  /*0790*/  IMAD R5, R11, UR12, RZ ;  /* 0x0000000c0b057c24 */ /* 0x000fe4000f8e02ff */
[----:B-1----:R-:W-:-:S04]  /*07a0*/  IMAD.WIDE.U32 R6, R10, UR12, R16 ;  /* 0x0000000c0a067c25 */ /* 0x002fc8000f8e0010 */
[----:B------:R-:W-:-:S04]  /*07b0*/  IMAD R5, R10, UR13, R5 ;  /* 0x0000000d0a057c24 */ /* 0x000fc8000f8e0205 */
[----:B------:R-:W-:-:S06]  /*07c0*/  IMAD.IADD R7, R7, 0x1, R5 ;  /* 0x0000000107077824 */ /* 0x000fcc00078e0205 */
[----:B------:R-:W2:Y:S01]  /*07d0*/  LDG.E.U8.CONSTANT R7, desc[UR16][R6.64] ;  /* 0x0000001006077981 */ /* 0x000ea2000c1e9100 */
[C---:B------:R-:W-:Y:S02]  /*07e0*/  IADD3 R8, P0, PT, R3.reuse, R20, RZ ;  /* 0x0000001403087210 */ /* 0x040fe40007f1e0ff */
[----:B------:R-:W-:-:S03]  /*07f0*/  IADD3 R3, P1, PT, R3, UR4, RZ ;  /* 0x0000000403037c10 */ /* 0x000fc6000ff3e0ff */
[C---:B------:R-:W-:Y:S01]  /*0800*/  IMAD.X R9, R2.reuse, 0x1, R21, P0 ;  /* 0x0000000102097824 */ /* 0x040fe200000e0615 */
[----:B------:R-:W-:Y:S02]  /*0810*/  IADD3 R19, P0, PT, R19, 0x1, RZ ;  /* 0x0000000113137810 */ /* 0x000fe40007f1e0ff */
[----:B------:R-:W-:-:S03]  /*0820*/  IADD3.X R2, PT, PT, R2, UR5, RZ, P1, !PT ;  /* 0x0000000502027c10 */ /* 0x000fc60008ffe4ff */
[----:B------:R-:W-:Y:S01]  /*0830*/  IMAD.X R22, RZ, RZ, R22, P0 ;  /* 0x000000ffff167224 */ /* 0x000fe200000e0616 */
[----:B------:R-:W-:-:S04]  /*0840*/  ISETP.NE.U32.AND P0, PT, R19, RZ, PT ;  /* 0x000000ff1300720c */ /* 0x000fc80003f05070 */
[----:B------:R-:W-:Y:S01]  /*0850*/  ISETP.NE.AND.EX P0, PT, R22, RZ, PT, P0 ;  /* 0x000000ff1600720c */ /* 0x000fe20003f05300 */
[----:B--2---:R0:W-:-:S12]  /*0860*/  STG.E.U8 desc[UR16][R8.64], R7 ;  /* 0x0000000708007986 */ /* 0x0041d8000c101110 */
[----:B------:R-:W-:Y:S05]  /*0870*/  @P0 BRA `(.L_x_784) ;  /* 0xfffffffc00500947 */ /* 0x000fea000383ffff */
[----:B------:R-:W-:Y:S05]  /*0880*/  BSYNC.RECONVERGENT B1 ;  /* 0x0000000000017941 */ /* 0x000fea0003800200 */
.L_x_780:
[----:B------:R-:W-:-:S04]  /*0890*/  IADD3 R17, P0, PT, R3, UR6, RZ ;  /* 0x0000000603117c10 */ /* 0x000fc8000ff1e0ff */
[----:B------:R-:W-:-:S09]  /*08a0*/  IADD3.X R0, PT, PT, R2, UR7, RZ, P0, !PT ;  /* 0x0000000702007c10 */ /* 0x000fd200087fe4ff */
.L_x_779:
[----:B--2---:R-:W-:Y:S05]  /*08b0*/  BSYNC.RECONVERGENT B0 ;  /* 0x0000000000007941 */ /* 0x004fea0003800200 */
.L_x_778:
[----:B------:R-:W1:Y:S01]  /*08c0*/  LDC.64 R2, c[0x0][0x380] ;  /* 0x0000e000ff027b82 */ /* 0x000e620000000a00 */
[----:B------:R-:W-:Y:S01]  /*08d0*/  ISETP.GE.U32.AND P0, PT, R13, 0x3, PT ;  /* 0x000000030d00780c */ /* 0x000fe20003f06070 */
[----:B------:R-:W2:Y:S03]  /*08e0*/  LDCU UR14, c[0x0][0x3ac] ;  /* 0x00007580ff0e77ac */ /* 0x000ea60008000800 */
[----:B------:R-:W-:Y:S01]  /*08f0*/  ISETP.GE.U32.AND.EX P0, PT, R18, RZ, PT, P0 ;  /* 0x000000ff1200720c */ /* 0x000fe20003f06100 */
[----:B------:R-:W3:Y:S01]  /*0900*/  LDCU UR15, c[0x0][0x3a8] ;  /* 0x00007500ff0f77ac */ /* 0x000ee20008000800 */
[----:B------:R-:W4:Y:S01]  /*0910*/  LDCU.64 UR20, c[0x0][0x390] ;  /* 0x00007200ff1477ac */ /* 0x000f220008000a00 */
[----:B------:R-:W0:Y:S10]  /*0920*/  LDCU.64 UR22, c[0x0][0x388] ;  /* 0x00007100ff1677ac */ /* 0x000e340008000a00 */
[----:B0-234-:R-:W-:Y:S05]  /*0930*/  @!P0 EXIT ;  /* 0x000000000000894d */ /* 0x01dfea0003800000 */
.L_x_797:
[----:B------:R-:W-:Y:S01]  /*0940*/  LOP3.LUT R5, R0, UR14, RZ, 0xfc, !PT ;  /* 0x0000000e00057c12 */ /* 0x000fe2000f8efcff */
[----:B------:R-:W-:Y:S03]  /*0950*/  BSSY.RECONVERGENT B0, `(.L_x_785) ;  /* 0x000001a000007945 */ /* 0x000fe60003800200 */
[----:B------:R-:W-:-:S13]  /*0960*/  ISETP.NE.U32.AND P0, PT, R5, RZ, PT ;  /* 0x000000ff0500720c */ /* 0x000fda0003f05070 */
[----:B0-----:R-:W-:Y:S05]  /*0970*/  @P0 BRA `(.L_x_786) ;  /* 0x0000000000500947 */ /* 0x001fea0003800000 */
        /* <DEDUP_REMOVED lines=20> */
.L_x_786:
[----:B------:R-:W-:Y:S01]  /*0ac0*/  IMAD.MOV.U32 R12, RZ, RZ, R17 ;  /* 0x000000ffff0c7224 */ /* 0x000fe200078e0011 */
[----:B------:R-:W-:-:S07]  /*0ad0*/  MOV R6, 0xaf0 ;  /* 0x00000af000067802 */ /* 0x000fce0000000f00 */
[----:B-1----:R-:W-:Y:S05]  /*0ae0*/  CALL.REL.NOINC `($__internal_61_$__cuda_sm20_div_s64) ;  /* 0x0000002800547944 */ /* 0x002fea0003c00000 */
.L_x_787:
[----:B------:R-:W-:Y:S05]  /*0af0*/  BSYNC.RECONVERGENT B0 ;  /* 0x0000000000007941 */ /* 0x000fea0003800200 */
.L_x_785:
[----:B------:R-:W-:Y:S02]  /*0b00*/  IMAD R5, R11, UR20, RZ ;  /* 0x000000140b057c24 */ /* 0x000fe4000f8e02ff */
[----:B-1----:R-:W-:-:S04]  /*0b10*/  IMAD.WIDE.U32 R6, R10, UR20, R2 ;  /* 0x000000140a067c25 */ /* 0x002fc8000f8e0002 */
[----:B------:R-:W-:-:S04]  /*0b20*/  IMAD R5, R10, UR21, R5 ;  /* 0x000000150a057c24 */ /* 0x000fc8000f8e0205 */
[----:B------:R-:W-:-:S06]  /*0b30*/  IMAD.IADD R7, R7, 0x1, R5 ;  /* 0x0000000107077824 */ /* 0x000fcc00078e0205 */
[----:B------:R-:W2:Y:S01]  /*0b40*/  LDG.E.U8.CONSTANT R7, desc[UR16][R6.64] ;  /* 0x0000001006077981 */ /* 0x000ea2000c1e9100 */
[C---:B------:R-:W-:Y:S01]  /*0b50*/  IADD3 R18, P0, PT, R17.reuse, UR22, RZ ;  /* 0x0000001611127c10 */ /* 0x040fe2000ff1e0ff */
[----:B------:R-:W-:Y:S03]  /*0b60*/  BSSY.RECONVERGENT B0, `(.L_x_788) ;  /* 0x000001f000007945 */ /* 0x000fe60003800200 */
[----:B------:R-:W-:Y:S02]  /*0b70*/  IADD3.X R19, PT, PT, R0, UR23, RZ, P0, !PT ;  /* 0x0000001700137c10 */ /* 0x000fe400087fe4ff */
[----:B------:R-:W-:-:S04]  /*0b80*/  IADD3 R17, P0, PT, R17, UR4, RZ ;  /* 0x0000000411117c10 */ /* 0x000fc8000ff1e0ff */
[----:B------:R-:W-:-:S04]  /*0b90*/  IADD3.X R0, PT, PT, R0, UR5, RZ, P0, !PT ;  /* 0x0000000500007c10 */ /* 0x000fc800087fe4ff */
[----:B------:R-:W-:-:S04]  /*0ba0*/  LOP3.LUT R5, R0, UR14, RZ, 0xfc, !PT ;  /* 0x0000000e00057c12 */ /* 0x000fc8000f8efcff */
[----:B------:R-:W-:Y:S01]  /*0bb0*/  ISETP.NE.U32.AND P0, PT, R5, RZ, PT ;  /* 0x000000ff0500720c */ /* 0x000fe20003f05070 */
[----:B--2---:R0:W-:-:S12]  /*0bc0*/  STG.E.U8 desc[UR16][R18.64], R7 ;  /* 0x0000000712007986 */ /* 0x0041d8000c101110 */
[----:B------:R-:W-:Y:S05]  /*0bd0*/  @P0 BRA `(.L_x_789) ;  /* 0x0000000000500947 */ /* 0x000fea0003800000 */
[----:B------:R-:W1:Y:S01]  /*0be0*/  I2F.U32.RP R8, UR15 ;  /* 0x0000000f00087d06 */ /* 0x000e620008209000 */
[----:B------:R-:W-:Y:S01]  /*0bf0*/  IMAD.MOV.U32 R6, RZ, RZ, RZ ;  /* 0x000000ffff067224 */ /* 0x000fe200078e00ff */
[----:B------:R-:W-:Y:S01]  /*0c00*/  ISETP.NE.U32.AND P2, PT, RZ, UR15, PT ;  /* 0x0000000fff007c0c */ /* 0x000fe2000bf45070 */
[----:B------:R-:W-:-:S05]  /*0c10*/  IMAD.MOV.U32 R11, RZ, RZ, RZ ;  /* 0x000000ffff0b7224 */ /* 0x000fca00078e00ff */
[----:B-1----:R-:W0:Y:S02]  /*0c20*/  MUFU.RCP R8, R8 ;  /* 0x0000000800087308 */ /* 0x002e240000001000 */
[----:B0-----:R-:W-:-:S06]  /*0c30*/  VIADD R7, R8, 0xffffffe ;  /* 0x0ffffffe08077836 */ /* 0x001fcc0000000000 */
[----:B------:R-:W0:Y:S02]  /*0c40*/  F2I.FTZ.U32.TRUNC.NTZ R7, R7 ;  /* 0x0000000700077305 */ /* 0x000e24000021f000 */
[----:B0-----:R-:W-:-:S05]  /*0c50*/  IADD3 R5, PT, PT, RZ, -R7, RZ ;  /* 0x80000007ff057210 */ /* 0x001fca0007ffe0ff */
        /* <DEDUP_REMOVED lines=12> */
.L_x_789:
[----:B------:R-:W-:Y:S01]  /*0d20*/  IMAD.MOV.U32 R12, RZ, RZ, R17 ;  /* 0x000000ffff0c7224 */ /* 0x000fe200078e0011 */
[----:B------:R-:W-:-:S07]  /*0d30*/  MOV R6, 0xd50 ;  /* 0x00000d5000067802 */ /* 0x000fce0000000f00 */
[----:B0-----:R-:W-:Y:S05]  /*0d40*/  CALL.REL.NOINC `($__internal_61_$__cuda_sm20_div_s64) ;  /* 0x0000002400bc7944 */ /* 0x001fea0003c00000 */
.L_x_790:
[----:B------:R-:W-:Y:S05]  /*0d50*/  BSYNC.RECONVERGENT B0 ;  /* 0x0000000000007941 */ /* 0x000fea0003800200 */
.L_x_788:
[----:B------:R-:W-:Y:S02]  /*0d60*/  IMAD R5, R11, UR20, RZ ;  /* 0x000000140b057c24 */ /* 0x000fe4000f8e02ff */
[----:B------:R-:W-:-:S04]  /*0d70*/  IMAD.WIDE.U32 R6, R10, UR20, R2 ;  /* 0x000000140a067c25 */ /* 0x000fc8000f8e0002 */
[----:B------:R-:W-:-:S04]  /*0d80*/  IMAD R5, R10, UR21, R5 ;  /* 0x000000150a057c24 */ /* 0x000fc8000f8e0205 */
[----:B------:R-:W-:-:S06]  /*0d90*/  IMAD.IADD R7, R7, 0x1, R5 ;  /* 0x0000000107077824 */ /* 0x000fcc00078e0205 */
[----:B------:R-:W2:Y:S01]  /*0da0*/  LDG.E.U8.CONSTANT R7, desc[UR16][R6.64] ;  /* 0x0000001006077981 */ /* 0x000ea2000c1e9100 */
[----:B------:R-:W-:Y:S01]  /*0db0*/  IADD3 R18, P0, PT, R18, UR4, RZ ;  /* 0x0000000412127c10 */ /* 0x000fe2000ff1e0ff */
        /* <DEDUP_REMOVED lines=28> */
.L_x_792:
[----:B------:R-:W-:Y:S01]  /*0f80*/  IMAD.MOV.U32 R12, RZ, RZ, R17 ;  /* 0x000000ffff0c7224 */ /* 0x000fe200078e0011 */
[----:B------:R-:W-:-:S07]  /*0f90*/  MOV R6, 0xfb0 ;  /* 0x00000fb000067802 */ /* 0x000fce0000000f00 */
[----:B0-----:R-:W-:Y:S05]  /*0fa0*/  CALL.REL.NOINC `($__internal_61_$__cuda_sm20_div_s64) ;  /* 0x0000002400247944 */ /* 0x001fea0003c00000 */
.L_x_793:
[----:B------:R-:W-:Y:S05]  /*0fb0*/  BSYNC.RECONVERGENT B0 ;  /* 0x0000000000007941 */ /* 0x000fea0003800200 */
.L_x_791:
[----:B------:R-:W-:Y:S02]  /*0fc0*/  IMAD R5, R11, UR20, RZ ;  /* 0x000000140b057c24 */ /* 0x000fe4000f8e02ff */
[----:B------:R-:W-:-:S04]  /*0fd0*/  IMAD.WIDE.U32 R6, R10, UR20, R2 ;  /* 0x000000140a067c25 */ /* 0x000fc8000f8e0002 */
[----:B------:R-:W-:-:S05]  /*0fe0*/  IMAD R5, R10, UR21, R5 ;  /* 0x000000150a057c24 */ /* 0x000fca000f8e0205 */
[----:B------:R-:W-:-:S06]  /*0ff0*/  IADD3 R7, PT, PT, R7, R5, RZ ;  /* 0x0000000507077210 */ /* 0x000fcc0007ffe0ff */
        /* <DEDUP_REMOVED lines=30> */
.L_x_795:
[----:B------:R-:W-:Y:S02]  /*11e0*/  MOV R12, R17 ;  /* 0x00000011000c7202 */ /* 0x000fe40000000f00 */
[----:B------:R-:W-:-:S07]  /*11f0*/  MOV R6, 0x1210 ;  /* 0x0000121000067802 */ /* 0x000fce0000000f00 */
[----:B0-----:R-:W-:Y:S05]  /*1200*/  CALL.REL.NOINC `($__internal_61_$__cuda_sm20_div_s64) ;  /* 0x00000020008c7944 */ /* 0x001fea0003c00000 */
.L_x_796:
[----:B------:R-:W-:Y:S05]  /*1210*/  BSYNC.RECONVERGENT B0 ;  /* 0x0000000000007941 */ /* 0x000fea0003800200 */
.L_x_794:
[----:B------:R-:W-:Y:S02]  /*1220*/  IMAD R5, R11, UR20, RZ ;  /* 0x000000140b057c24 */ /* 0x000fe4000f8e02ff */
[----:B------:R-:W-:-:S04]  /*1230*/  IMAD.WIDE.U32 R6, R10, UR20, R2 ;  /* 0x000000140a067c25 */ /* 0x000fc8000f8e0002 */
[----:B------:R-:W-:-:S04]  /*1240*/  IMAD R5, R10, UR21, R5 ;  /* 0x000000150a057c24 */ /* 0x000fc8000f8e0205 */
[----:B------:R-:W-:-:S06]  /*1250*/  IMAD.IADD R7, R7, 0x1, R5 ;  /* 0x0000000107077824 */ /* 0x000fcc00078e0205 */
[----:B------:R-:W2:Y:S01]  /*1260*/  LDG.E.U8.CONSTANT R7, desc[UR16][R6.64] ;  /* 0x0000001006077981 */ /* 0x000ea2000c1e9100 */
[----:B------:R-:W-:-:S04]  /*1270*/  IADD3 R8, P0, PT, R18, UR4, RZ ;  /* 0x0000000412087c10 */ /* 0x000fc8000ff1e0ff */
[----:B------:R-:W-:Y:S02]  /*1280*/  IADD3.X R9, PT, PT, R19, UR5, RZ, P0, !PT ;  /* 0x0000000513097c10 */ /* 0x000fe400087fe4ff */
[----:B------:R-:W-:-:S04]  /*1290*/  IADD3 R17, P0, PT, R17, UR4, RZ ;  /* 0x0000000411117c10 */ /* 0x000fc8000ff1e0ff */
[----:B------:R-:W-:Y:S02]  /*12a0*/  IADD3.X R0, PT, PT, R0, UR5, RZ, P0, !PT ;  /* 0x0000000500007c10 */ /* 0x000fe400087fe4ff */
[----:B------:R-:W-:-:S04]  /*12b0*/  ISETP.GE.U32.AND P0, PT, R17, R14, PT ;  /* 0x0000000e1100720c */ /* 0x000fc80003f06070 */
[----:B------:R-:W-:Y:S01]  /*12c0*/  ISETP.GE.AND.EX P0, PT, R0, R4, PT, P0 ;  /* 0x000000040000720c */ /* 0x000fe20003f06300 */
[----:B--2---:R0:W-:-:S12]  /*12d0*/  STG.E.U8 desc[UR16][R8.64], R7 ;  /* 0x0000000708007986 */ /* 0x0041d8000c101110 */
[----:B------:R-:W-:Y:S05]  /*12e0*/  @!P0 BRA `(.L_x_797) ;  /* 0xfffffff400948947 */ /* 0x000fea000383ffff */
[----:B------:R-:W-:Y:S05]  /*12f0*/  EXIT ;  /* 0x000000000000794d */ /* 0x000fea0003800000 */
.L_x_774:
        /* <DEDUP_REMOVED lines=35> */
.L_x_799:
        /* <DEDUP_REMOVED lines=8> */
.L_x_800:
[----:B------:R-:W-:Y:S05]  /*15b0*/  BSYNC.RECONVERGENT B0 ;  /* 0x0000000000007941 */ /* 0x000fea0003800200 */
.L_x_798:
        /* <DEDUP_REMOVED lines=13> */
[----:B------:R-:W-:Y:S01]  /*1690*/  IADD3 R17, PT, PT, R13, 0x1, RZ ;  /* 0x000000010d117810 */ /* 0x000fe20007ffe0ff */
[----:B------:R-:W-:Y:S03]  /*16a0*/  BSSY.RECONVERGENT B1, `(.L_x_803) ;  /* 0x000006a000017945 */ /* 0x000fe60003800200 */
[----:B------:R-:W-:-:S03]  /*16b0*/  LOP3.LUT R17, R17, 0x3, RZ, 0xc0, !PT ;  /* 0x0000000311117812 */ /* 0x000fc600078ec0ff */
[----:B------:R-:W1:Y:S01]  /*16c0*/  LDC.64 R20, c[0x0][0x398] ;  /* 0x0000e600ff147b82 */ /* 0x000e620000000a00 */
[----:B------:R-:W-:-:S05]  /*16d0*/  IADD3 R17, P1, PT, RZ, -R17, RZ ;  /* 0x80000011ff117210 */ /* 0x000fca0007f3e0ff */
[----:B------:R-:W-:Y:S01]  /*16e0*/  IMAD.X R22, RZ, RZ, -0x1, P1 ;  /* 0xffffffffff167424 */ /* 0x000fe200008e06ff */
[----:B0-----:R-:W-:-:S04]  /*16f0*/  IADD3 R18, P2, PT, R18, UR6, RZ ;  /* 0x0000000612127c10 */ /* 0x001fc8000ff5e0ff */
[----:B------:R-:W-:Y:S02]  /*1700*/  IADD3.X R19, PT, PT, R19, UR7, RZ, P2, !PT ;  /* 0x0000000713137c10 */ /* 0x000fe400097fe4ff */
[----:B-1----:R-:W-:-:S04]  /*1710*/  IADD3 R20, P0, PT, -R20, UR6, RZ ;  /* 0x0000000614147c10 */ /* 0x002fc8000ff1e1ff */
[----:B------:R-:W-:-:S09]  /*1720*/  IADD3.X R21, PT, PT, ~R21, UR7, RZ, P0, !PT ;  /* 0x0000000715157c10 */ /* 0x000fd200087fe5ff */
.L_x_810:
        /* <DEDUP_REMOVED lines=26> */
.L_x_805:
[----:B------:R-:W-:-:S07]  /*18d0*/  MOV R6, 0x18f0 ;  /* 0x000018f000067802 */ /* 0x000fce0000000f00 */
[----:B--234-:R-:W-:Y:S05]  /*18e0*/  CALL.REL.NOINC `($__internal_61_$__cuda_sm20_div_s64) ;  /* 0x0000001800d47944 */ /* 0x01cfea0003c00000 */
[----:B------:R-:W-:Y:S02]  /*18f0*/  IMAD.MOV.U32 R28, RZ, RZ, R10 ;  /* 0x000000ffff1c7224 */ /* 0x000fe400078e000a */
[----:B------:R-:W-:-:S07]  /*1900*/  IMAD.MOV.U32 R29, RZ, RZ, R11 ;  /* 0x000000ffff1d7224 */ /* 0x000fce00078e000b */
.L_x_806:
[----:B--234-:R-:W-:Y:S05]  /*1910*/  BSYNC.RECONVERGENT B2 ;  /* 0x0000000000027941 */ /* 0x01cfea0003800200 */
.L_x_804:
        /* <DEDUP_REMOVED lines=32> */
.L_x_808:
[----:B------:R-:W-:Y:S01]  /*1b20*/  IMAD.MOV.U32 R12, RZ, RZ, R8 ;  /* 0x000000ffff0c7224 */ /* 0x000fe200078e0008 */
[----:B------:R-:W-:Y:S01]  /*1b30*/  MOV R9, UR10 ;  /* 0x0000000a00097c02 */ /* 0x000fe20008000f00 */
[----:B------:R-:W-:Y:S01]  /*1b40*/  IMAD.U32 R10, RZ, RZ, UR20 ;  /* 0x00000014ff0a7e24 */ /* 0x000fe2000f8e00ff */
[----:B------:R-:W-:-:S07]  /*1b50*/  MOV R8, 0x1b70 ;  /* 0x00001b7000087802 */ /* 0x000fce0000000f00 */
[----:B------:R-:W-:Y:S05]  /*1b60*/  CALL.REL.NOINC `($__internal_63_$__cuda_sm20_rem_s64) ;  /* 0x0000002000ac7944 */ /* 0x000fea0003c00000 */
.L_x_809:
[----:B------:R-:W-:Y:S05]  /*1b70*/  BSYNC.RECONVERGENT B2 ;  /* 0x0000000000027941 */ /* 0x000fea0003800200 */
.L_x_807:
[--C-:B------:R-:W-:Y:S02]  /*1b80*/  SHF.R.S32.HI R5, RZ, 0x1f, R7.reuse ;  /* 0x0000001fff057819 */ /* 0x100fe40000011407 */
        /* <DEDUP_REMOVED lines=8> */
[----:B------:R-:W-:Y:S02]  /*1c10*/  IADD3.X R0, PT, PT, ~R7, UR10, RZ, P1, !PT ;  /* 0x0000000a07007c10 */ /* 0x000fe40008ffe5ff */
[----:B------:R-:W-:Y:S01]  /*1c20*/  SEL R6, R5, R6, !P0 ;  /* 0x0000000605067207 */ /* 0x000fe20004000000 */
[----:B------:R-:W-:Y:S01]  /*1c30*/  IMAD R5, R29, UR26, RZ ;  /* 0x0000001a1d057c24 */ /* 0x000fe2000f8e02ff */
[----:B------:R-:W-:-:S03]  /*1c40*/  SEL R7, R7, R0, !P0 ;  /* 0x0000000007077207 */ /* 0x000fc60004000000 */
[C---:B------:R-:W-:Y:S02]  /*1c50*/  IMAD R5, R28.reuse, UR27, R5 ;  /* 0x0000001b1c057c24 */ /* 0x040fe4000f8e0205 */
[----:B------:R-:W-:-:S03]  /*1c60*/  IMAD.WIDE.U32 R6, R28, UR26, R6 ;  /* 0x0000001a1c067c25 */ /* 0x000fc6000f8e0006 */
[----:B------:R-:W-:-:S04]  /*1c70*/  IADD3 R6, P0, PT, R6, UR22, RZ ;  /* 0x0000001606067c10 */ /* 0x000fc8000ff1e0ff */
[----:B------:R-:W-:-:S06]  /*1c80*/  IADD3.X R7, PT, PT, R7, UR23, R5, P0, !PT ;  /* 0x0000001707077c10 */ /* 0x000fcc00087fe405 */
        /* <DEDUP_REMOVED lines=12> */
.L_x_803:
[----:B------:R-:W-:-:S04]  /*1d50*/  IADD3 R17, P0, PT, R3, UR6, RZ ;  /* 0x0000000603117c10 */ /* 0x000fc8000ff1e0ff */
[----:B------:R-:W-:-:S09]  /*1d60*/  IADD3.X R0, PT, PT, R2, UR7, RZ, P0, !PT ;  /* 0x0000000702007c10 */ /* 0x000fd200087fe4ff */
.L_x_802:
[----:B--234-:R-:W-:Y:S05]  /*1d70*/  BSYNC.RECONVERGENT B0 ;  /* 0x0000000000007941 */ /* 0x01cfea0003800200 */
.L_x_801:
[----:B------:R-:W1:Y:S01]  /*1d80*/  LDC.64 R2, c[0x0][0x398] ;  /* 0x0000e600ff027b82 */ /* 0x000e620000000a00 */
[----:B------:R-:W-:Y:S01]  /*1d90*/  ISETP.GE.U32.AND P0, PT, R13, 0x3, PT ;  /* 0x000000030d00780c */ /* 0x000fe20003f06070 */
[----:B------:R-:W2:Y:S03]  /*1da0*/  LDCU UR28, c[0x0][0x3ac] ;  /* 0x00007580ff1c77ac */ /* 0x000ea60008000800 */
[----:B------:R-:W-:Y:S01]  /*1db0*/  ISETP.GE.U32.AND.EX P0, PT, R16, RZ, PT, P0 ;  /* 0x000000ff1000720c */ /* 0x000fe20003f06100 */
[----:B------:R-:W3:Y:S01]  /*1dc0*/  LDCU UR29, c[0x0][0x3a8] ;  /* 0x00007500ff1d77ac */ /* 0x000ee20008000800 */
[----:B------:R-:W4:Y:S01]  /*1dd0*/  LDCU.64 UR34, c[0x0][0x390] ;  /* 0x00007200ff2277ac */ /* 0x000f220008000a00 */
[----:B------:R-:W0:Y:S01]  /*1de0*/  LDCU.64 UR32, c[0x0][0x3a8] ;  /* 0x00007500ff2077ac */ /* 0x000e220008000a00 */
[----:B------:R-:W0:Y:S01]  /*1df0*/  LDCU.64 UR30, c[0x0][0x380] ;  /* 0x00007000ff1e77ac */ /* 0x000e220008000a00 */
[----:B------:R-:W0:Y:S08]  /*1e00*/  LDCU.128 UR12, c[0x0][0x380] ;  /* 0x00007000ff0c77ac */ /* 0x000e300008000c00 */
[----:B0-234-:R-:W-:Y:S05]  /*1e10*/  @!P0 EXIT ;  /* 0x000000000000894d */ /* 0x01dfea0003800000 */
[----:B------:R-:W-:Y:S01]  /*1e20*/  BSSY.RECONVERGENT B0, `(.L_x_811) ;  /* 0x0000160000007945 */ /* 0x000fe20003800200 */
.L_x_836:
[----:B------:R-:W-:Y:S01]  /*1e30*/  LOP3.LUT R5, R0, UR28, RZ, 0xfc, !PT ;  /* 0x0000001c00057c12 */ /* 0x000fe2000f8efcff */
[----:B------:R-:W-:Y:S03]  /*1e40*/  BSSY.RECONVERGENT B1, `(.L_x_812) ;  /* 0x000001c000017945 */ /* 0x000fe60003800200 */
[----:B------:R-:W-:-:S13]  /*1e50*/  ISETP.NE.U32.AND P0, PT, R5, RZ, PT ;  /* 0x000000ff0500720c */ /* 0x000fda0003f05070 */
[----:B0-----:R-:W-:Y:S05]  /*1e60*/  @P0 BRA `(.L_x_813) ;  /* 0x0000000000500947 */ /* 0x001fea0003800000 */
[----:B------:R-:W0:Y:S01]  /*1e70*/  I2F.U32.RP R8, UR29 ;  /* 0x0000001d00087d06 */ /* 0x000e220008209000 */
[----:B------:R-:W-:Y:S01]  /*1e80*/  IMAD.MOV.U32 R6, RZ, RZ, RZ ;  /* 0x000000ffff067224 */ /* 0x000fe200078e00ff */
        /* <DEDUP_REMOVED lines=18> */
.L_x_813:
[----:B------:R-:W-:Y:S01]  /*1fb0*/  IMAD.MOV.U32 R12, RZ, RZ, R17 ;  /* 0x000000ffff0c7224 */ /* 0x000fe200078e0011 */
[----:B------:R-:W-:-:S07]  /*1fc0*/  MOV R6, 0x1fe0 ;  /* 0x00001fe000067802 */ /* 0x000fce0000000f00 */
[----:B-1----:R-:W-:Y:S05]  /*1fd0*/  CALL.REL.NOINC `($__internal_61_$__cuda_sm20_div_s64) ;  /* 0x0000001400187944 */ /* 0x002fea0003c00000 */
[----:B------:R-:W-:Y:S02]  /*1fe0*/  IMAD.MOV.U32 R18, RZ, RZ, R10 ;  /* 0x000000ffff127224 */ /* 0x000fe400078e000a */
[----:B------:R-:W-:-:S07]  /*1ff0*/  IMAD.MOV.U32 R19, RZ, RZ, R11 ;  /* 0x000000ffff137224 */ /* 0x000fce00078e000b */
.L_x_814:
[----:B------:R-:W-:Y:S05]  /*2000*/  BSYNC.RECONVERGENT B1 ;  /* 0x0000000000017941 */ /* 0x000fea0003800200 */
.L_x_812:
[----:B------:R-:W-:Y:S01]  /*2010*/  IMAD R5, R19, UR32, RZ ;  /* 0x0000002013057c24 */ /* 0x000fe2000f8e02ff */
[----:B------:R-:W-:Y:S01]  /*2020*/  BSSY.RECONVERGENT B1, `(.L_x_815) ;  /* 0x0000020000017945 */ /* 0x000fe20003800200 */
[----:B-1----:R-:W-:-:S04]  /*2030*/  IMAD.WIDE.U32 R6, R18, UR32, R2 ;  /* 0x0000002012067c25 */ /* 0x002fc8000f8e0002 */
[----:B------:R-:W-:Y:S01]  /*2040*/  IMAD R5, R18, UR33, R5 ;  /* 0x0000002112057c24 */ /* 0x000fe2000f8e0205 */
[----:B------:R-:W-:-:S03]  /*2050*/  IADD3 R12, P0, PT, R17, -R6, RZ ;  /* 0x80000006110c7210 */ /* 0x000fc60007f1e0ff */
[----:B------:R-:W-:-:S05]  /*2060*/  IMAD.IADD R7, R7, 0x1, R5 ;  /* 0x0000000107077824 */ /* 0x000fca00078e0205 */
[----:B------:R-:W-:-:S04]  /*2070*/  IADD3.X R11, PT, PT, R0, ~R7, RZ, P0, !PT ;  /* 0x80000007000b7210 */ /* 0x000fc800007fe4ff */
[----:B------:R-:W-:-:S04]  /*2080*/  LOP3.LUT R5, R11, UR10, RZ, 0xfc, !PT ;  /* 0x0000000a0b057c12 */ /* 0x000fc8000f8efcff */
[----:B------:R-:W-:-:S13]  /*2090*/  ISETP.NE.U32.AND P0, PT, R5, RZ, PT ;  /* 0x000000ff0500720c */ /* 0x000fda0003f05070 */
[----:B------:R-:W-:Y:S05]  /*20a0*/  @P0 BRA `(.L_x_816) ;  /* 0x00000000004c0947 */ /* 0x000fea0003800000 */
[----:B------:R-:W0:Y:S01]  /*20b0*/  I2F.U32.RP R8, UR20 ;  /* 0x0000001400087d06 */ /* 0x000e220008209000 */
        /* <DEDUP_REMOVED lines=18> */
.L_x_816:
[----:B------:R-:W-:Y:S01]  /*21e0*/  MOV R10, UR20 ;  /* 0x00000014000a7c02 */ /* 0x000fe20008000f00 */
[----:B------:R-:W-:Y:S01]  /*21f0*/  IMAD.U32 R9, RZ, RZ, UR10 ;  /* 0x0000000aff097e24 */ /* 0x000fe2000f8e00ff */
[----:B------:R-:W-:-:S07]  /*2200*/  MOV R8, 0x2220 ;  /* 0x0000222000087802 */ /* 0x000fce0000000f00 */
[----:B------:R-:W-:Y:S05]  /*2210*/  CALL.REL.NOINC `($__internal_63_$__cuda_sm20_rem_s64) ;  /* 0x0000001c00007944 */ /* 0x000fea0003c00000 */
.L_x_817:
[----:B------:R-:W-:Y:S05]  /*2220*/  BSYNC.RECONVERGENT B1 ;  /* 0x0000000000017941 */ /* 0x000fea0003800200 */
.L_x_815:
        /* <DEDUP_REMOVED lines=12> */
[----:B------:R-:W-:Y:S02]  /*22f0*/  IMAD R5, R19, UR34, RZ ;  /* 0x0000002213057c24 */ /* 0x000fe4000f8e02ff */
[----:B------:R-:W-:-:S04]  /*2300*/  IMAD.WIDE.U32 R6, R18, UR34, R6 ;  /* 0x0000002212067c25 */ /* 0x000fc8000f8e0006 */
[----:B------:R-:W-:Y:S01]  /*2310*/  IMAD R5, R18, UR35, R5 ;  /* 0x0000002312057c24 */ /* 0x000fe2000f8e0205 */
[----:B------:R-:W-:-:S04]  /*2320*/  IADD3 R6, P0, PT, R6, UR12, RZ ;  /* 0x0000000c06067c10 */ /* 0x000fc8000ff1e0ff */
[----:B------:R-:W-:-:S06]  /*2330*/  IADD3.X R7, PT, PT, R7, UR13, R5, P0, !PT ;  /* 0x0000000d07077c10 */ /* 0x000fcc00087fe405 */
        /* <DEDUP_REMOVED lines=30> */
.L_x_819:
[----:B------:R-:W-:Y:S01]  /*2520*/  IMAD.MOV.U32 R12, RZ, RZ, R17 ;  /* 0x000000ffff0c7224 */ /* 0x000fe200078e0011 */
[----:B------:R-:W-:-:S07]  /*2530*/  MOV R6, 0x2550 ;  /* 0x0000255000067802 */ /* 0x000fce0000000f00 */
[----:B0-----:R-:W-:Y:S05]  /*2540*/  CALL.REL.NOINC `($__internal_61_$__cuda_sm20_div_s64) ;  /* 0x0000000c00bc7944 */ /* 0x001fea0003c00000 */
[----:B------:R-:W-:Y:S02]  /*2550*/  IMAD.MOV.U32 R20, RZ, RZ, R10 ;  /* 0x000000ffff147224 */ /* 0x000fe400078e000a */
[----:B------:R-:W-:-:S07]  /*2560*/  IMAD.MOV.U32 R21, RZ, RZ, R11 ;  /* 0x000000ffff157224 */ /* 0x000fce00078e000b */
.L_x_820:
[----:B------:R-:W-:Y:S05]  /*2570*/  BSYNC.RECONVERGENT B1 ;  /* 0x0000000000017941 */ /* 0x000fea0003800200 */
.L_x_818:
        /* <DEDUP_REMOVED lines=29> */
.L_x_822:
[----:B------:R-:W-:Y:S01]  /*2750*/  IMAD.U32 R10, RZ, RZ, UR20 ;  /* 0x00000014ff0a7e24 */ /* 0x000fe2000f8e00ff */
[----:B------:R-:W-:Y:S02]  /*2760*/  MOV R9, UR10 ;  /* 0x0000000a00097c02 */ /* 0x000fe40008000f00 */
[----:B------:R-:W-:-:S07]  /*2770*/  MOV R8, 0x2790 ;  /* 0x0000279000087802 */ /* 0x000fce0000000f00 */
[----:B------:R-:W-:Y:S05]  /*2780*/  CALL.REL.NOINC `($__internal_63_$__cuda_sm20_rem_s64) ;  /* 0x0000001400a47944 */ /* 0x000fea0003c00000 */
.L_x_823:
[----:B------:R-:W-:Y:S05]  /*2790*/  BSYNC.RECONVERGENT B1 ;  /* 0x0000000000017941 */ /* 0x000fea0003800200 */
.L_x_821:
        /* <DEDUP_REMOVED lines=47> */
.L_x_825:
[----:B------:R-:W-:Y:S01]  /*2a90*/  IMAD.MOV.U32 R12, RZ, RZ, R17 ;  /* 0x000000ffff0c7224 */ /* 0x000fe200078e0011 */
[----:B------:R-:W-:-:S07]  /*2aa0*/  MOV R6, 0x2ac0 ;  /* 0x00002ac000067802 */ /* 0x000fce0000000f00 */
[----:B0-----:R-:W-:Y:S05]  /*2ab0*/  CALL.REL.NOINC `($__internal_61_$__cuda_sm20_div_s64) ;  /* 0x0000000800607944 */ /* 0x001fea0003c00000 */
[----:B------:R-:W-:Y:S02]  /*2ac0*/  IMAD.MOV.U32 R20, RZ, RZ, R10 ;  /* 0x000000ffff147224 */ /* 0x000fe400078e000a */
[----:B------:R-:W-:-:S07]  /*2ad0*/  IMAD.MOV.U32 R21, RZ, RZ, R11 ;  /* 0x000000ffff157224 */ /* 0x000fce00078e000b */
.L_x_826:
[----:B------:R-:W-:Y:S05]  /*2ae0*/  BSYNC.RECONVERGENT B1 ;  /* 0x0000000000017941 */ /* 0x000fea0003800200 */
.L_x_824:
        /* <DEDUP_REMOVED lines=29> */
.L_x_828:
[----:B------:R-:W-:Y:S01]  /*2cc0*/  IMAD.U32 R10, RZ, RZ, UR20 ;  /* 0x00000014ff0a7e24 */ /* 0x000fe2000f8e00ff */
[----:B------:R-:W-:Y:S01]  /*2cd0*/  MOV R8, 0x2d00 ;  /* 0x00002d0000087802 */ /* 0x000fe20000000f00 */
[----:B------:R-:W-:-:S07]  /*2ce0*/  IMAD.U32 R9, RZ, RZ, UR10 ;  /* 0x0000000aff097e24 */ /* 0x000fce000f8e00ff */
[----:B------:R-:W-:Y:S05]  /*2cf0*/  CALL.REL.NOINC `($__internal_63_$__cuda_sm20_rem_s64) ;  /* 0x0000001000487944 */ /* 0x000fea0003c00000 */
.L_x_829:
[----:B------:R-:W-:Y:S05]  /*2d00*/  BSYNC.RECONVERGENT B1 ;  /* 0x0000000000017941 */ /* 0x000fea0003800200 */
.L_x_827:
[--C-:B------:R-:W-:Y:S02]  /*2d10*/  SHF.R.S32.HI R9, RZ, 0x1f, R7.reuse ;  /* 0x0000001fff097819 */ /* 0x100fe40000011407 */
[----:B------:R-:W-:Y:S02]  /*2d20*/  SHF.R.S32.HI R5, RZ, 0x1f, R7 ;  /* 0x0000001fff057819 */ /* 0x000fe40000011407 */
[----:B------:R-:W-:Y:S02]  /*2d30*/  LOP3.LUT R9, R9, UR20, RZ, 0xc0, !PT ;  /* 0x0000001409097c12 */ /* 0x000fe4000f8ec0ff */
[----:B------:R-:W-:Y:S02]  /*2d40*/  LOP3.LUT R5, R5, UR10, RZ, 0xc0, !PT ;  /* 0x0000000a05057c12 */ /* 0x000fe4000f8ec0ff */
[----:B------:R-:W-:-:S04]  /*2d50*/  IADD3 R9, P0, PT, R6, R9, RZ ;  /* 0x0000000906097210 */ /* 0x000fc80007f1e0ff */
[----:B------:R-:W-:Y:S02]  /*2d60*/  IADD3.X R8, PT, PT, R7, R5, RZ, P0, !PT ;  /* 0x0000000507087210 */ /* 0x000fe400007fe4ff */
[C---:B------:R-:W-:Y:S02]  /*2d70*/  ISETP.GE.U32.AND P0, PT, R9.reuse, UR34, PT ;  /* 0x0000002209007c0c */ /* 0x040fe4000bf06070 */
[C---:B------:R-:W-:Y:S02]  /*2d80*/  IADD3 R6, P1, PT, -R9.reuse, UR20, RZ ;  /* 0x0000001409067c10 */ /* 0x040fe4000ff3e1ff */
[C---:B------:R-:W-:Y:S02]  /*2d90*/  ISETP.GE.AND.EX P0, PT, R8.reuse, UR35, PT, P0 ;  /* 0x0000002308007c0c */ /* 0x040fe4000bf06300 */
[----:B------:R-:W-:Y:S02]  /*2da0*/  IADD3.X R5, PT, PT, ~R8, UR10, RZ, P1, !PT ;  /* 0x0000000a08057c10 */ /* 0x000fe40008ffe5ff */
[----:B------:R-:W-:-:S02]  /*2db0*/  SEL R6, R9, R6, !P0 ;  /* 0x0000000609067207 */ /* 0x000fc40004000000 */
        /* <DEDUP_REMOVED lines=19> */
[----:B------:R-:W-:-:S05]  /*2ef0*/  HFMA2 R21, -RZ, RZ, 0, 0 ;  /* 0x00000000ff157431 */ /* 0x000fca00000001ff */
        /* <DEDUP_REMOVED lines=16> */
.L_x_831:
[----:B------:R-:W-:Y:S01]  /*3000*/  IMAD.MOV.U32 R12, RZ, RZ, R17 ;  /* 0x000000ffff0c7224 */ /* 0x000fe200078e0011 */
[----:B------:R-:W-:-:S07]  /*3010*/  MOV R6, 0x3030 ;  /* 0x0000303000067802 */ /* 0x000fce0000000f00 */
[----:B0-----:R-:W-:Y:S05]  /*3020*/  CALL.REL.NOINC `($__internal_61_$__cuda_sm20_div_s64) ;  /* 0x0000000400047944 */ /* 0x001fea0003c00000 */
[----:B------:R-:W-:Y:S02]  /*3030*/  IMAD.MOV.U32 R20, RZ, RZ, R10 ;  /* 0x000000ffff147224 */ /* 0x000fe400078e000a */
[----:B------:R-:W-:-:S07]  /*3040*/  IMAD.MOV.U32 R21, RZ, RZ, R11 ;  /* 0x000000ffff157224 */ /* 0x000fce00078e000b */
.L_x_832:
[----:B------:R-:W-:Y:S05]  /*3050*/  BSYNC.RECONVERGENT B1 ;  /* 0x0000000000017941 */ /* 0x000fea0003800200 */
.L_x_830:
        /* <DEDUP_REMOVED lines=11> */
[----:B------:R-:W-:Y:S02]  /*3110*/  MOV R6, RZ ;  /* 0x000000ff00067202 */ /* 0x000fe40000000f00 */
[----:B------:R-:W-:-:S05]  /*3120*/  ISETP.NE.U32.AND P1, PT, RZ, UR20, PT ;  /* 0x00000014ff007c0c */ /* 0x000fca000bf25070 */
        /* <DEDUP_REMOVED lines=16> */
.L_x_834:
[----:B------:R-:W-:Y:S01]  /*3230*/  IMAD.U32 R10, RZ, RZ, UR20 ;  /* 0x00000014ff0a7e24 */ /* 0x000fe2000f8e00ff */
[----:B------:R-:W-:Y:S01]  /*3240*/  MOV R8, 0x3270 ;  /* 0x0000327000087802 */ /* 0x000fe20000000f00 */
[----:B------:R-:W-:-:S07]  /*3250*/  IMAD.U32 R9, RZ, RZ, UR10 ;  /* 0x0000000aff097e24 */ /* 0x000fce000f8e00ff */
[----:B------:R-:W-:Y:S05]  /*3260*/  CALL.REL.NOINC `($__internal_63_$__cuda_sm20_rem_s64) ;  /* 0x0000000800ec7944 */ /* 0x000fea0003c00000 */
.L_x_835:
[----:B------:R-:W-:Y:S05]  /*3270*/  BSYNC.RECONVERGENT B1 ;  /* 0x0000000000017941 */ /* 0x000fea0003800200 */
.L_x_833:
        /* <DEDUP_REMOVED lines=26> */
[----:B------:R-:W-:Y:S05]  /*3420*/  BSYNC.RECONVERGENT B0 ;  /* 0x0000000000007941 */ /* 0x000fea0003800200 */
.L_x_811:
[----:B------:R-:W-:Y:S05]  /*3430*/  EXIT ;  /* 0x000000000000794d */ /* 0x000fea0003800000 */
        .weak           $__internal_61_$__cuda_sm20_div_s64
        .type           $__internal_61_$__cuda_sm20_div_s64,@function
        .size           $__internal_61_$__cuda_sm20_div_s64,($__internal_62_$__cuda_sm20_div_u64 - $__internal_61_$__cuda_sm20_div_s64)
$__internal_61_$__cuda_sm20_div_s64:
[----:B------:R-:W-:Y:S01]  /*3440*/  UIADD3 UR8, UP1, UPT, URZ, -UR18, URZ ;  /* 0x80000012ff087290 */ /* 0x000fe2000ff3e0ff */
[----:B------:R-:W-:Y:S01]  /*3450*/  ISETP.GE.AND P3, PT, R0, RZ, PT ;  /* 0x000000ff0000720c */ /* 0x000fe20003f66270 */
[----:B------:R-:W-:Y:S02]  /*3460*/  UISETP.GE.AND UP0, UPT, UR19, URZ, UPT ;  /* 0x000000ff1300728c */ /* 0x000fe4000bf06270 */
[----:B------:R-:W-:Y:S02]  /*3470*/  UIADD3.X UR9, UPT, UPT, URZ, ~UR19, URZ, UP1, !UPT ;  /* 0x80000013ff097290 */ /* 0x000fe40008ffe4ff */
[----:B------:R-:W-:Y:S02]  /*3480*/  USEL UR8, UR8, UR18, !UP0 ;  /* 0x0000001208087287 */ /* 0x000fe4000c000000 */
[----:B------:R-:W-:-:S09]  /*3490*/  USEL UR9, UR9, UR19, !UP0 ;  /* 0x0000001309097287 */ /* 0x000fd2000c000000 */
[----:B------:R-:W0:Y:S02]  /*34a0*/  I2F.U64.RP R5, UR8 ;  /* 0x0000000800057d12 */ /* 0x000e240008309000 */
[----:B0-----:R-:W0:Y:S02]  /*34b0*/  MUFU.RCP R9, R5 ;  /* 0x0000000500097308 */ /* 0x001e240000001000 */
[----:B0-----:R-:W-:-:S15]  /*34c0*/  IADD3 R9, PT, PT, R9, 0x1ffffffe, RZ ;  /* 0x1ffffffe09097810 */ /* 0x001fde0007ffe0ff */
[----:B------:R-:W-:-:S15]  /*34d0*/  NOP ;  /* 0x0000000000007918 */ /* 0x000fde0000000000 */
[----:B------:R-:W-:-:S15]  /*34e0*/  NOP ;  /* 0x0000000000007918 */ /* 0x000fde0000000000 */
[----:B------:R-:W-:-:S15]  /*34f0*/  NOP ;  /* 0x0000000000007918 */ /* 0x000fde0000000000 */
[----:B------:R-:W0:Y:S02]  /*3500*/  F2I.U64.TRUNC R10, R9 ;  /* 0x00000009000a7311 */ /* 0x000e24000020d800 */
[----:B0-----:R-:W-:-:S04]  /*3510*/  IMAD.WIDE.U32 R24, R10, UR8, RZ ;  /* 0x000000080a187c25 */ /* 0x001fc8000f8e00ff */
[C---:B------:R-:W-:Y:S01]  /*3520*/  IMAD R7, R10.reuse, UR9, R25 ;  /* 0x000000090a077c24 */ /* 0x040fe2000f8e0219 */
[----:B------:R-:W-:Y:S01]  /*3530*/  IADD3 R8, P0, PT, RZ, -R24, RZ ;  /* 0x80000018ff087210 */ /* 0x000fe20007f1e0ff */
[----:B------:R-:W-:Y:S02]  /*3540*/  IMAD.MOV.U32 R25, RZ, RZ, R10 ;  /* 0x000000ffff197224 */ /* 0x000fe400078e000a */
[----:B------:R-:W-:Y:S02]  /*3550*/  IMAD R7, R11, UR8, R7 ;  /* 0x000000080b077c24 */ /* 0x000fe4000f8e0207 */
[----:B------:R-:W-:-:S04]  /*3560*/  IMAD.HI.U32 R24, R10, R8, RZ ;  /* 0x000000080a187227 */ /* 0x000fc800078e00ff */
[----:B------:R-:W-:-:S04]  /*3570*/  IMAD.X R7, RZ, RZ, ~R7, P0 ;  /* 0x000000ffff077224 */ /* 0x000fc800000e0e07 */
[----:B------:R-:W-:-:S04]  /*3580*/  IMAD.WIDE.U32 R24, P0, R10, R7, R24 ;  /* 0x000000070a187225 */ /* 0x000fc80007800018 */
[C---:B------:R-:W-:Y:S02]  /*3590*/  IMAD R5, R11.reuse, R7, RZ ;  /* 0x000000070b057224 */ /* 0x040fe400078e02ff */
[----:B------:R-:W-:-:S04]  /*35a0*/  IMAD.HI.U32 R8, P1, R11, R8, R24 ;  /* 0x000000080b087227 */ /* 0x000fc80007820018 */
[----:B------:R-:W-:Y:S01]  /*35b0*/  IMAD.HI.U32 R7, R11, R7, RZ ;  /* 0x000000070b077227 */ /* 0x000fe200078e00ff */
[----:B------:R-:W-:-:S03]  /*35c0*/  IADD3 R25, P2, PT, R5, R8, RZ ;  /* 0x0000000805197210 */ /* 0x000fc60007f5e0ff */
[----:B------:R-:W-:Y:S01]  /*35d0*/  IMAD.X R5, R7, 0x1, R11, P0 ;  /* 0x0000000107057824 */ /* 0x000fe200000e060b */
[----:B------:R-:W-:Y:S01]  /*35e0*/  IADD3 R11, P4, PT, RZ, -R12, RZ ;  /* 0x8000000cff0b7210 */ /* 0x000fe20007f9e0ff */
[----:B------:R-:W-:-:S03]  /*35f0*/  IMAD.WIDE.U32 R8, R25, UR8, RZ ;  /* 0x0000000819087c25 */ /* 0x000fc6000f8e00ff */
[----:B------:R-:W-:Y:S01]  /*3600*/  IADD3.X R5, PT, PT, RZ, RZ, R5, P2, P1 ;  /* 0x000000ffff057210 */ /* 0x000fe200017e2405 */
[----:B------:R-:W-:Y:S01]  /*3610*/  IMAD R10, R25, UR9, R9 ;  /* 0x00000009190a7c24 */ /* 0x000fe2000f8e0209 */
[----:B------:R-:W-:Y:S01]  /*3620*/  IADD3 R8, P0, PT, RZ, -R8, RZ ;  /* 0x80000008ff087210 */ /* 0x000fe20007f1e0ff */
[----:B------:R-:W-:Y:S01]  /*3630*/  IMAD.X R9, RZ, RZ, ~R0, P4 ;  /* 0x000000ffff097224 */ /* 0x000fe200020e0e00 */
[----:B------:R-:W-:Y:S01]  /*3640*/  SEL R11, R11, R12, !P3 ;  /* 0x0000000c0b0b7207 */ /* 0x000fe20005800000 */
[----:B------:R-:W-:Y:S02]  /*3650*/  IMAD R10, R5, UR8, R10 ;  /* 0x00000008050a7c24 */ /* 0x000fe4000f8e020a */
[----:B------:R-:W-:Y:S01]  /*3660*/  IMAD.HI.U32 R24, R25, R8, RZ ;  /* 0x0000000819187227 */ /* 0x000fe200078e00ff */
[----:B------:R-:W-:-:S03]  /*3670*/  SEL R9, R9, R0, !P3 ;  /* 0x0000000009097207 */ /* 0x000fc60005800000 */
[----:B------:R-:W-:-:S04]  /*3680*/  IMAD.X R10, RZ, RZ, ~R10, P0 ;  /* 0x000000ffff0a7224 */ /* 0x000fc800000e0e0a */
[----:B------:R-:W-:-:S04]  /*3690*/  IMAD.WIDE.U32 R24, P0, R25, R10, R24 ;  /* 0x0000000a19187225 */ /* 0x000fc80007800018 */
[----:B------:R-:W-:-:S04]  /*36a0*/  IMAD.HI.U32 R7, P1, R5, R8, R24 ;  /* 0x0000000805077227 */ /* 0x000fc80007820018 */
[CC--:B------:R-:W-:Y:S02]  /*36b0*/  IMAD R8, R5.reuse, R10.reuse, RZ ;  /* 0x0000000a05087224 */ /* 0x0c0fe400078e02ff */
[----:B------:R-:W-:-:S03]  /*36c0*/  IMAD.HI.U32 R10, R5, R10, RZ ;  /* 0x0000000a050a7227 */ /* 0x000fc600078e00ff */
[----:B------:R-:W-:Y:S01]  /*36d0*/  IADD3 R8, P2, PT, R8, R7, RZ ;  /* 0x0000000708087210 */ /* 0x000fe20007f5e0ff */
[----:B------:R-:W-:Y:S02]  /*36e0*/  IMAD.X R10, R10, 0x1, R5, P0 ;  /* 0x000000010a0a7824 */ /* 0x000fe400000e0605 */
[----:B------:R-:W-:Y:S02]  /*36f0*/  IMAD.MOV.U32 R25, RZ, RZ, RZ ;  /* 0x000000ffff197224 */ /* 0x000fe400078e00ff */
[----:B------:R-:W-:Y:S01]  /*3700*/  IMAD.HI.U32 R24, R8, R11, RZ ;  /* 0x0000000b08187227 */ /* 0x000fe200078e00ff */
[----:B------:R-:W-:-:S03]  /*3710*/  IADD3.X R10, PT, PT, RZ, RZ, R10, P2, P1 ;  /* 0x000000ffff0a7210 */ /* 0x000fc600017e240a */
[----:B------:R-:W-:-:S04]  /*3720*/  IMAD.WIDE.U32 R24, R8, R9, R24 ;  /* 0x0000000908187225 */ /* 0x000fc800078e0018 */
[C---:B------:R-:W-:Y:S02]  /*3730*/  IMAD R5, R10.reuse, R9, RZ ;  /* 0x000000090a057224 */ /* 0x040fe400078e02ff */
[----:B------:R-:W-:-:S04]  /*3740*/  IMAD.HI.U32 R8, P0, R10, R11, R24 ;  /* 0x0000000b0a087227 */ /* 0x000fc80007800018 */
[----:B------:R-:W-:Y:S01]  /*3750*/  IMAD.HI.U32 R7, R10, R9, RZ ;  /* 0x000000090a077227 */ /* 0x000fe200078e00ff */
[----:B------:R-:W-:-:S04]  /*3760*/  IADD3 R5, P1, PT, R5, R8, RZ ;  /* 0x0000000805057210 */ /* 0x000fc80007f3e0ff */
[----:B------:R-:W-:Y:S01]  /*3770*/  IADD3.X R7, PT, PT, R7, RZ, RZ, P0, !PT ;  /* 0x000000ff07077210 */ /* 0x000fe200007fe4ff */
[----:B------:R-:W-:-:S04]  /*3780*/  IMAD.WIDE.U32 R24, R5, UR8, RZ ;  /* 0x0000000805187c25 */ /* 0x000fc8000f8e00ff */
[----:B------:R-:W-:Y:S01]  /*3790*/  IMAD.X R7, RZ, RZ, R7, P1 ;  /* 0x000000ffff077224 */ /* 0x000fe200008e0607 */
[----:B------:R-:W-:Y:S01]  /*37a0*/  IADD3 R11, P1, PT, -R24, R11, RZ ;  /* 0x0000000b180b7210 */ /* 0x000fe20007f3e1ff */
[----:B------:R-:W-:-:S03]  /*37b0*/  IMAD R8, R5, UR9, R25 ;  /* 0x0000000905087c24 */ /* 0x000fc6000f8e0219 */
[----:B------:R-:W-:Y:S01]  /*37c0*/  ISETP.GE.U32.AND P0, PT, R11, UR8, PT ;  /* 0x000000080b007c0c */ /* 0x000fe2000bf06070 */
[----:B------:R-:W-:-:S04]  /*37d0*/  IMAD R8, R7, UR8, R8 ;  /* 0x0000000807087c24 */ /* 0x000fc8000f8e0208 */
        /* <DEDUP_REMOVED lines=9> */
[----:B------:R-:W-:Y:S02]  /*3870*/  ISETP.GE.U32.AND P1, PT, R11, UR8, PT ;  /* 0x000000080b007c0c */ /* 0x000fe4000bf26070 */
[----:B------:R-:W-:Y:S02]  /*3880*/  SEL R12, R12, R7, P0 ;  /* 0x000000070c0c7207 */ /* 0x000fe40000000000 */
[----:B------:R-:W-:Y:S02]  /*3890*/  IADD3 R5, P2, PT, R8, 0x1, RZ ;  /* 0x0000000108057810 */ /* 0x000fe40007f5e0ff */
[----:B------:R-:W-:-:S03]  /*38a0*/  ISETP.GE.U32.AND.EX P0, PT, R10, UR9, PT, P1 ;  /* 0x000000090a007c0c */ /* 0x000fc6000bf06110 */
[----:B------:R-:W-:Y:S01]  /*38b0*/  IMAD.X R7, RZ, RZ, R12, P2 ;  /* 0x000000ffff077224 */ /* 0x000fe200010e060c */
[----:B------:R-:W-:Y:S02]  /*38c0*/  SEL R5, R5, R8, P0 ;  /* 0x0000000805057207 */ /* 0x000fe40000000000 */
[----:B------:R-:W-:Y:S02]  /*38d0*/  LOP3.LUT R8, R0, UR19, RZ, 0x3c, !PT ;  /* 0x0000001300087c12 */ /* 0x000fe4000f8e3cff */
[----:B------:R-:W-:Y:S02]  /*38e0*/  SEL R7, R7, R12, P0 ;  /* 0x0000000c07077207 */ /* 0x000fe40000000000 */
[-C--:B------:R-:W-:Y:S02]  /*38f0*/  IADD3 R10, P2, PT, RZ, -R5.reuse, RZ ;  /* 0x80000005ff0a7210 */ /* 0x080fe40007f5e0ff */
[----:B------:R-:W-:Y:S02]  /*3900*/  ISETP.GE.AND P1, PT, R8, RZ, PT ;  /* 0x000000ff0800720c */ /* 0x000fe40003f26270 */
[----:B------:R-:W-:Y:S01]  /*3910*/  ISETP.NE.U32.AND P0, PT, RZ, UR18, PT ;  /* 0x00000012ff007c0c */ /* 0x000fe2000bf05070 */
[----:B------:R-:W-:Y:S01]  /*3920*/  IMAD.X R8, RZ, RZ, ~R7, P2 ;  /* 0x000000ffff087224 */ /* 0x000fe200010e0e07 */
[----:B------:R-:W-:-:S02]  /*3930*/  SEL R10, R10, R5, !P1 ;  /* 0x000000050a0a7207 */ /* 0x000fc40004800000 */
[----:B------:R-:W-:Y:S02]  /*3940*/  ISETP.NE.AND.EX P0, PT, RZ, UR19, PT, P0 ;  /* 0x00000013ff007c0c */ /* 0x000fe4000bf05300 */
[----:B------:R-:W-:Y:S01]  /*3950*/  SEL R8, R8, R7, !P1 ;  /* 0x0000000708087207 */ /* 0x000fe20004800000 */
[----:B------:R-:W-:Y:S01]  /*3960*/  IMAD.MOV.U32 R7, RZ, RZ, 0x0 ;  /* 0x00000000ff077424 */ /* 0x000fe200078e00ff */
[----:B------:R-:W-:Y:S02]  /*3970*/  SEL R10, R10, 0xffffffff, P0 ;  /* 0xffffffff0a0a7807 */ /* 0x000fe40000000000 */
[----:B------:R-:W-:Y:S01]  /*3980*/  SEL R11, R8, 0xffffffff, P0 ;  /* 0xffffffff080b7807 */ /* 0x000fe20000000000 */
[----:B------:R-:W-:Y:S06]  /*3990*/  RET.REL.NODEC R6 `(_ZN2at6native49_GLOBAL__N__cfa43aba_16_ReflectionPad_cu_f800513921reflection_pad1d_flatIaEEvPKT_PS3_lllll) ;  /* 0xffffffc406987950 */ /* 0x000fec0003c3ffff */
        .weak           $__internal_62_$__cuda_sm20_div_u64
        .type           $__internal_62_$__cuda_sm20_div_u64,@function
        .size           $__internal_62_$__cuda_sm20_div_u64,($__internal_63_$__cuda_sm20_rem_s64 - $__internal_62_$__cuda_sm20_div_u64)
$__internal_62_$__cuda_sm20_div_u64:
[----:B------:R-:W-:Y:S01]  /*39a0*/  IMAD.MOV.U32 R18, RZ, RZ, R12 ;  /* 0x000000ffff127224 */ /* 0x000fe200078e000c */
[----:B------:R-:W-:-:S05]  /*39b0*/  MOV R19, R5 ;  /* 0x0000000500137202 */ /* 0x000fca0000000f00 */
        /* <DEDUP_REMOVED lines=20> */
[----:B------:R-:W-:Y:S01]  /*3b00*/  IMAD.WIDE.U32 R6, R9, R12, RZ ;  /* 0x0000000c09067225 */ /* 0x000fe200078e00ff */
[----:B------:R-:W-:-:S03]  /*3b10*/  IADD3.X R19, PT, PT, RZ, RZ, R8, P2, P1 ;  /* 0x000000ffff137210 */ /* 0x000fc600017e2408 */
[----:B------:R-:W-:Y:S01]  /*3b20*/  IMAD R7, R9, R5, R7 ;  /* 0x0000000509077224 */ /* 0x000fe200078e0207 */
[----:B------:R-:W-:-:S03]  /*3b30*/  IADD3 R21, P0, PT, RZ, -R6, RZ ;  /* 0x80000006ff157210 */ /* 0x000fc60007f1e0ff */
[----:B------:R-:W-:Y:S02]  /*3b40*/  IMAD R7, R19, R12, R7 ;  /* 0x0000000c13077224 */ /* 0x000fe400078e0207 */
[----:B------:R-:W-:-:S04]  /*3b50*/  IMAD.HI.U32 R8, R9, R21, RZ ;  /* 0x0000001509087227 */ /* 0x000fc800078e00ff */
[----:B------:R-:W-:-:S04]  /*3b60*/  IMAD.X R6, RZ, RZ, ~R7, P0 ;  /* 0x000000ffff067224 */ /* 0x000fc800000e0e07 */
        /* <DEDUP_REMOVED lines=8> */
[----:B------:R-:W-:Y:S02]  /*3bf0*/  IMAD.MOV.U32 R7, RZ, RZ, RZ ;  /* 0x000000ffff077224 */ /* 0x000fe400078e00ff */
[----:B------:R-:W-:-:S04]  /*3c00*/  IMAD.WIDE.U32 R6, R8, R13, R6 ;  /* 0x0000000d08067225 */ /* 0x000fc800078e0006 */
[C---:B------:R-:W-:Y:S02]  /*3c10*/  IMAD R9, R18.reuse, R13, RZ ;  /* 0x0000000d12097224 */ /* 0x040fe400078e02ff */
[----:B------:R-:W-:-:S04]  /*3c20*/  IMAD.HI.U32 R6, P0, R18, R11, R6 ;  /* 0x0000000b12067227 */ /* 0x000fc80007800006 */
[----:B------:R-:W-:Y:S01]  /*3c30*/  IMAD.HI.U32 R8, R18, R13, RZ ;  /* 0x0000000d12087227 */ /* 0x000fe200078e00ff */
[----:B------:R-:W-:-:S04]  /*3c40*/  IADD3 R9, P1, PT, R9, R6, RZ ;  /* 0x0000000609097210 */ /* 0x000fc80007f3e0ff */
[----:B------:R-:W-:Y:S01]  /*3c50*/  IADD3.X R8, PT, PT, R8, RZ, RZ, P0, !PT ;  /* 0x000000ff08087210 */ /* 0x000fe200007fe4ff */
        /* <DEDUP_REMOVED lines=8> */
[----:B------:R-:W-:Y:S02]  /*3ce0*/  IADD3 R7, P1, PT, -R12, R11, RZ ;  /* 0x0000000b0c077210 */ /* 0x000fe40007f3e1ff */
[C---:B------:R-:W-:Y:S01]  /*3cf0*/  ISETP.GE.U32.AND.EX P0, PT, R20.reuse, R5, PT, P0 ;  /* 0x000000051400720c */ /* 0x040fe20003f06100 */
[----:B------:R-:W-:Y:S02]  /*3d00*/  IMAD.X R8, RZ, RZ, R19, P2 ;  /* 0x000000ffff087224 */ /* 0x000fe400010e0613 */
[----:B------:R-:W-:Y:S01]  /*3d10*/  IMAD.X R18, R20, 0x1, ~R5, P1 ;  /* 0x0000000114127824 */ /* 0x000fe200008e0e05 */
[----:B------:R-:W-:Y:S02]  /*3d20*/  SEL R9, R6, R9, P0 ;  /* 0x0000000906097207 */ /* 0x000fe40000000000 */
[----:B------:R-:W-:Y:S01]  /*3d30*/  SEL R7, R7, R11, P0 ;  /* 0x0000000b07077207 */ /* 0x000fe20000000000 */
[----:B------:R-:W-:Y:S01]  /*3d40*/  IMAD.MOV.U32 R11, RZ, RZ, 0x0 ;  /* 0x00000000ff0b7424 */ /* 0x000fe200078e00ff */
[----:B------:R-:W-:-:S02]  /*3d50*/  SEL R8, R8, R19, P0 ;  /* 0x0000001308087207 */ /* 0x000fc40000000000 */
[----:B------:R-:W-:Y:S02]  /*3d60*/  IADD3 R6, P2, PT, R9, 0x1, RZ ;  /* 0x0000000109067810 */ /* 0x000fe40007f5e0ff */
[----:B------:R-:W-:Y:S02]  /*3d70*/  SEL R18, R18, R20, P0 ;  /* 0x0000001412127207 */ /* 0x000fe40000000000 */
[----:B------:R-:W-:Y:S01]  /*3d80*/  ISETP.GE.U32.AND P0, PT, R7, R12, PT ;  /* 0x0000000c0700720c */ /* 0x000fe20003f06070 */
[----:B------:R-:W-:Y:S01]  /*3d90*/  IMAD.X R7, RZ, RZ, R8, P2 ;  /* 0x000000ffff077224 */ /* 0x000fe200010e0608 */
[----:B------:R-:W-:Y:S02]  /*3da0*/  ISETP.NE.U32.AND P1, PT, R12, RZ, PT ;  /* 0x000000ff0c00720c */ /* 0x000fe40003f25070 */
[----:B------:R-:W-:Y:S02]  /*3db0*/  ISETP.GE.U32.AND.EX P0, PT, R18, R5, PT, P0 ;  /* 0x000000051200720c */ /* 0x000fe40003f06100 */
[----:B------:R-:W-:-:S02]  /*3dc0*/  ISETP.NE.AND.EX P1, PT, R5, RZ, PT, P1 ;  /* 0x000000ff0500720c */ /* 0x000fc40003f25310 */
[----:B------:R-:W-:Y:S02]  /*3dd0*/  SEL R6, R6, R9, P0 ;  /* 0x0000000906067207 */ /* 0x000fe40000000000 */
[----:B------:R-:W-:Y:S02]  /*3de0*/  SEL R7, R7, R8, P0 ;  /* 0x0000000807077207 */ /* 0x000fe40000000000 */
[----:B------:R-:W-:Y:S02]  /*3df0*/  SEL R6, R6, 0xffffffff, P1 ;  /* 0xffffffff06067807 */ /* 0x000fe40000800000 */
[----:B------:R-:W-:Y:S01]  /*3e00*/  SEL R7, R7, 0xffffffff, P1 ;  /* 0xffffffff07077807 */ /* 0x000fe20000800000 */
[----:B------:R-:W-:Y:S06]  /*3e10*/  RET.REL.NODEC R10 `(_ZN2at6native49_GLOBAL__N__cfa43aba_16_ReflectionPad_cu_f800513921reflection_pad1d_flatIaEEvPKT_PS3_lllll) ;  /* 0xffffffc00a787950 */ /* 0x000fec0003c3ffff */
        .weak           $__internal_63_$__cuda_sm20_rem_s64
        .type           $__internal_63_$__cuda_sm20_rem_s64,@function
        .size           $__internal_63_$__cuda_sm20_rem_s64,(.L_x_1269 - $__internal_63_$__cuda_sm20_rem_s64)
$__internal_63_$__cuda_sm20_rem_s64:
[----:B------:R-:W-:Y:S02]  /*3e20*/  IADD3 R27, P1, PT, RZ, -R10, RZ ;  /* 0x8000000aff1b7210 */ /* 0x000fe40007f3e0ff */
[----:B------:R-:W-:-:S03]  /*3e30*/  ISETP.GE.AND P0, PT, R9, RZ, PT ;  /* 0x000000ff0900720c */ /* 0x000fc60003f06270 */
[----:B------:R-:W-:Y:S01]  /*3e40*/  IMAD.X R6, RZ, RZ, ~R9, P1 ;  /* 0x000000ffff067224 */ /* 0x000fe200008e0e09 */
[----:B------:R-:W-:-:S04]  /*3e50*/  SEL R26, R27, R10, !P0 ;  /* 0x0000000a1b1a7207 */ /* 0x000fc80004000000 */
[----:B------:R-:W-:-:S04]  /*3e60*/  SEL R27, R6, R9, !P0 ;  /* 0x00000009061b7207 */ /* 0x000fc80004000000 */
[----:B------:R-:W0:Y:S02]  /*3e70*/  I2F.U64.RP R23, R26 ;  /* 0x0000001a00177312 */ /* 0x000e240000309000 */
[----:B0-----:R-:W0:Y:S02]  /*3e80*/  MUFU.RCP R7, R23 ;  /* 0x0000001700077308 */ /* 0x001e240000001000 */
[----:B0-----:R-:W-:-:S15]  /*3e90*/  IADD3 R7, PT, PT, R7, 0x1ffffffe, RZ ;  /* 0x1ffffffe07077810 */ /* 0x001fde0007ffe0ff */
        /* <DEDUP_REMOVED lines=22> */
[----:B------:R-:W-:Y:S01]  /*4000*/  ISETP.GE.AND P1, PT, R11, RZ, PT ;  /* 0x000000ff0b00720c */ /* 0x000fe20003f26270 */
[----:B------:R-:W-:Y:S02]  /*4010*/  IMAD R6, R23, R26, R6 ;  /* 0x0000001a17067224 */ /* 0x000fe400078e0206 */
[----:B------:R-:W-:Y:S01]  /*4020*/  IMAD.HI.U32 R30, R31, R24, RZ ;  /* 0x000000181f1e7227 */ /* 0x000fe200078e00ff */
[----:B------:R-:W-:-:S03]  /*4030*/  SEL R7, R7, R12, !P1 ;  /* 0x0000000c07077207 */ /* 0x000fc60004800000 */
[----:B------:R-:W-:Y:S02]  /*4040*/  IMAD.X R6, RZ, RZ, ~R6, P0 ;  /* 0x000000ffff067224 */ /* 0x000fe400000e0e06 */
[----:B------:R-:W-:Y:S02]  /*4050*/  IMAD.X R12, RZ, RZ, ~R11, P4 ;  /* 0x000000ffff0c7224 */ /* 0x000fe400020e0e0b */
[----:B------:R-:W-:-:S03]  /*4060*/  IMAD.WIDE.U32 R30, P0, R31, R6, R30 ;  /* 0x000000061f1e7225 */ /* 0x000fc6000780001e */
[----:B------:R-:W-:Y:S01]  /*4070*/  SEL R11, R12, R11, !P1 ;  /* 0x0000000b0c0b7207 */ /* 0x000fe20004800000 */
        /* <DEDUP_REMOVED lines=21> */
[----:B------:R-:W-:-:S04]  /*41d0*/  IADD3 R12, P2, PT, R7, -R26, RZ ;  /* 0x8000001a070c7210 */ /* 0x000fc80007f5e0ff */
[C---:B------:R-:W-:Y:S01]  /*41e0*/  ISETP.GE.U32.AND.EX P0, PT, R11.reuse, R27, PT, P0 ;  /* 0x0000001b0b00720c */ /* 0x040fe20003f06100 */
[----:B------:R-:W-:-:S03]  /*41f0*/  IMAD.X R6, R11, 0x1, ~R27, P2 ;  /* 0x000000010b067824 */ /* 0x000fc600010e0e1b */
[----:B------:R-:W-:Y:S02]  /*4200*/  SEL R7, R12, R7, P0 ;  /* 0x000000070c077207 */ /* 0x000fe40000000000 */
        /* <DEDUP_REMOVED lines=16> */
[----:B------:R-:W-:Y:S06]  /*4310*/  RET.REL.NODEC R8 `(_ZN2at6native49_GLOBAL__N__cfa43aba_16_ReflectionPad_cu_f800513921reflection_pad1d_flatIaEEvPKT_PS3_lllll) ;  /* 0xffffffbc08387950 */ /* 0x000fec0003c3ffff */
.L_x_837:
        /* <DEDUP_REMOVED lines=14> */
.L_x_1269:


//--------------------- .text._ZN2at6native49_GLOBAL__N__cfa43aba_16_ReflectionPad_cu_f800513927reflection_pad1d_out_kernelIaEEvPKT_PS3_lll --------------------------
	.section	.text._ZN2at6native49_GLOBAL__N__cfa43aba_16_ReflectionPad_cu_f800513927reflection_pad1d_out_kernelIaEEvPKT_PS3_lll,"ax",@progbits
	.align	128
.text._ZN2at6native49_GLOBAL__N__cfa43aba_16_ReflectionPad_cu_f800513927reflection_pad1d_out_kernelIaEEvPKT_PS3_lll:
        .type           _ZN2at6native49_GLOBAL__N__cfa43aba_16_ReflectionPad_cu_f800513927reflection_pad1d_out_kernelIaEEvPKT_PS3_lll,@function
        .size           _ZN2at6native49_GLOBAL__N__cfa43aba_16_ReflectionPad_cu_f800513927reflection_pad1d_out_kernelIaEEvPKT_PS3_lll,(.L_x_1273 - _ZN2at6native49_GLOBAL__N__cfa43aba_16_ReflectionPad_cu_f800513927reflection_pad1d_out_kernelIaEEvPKT_PS3_lll)
        .other          _ZN2at6native49_GLOBAL__N__cfa43aba_16_ReflectionPad_cu_f800513927reflection_pad1d_out_kernelIaEEvPKT_PS3_lll,@"STO_CUDA_ENTRY STV_DEFAULT"
_ZN2at6native49_GLOBAL__N__cfa43aba_16_ReflectionPad_cu_f800513927reflection_pad1d_out_kernelIaEEvPKT_PS3_lll:
        /* <DEDUP_REMOVED lines=57> */
[----:B-1----:R-:W-:-:S04]  /*0390*/  IADD3 R4, P0, PT, R3, UR8, RZ ;  /* 0x0000000803047c10 */ /* 0x002fc8000ff1e0ff */
[----:B------:R-:W-:-:S06]  /*03a0*/  IADD3.X R5, PT, PT, R6, UR9, RZ, P0, !PT ;  /* 0x0000000906057c10 */ /* 0x000fcc00087fe4ff */
[----:B0-----:R-:W2:Y:S01]  /*03b0*/  LDG.E.U8 R5, desc[UR6][R4.64] ;  /* 0x0000000604057981 */ /* 0x001ea2000c1e1100 */
[----:B------:R-:W-:Y:S02]  /*03c0*/  IMAD.MOV.U32 R3, RZ, RZ, RZ ;  /* 0x000000ffff037224 */ /* 0x000fe400078e00ff */
[----:B------:R-:W-:-:S04]  /*03d0*/  IMAD.WIDE.U32 R2, R7, UR4, R2 ;  /* 0x0000000407027c25 */ /* 0x000fc8000f8e0002 */
[----:B------:R-:W-:Y:S01]  /*03e0*/  IMAD R7, R0, UR4, RZ ;  /* 0x0000000400077c24 */ /* 0x000fe2000f8e02ff */
[----:B------:R-:W-:-:S04]  /*03f0*/  IADD3 R2, P0, PT, R2, UR10, RZ ;  /* 0x0000000a02027c10 */ /* 0x000fc8000ff1e0ff */
[----:B------:R-:W-:-:S05]  /*0400*/  IADD3.X R3, PT, PT, R3, UR11, R7, P0, !PT ;  /* 0x0000000b03037c10 */ /* 0x000fca00087fe407 */
[----:B--2---:R-:W-:Y:S01]  /*0410*/  STG.E.U8 desc[UR6][R2.64], R5 ;  /* 0x0000000502007986 */ /* 0x004fe2000c101106 */
[----:B------:R-:W-:Y:S05]  /*0420*/  EXIT ;  /* 0x000000000000794d */ /* 0x000fea0003800000 */
.L_x_838:
        /* <DEDUP_REMOVED lines=13> */
.L_x_1273:


//--------------------- .text._ZN2at6native49_GLOBAL__N__cfa43aba_16_ReflectionPad_cu_f800513921reflection_pad1d_flatIhEEvPKT_PS3_lllll --------------------------
	.section	.text._ZN2at6native49_GLOBAL__N__cfa43aba_16_ReflectionPad_cu_f800513921reflection_pad1d_flatIhEEvPKT_PS3_lllll,"ax",@progbits
	.align	128
.text._ZN2at6native49_GLOBAL__N__cfa43aba_16_ReflectionPad_cu_f800513921reflection_pad1d_flatIhEEvPKT_PS3_lllll:
        .type           _ZN2at6native49_GLOBAL__N__cfa43aba_16_ReflectionPad_cu_f800513921reflection_pad1d_flatIhEEvPKT_PS3_lllll,@function
        .size           _ZN2at6native49_GLOBAL__N__cfa43aba_16_ReflectionPad_cu_f800513921reflection_pad1d_flatIhEEvPKT_PS3_lllll,(.L_x_1274 - _ZN2at6native49_GLOBAL__N__cfa43aba_16_ReflectionPad_cu_f800513921reflection_pad1d_flatIhEEvPKT_PS3_lllll)
        .other          _ZN2at6native49_GLOBAL__N__cfa43aba_16_ReflectionPad_cu_f800513921reflection_pad1d_flatIhEEvPKT_PS3_lllll,@"STO_CUDA_ENTRY STV_DEFAULT"
_ZN2at6native49_GLOBAL__N__cfa43aba_16_ReflectionPad_cu_f800513921reflection_pad1d_flatIhEEvPKT_PS3_lllll:
        /* <DEDUP_REMOVED lines=62> */
.L_x_841:
[----:B------:R-:W-:Y:S01]  /*03e0*/  IMAD.U32 R7, RZ, RZ, UR5 ;  /* 0x00000005ff077e24 */ /* 0x000fe2000f8e00ff */
[----:B------:R-:W-:Y:S01]  /*03f0*/  MOV R10, 0x460 ;  /* 0x00000460000a7802 */ /* 0x000fe20000000f00 */
[----:B------:R-:W-:Y:S02]  /*0400*/  IMAD.U32 R13, RZ, RZ, UR5 ;  /* 0x00000005ff0d7e24 */ /* 0x000fe4000f8e00ff */
[----:B------:R-:W-:Y:S02]  /*0410*/  IMAD.U32 R12, RZ, RZ, UR4 ;  /* 0x00000004ff0c7e24 */ /* 0x000fe4000f8e00ff */
[----:B------:R-:W-:Y:S02]  /*0420*/  IMAD.U32 R6, RZ, RZ, UR4 ;  /* 0x00000004ff067e24 */ /* 0x000fe4000f8e00ff */
[----:B------:R-:W-:Y:S02]  /*0430*/  IMAD.MOV.U32 R5, RZ, RZ, R7 ;  /* 0x000000ffff057224 */ /* 0x000fe400078e0007 */
[----:B------:R-:W-:-:S07]  /*0440*/  IMAD.MOV.U32 R13, RZ, RZ, R9 ;  /* 0x000000ffff0d7224 */ /* 0x000fce00078e0009 */
[----:B------:R-:W-:Y:S05]  /*0450*/  CALL.REL.NOINC `($__internal_65_$__cuda_sm20_div_u64) ;  /* 0x0000003400507944 */ /* 0x000fea0003c00000 */
[----:B------:R-:W-:Y:S01]  /*0460*/  MOV R18, R6 ;  /* 0x0000000600127202 */ /* 0x000fe20000000f00 */
[----:B------:R-:W-:-:S07]  /*0470*/  IMAD.MOV.U32 R19, RZ, RZ, R7 ;  /* 0x000000ffff137224 */ /* 0x000fce00078e0007 */
.L_x_842:
[----:B------:R-:W-:Y:S05]  /*0480*/  BSYNC.RECONVERGENT B0 ;  /* 0x0000000000007941 */ /* 0x000fea0003800200 */
.L_x_840:
        /* <DEDUP_REMOVED lines=19> */
.L_x_849:
        /* <DEDUP_REMOVED lines=26> */
.L_x_847:
[----:B------:R-:W-:-:S07]  /*0760*/  MOV R6, 0x780 ;  /* 0x0000078000067802 */ /* 0x000fce0000000f00 */
[----:B-12---:R-:W-:Y:S05]  /*0770*/  CALL.REL.NOINC `($__internal_64_$__cuda_sm20_div_s64) ;  /* 0x0000002c00307944 */ /* 0x006fea0003c00000 */
.L_x_848:
[----:B--2---:R-:W-:Y:S05]  /*0780*/  BSYNC.RECONVERGENT B2 ;  /* 0x0000000000027941 */ /* 0x004fea0003800200 */
.L_x_846:
        /* <DEDUP_REMOVED lines=16> */
.L_x_845:
[----:B------:R-:W-:-:S04]  /*0890*/  IADD3 R17, P0, PT, R3, UR6, RZ ;  /* 0x0000000603117c10 */ /* 0x000fc8000ff1e0ff */
[----:B------:R-:W-:-:S09]  /*08a0*/  IADD3.X R0, PT, PT, R2, UR7, RZ, P0, !PT ;  /* 0x0000000702007c10 */ /* 0x000fd200087fe4ff */
.L_x_844:
[----:B--2---:R-:W-:Y:S05]  /*08b0*/  BSYNC.RECONVERGENT B0 ;  /* 0x0000000000007941 */ /* 0x004fea0003800200 */
.L_x_843:
        /* <DEDUP_REMOVED lines=8> */
.L_x_862:
        /* <DEDUP_REMOVED lines=24> */
.L_x_851:
[----:B------:R-:W-:Y:S01]  /*0ac0*/  IMAD.MOV.U32 R12, RZ, RZ, R17 ;  /* 0x000000ffff0c7224 */ /* 0x000fe200078e0011 */
[----:B------:R-:W-:-:S07]  /*0ad0*/  MOV R6, 0xaf0 ;  /* 0x00000af000067802 */ /* 0x000fce0000000f00 */
[----:B-1----:R-:W-:Y:S05]  /*0ae0*/  CALL.REL.NOINC `($__internal_64_$__cuda_sm20_div_s64) ;  /* 0x0000002800547944 */ /* 0x002fea0003c00000 */
.L_x_852:
[----:B------:R-:W-:Y:S05]  /*0af0*/  BSYNC.RECONVERGENT B0 ;  /* 0x0000000000007941 */ /* 0x000fea0003800200 */
.L_x_850:
        /* <DEDUP_REMOVED lines=34> */
.L_x_854:
[----:B------:R-:W-:Y:S01]  /*0d20*/  IMAD.MOV.U32 R12, RZ, RZ, R17 ;  /* 0x000000ffff0c7224 */ /* 0x000fe200078e0011 */
[----:B------:R-:W-:-:S07]  /*0d30*/  MOV R6, 0xd50 ;  /* 0x00000d5000067802 */ /* 0x000fce0000000f00 */
[----:B0-----:R-:W-:Y:S05]  /*0d40*/  CALL.REL.NOINC `($__internal_64_$__cuda_sm20_div_s64) ;  /* 0x0000002400bc7944 */ /* 0x001fea0003c00000 */
.L_x_855:
[----:B------:R-:W-:Y:S05]  /*0d50*/  BSYNC.RECONVERGENT B0 ;  /* 0x0000000000007941 */ /* 0x000fea0003800200 */
.L_x_853:
        /* <DEDUP_REMOVED lines=34> */
.L_x_857:
[----:B------:R-:W-:Y:S01]  /*0f80*/  IMAD.MOV.U32 R12, RZ, RZ, R17 ;  /* 0x000000ffff0c7224 */ /* 0x000fe200078e0011 */
[----:B------:R-:W-:-:S07]  /*0f90*/  MOV R6, 0xfb0 ;  /* 0x00000fb000067802 */ /* 0x000fce0000000f00 */
[----:B0-----:R-:W-:Y:S05]  /*0fa0*/  CALL.REL.NOINC `($__internal_64_$__cuda_sm20_div_s64) ;  /* 0x0000002400247944 */ /* 0x001fea0003c00000 */
.L_x_858:
[----:B------:R-:W-:Y:S05]  /*0fb0*/  BSYNC.RECONVERGENT B0 ;  /* 0x0000000000007941 */ /* 0x000fea0003800200 */
.L_x_856:
        /* <DEDUP_REMOVED lines=34> */
.L_x_860:
[----:B------:R-:W-:Y:S02]  /*11e0*/  MOV R12, R17 ;  /* 0x00000011000c7202 */ /* 0x000fe40000000f00 */
[----:B------:R-:W-:-:S07]  /*11f0*/  MOV R6, 0x1210 ;  /* 0x0000121000067802 */ /* 0x000fce0000000f00 */
[----:B0-----:R-:W-:Y:S05]  /*1200*/  CALL.REL.NOINC `($__internal_64_$__cuda_sm20_div_s64) ;  /* 0x00000020008c7944 */ /* 0x001fea0003c00000 */
.L_x_861:
[----:B------:R-:W-:Y:S05]  /*1210*/  BSYNC.RECONVERGENT B0 ;  /* 0x0000000000007941 */ /* 0x000fea0003800200 */
.L_x_859:
        /* <DEDUP_REMOVED lines=14> */
.L_x_839:
        /* <DEDUP_REMOVED lines=35> */
.L_x_864:
        /* <DEDUP_REMOVED lines=8> */
.L_x_865:
[----:B------:R-:W-:Y:S05]  /*15b0*/  BSYNC.RECONVERGENT B0 ;  /* 0x0000000000007941 */ /* 0x000fea0003800200 */
.L_x_863:
        /* <DEDUP_REMOVED lines=23> */
.L_x_875:
        /* <DEDUP_REMOVED lines=26> */
.L_x_870:
[----:B------:R-:W-:-:S07]  /*18d0*/  MOV R6, 0x18f0 ;  /* 0x000018f000067802 */ /* 0x000fce0000000f00 */
[----:B--234-:R-:W-:Y:S05]  /*18e0*/  CALL.REL.NOINC `($__internal_64_$__cuda_sm20_div_s64) ;  /* 0x0000001800d47944 */ /* 0x01cfea0003c00000 */
[----:B------:R-:W-:Y:S02]  /*18f0*/  IMAD.MOV.U32 R28, RZ, RZ, R10 ;  /* 0x000000ffff1c7224 */ /* 0x000fe400078e000a */
[----:B------:R-:W-:-:S07]  /*1900*/  IMAD.MOV.U32 R29, RZ, RZ, R11 ;  /* 0x000000ffff1d7224 */ /* 0x000fce00078e000b */
.L_x_871:
[----:B--234-:R-:W-:Y:S05]  /*1910*/  BSYNC.RECONVERGENT B2 ;  /* 0x0000000000027941 */ /* 0x01cfea0003800200 */
.L_x_869:
        /* <DEDUP_REMOVED lines=32> */
.L_x_873:
[----:B------:R-:W-:Y:S01]  /*1b20*/  IMAD.MOV.U32 R12, RZ, RZ, R8 ;  /* 0x000000ffff0c7224 */ /* 0x000fe200078e0008 */
[----:B------:R-:W-:Y:S01]  /*1b30*/  MOV R9, UR10 ;  /* 0x0000000a00097c02 */ /* 0x000fe20008000f00 */
[----:B------:R-:W-:Y:S01]  /*1b40*/  IMAD.U32 R10, RZ, RZ, UR20 ;  /* 0x00000014ff0a7e24 */ /* 0x000fe2000f8e00ff */
[----:B------:R-:W-:-:S07]  /*1b50*/  MOV R8, 0x1b70 ;  /* 0x00001b7000087802 */ /* 0x000fce0000000f00 */
[----:B------:R-:W-:Y:S05]  /*1b60*/  CALL.REL.NOINC `($__internal_66_$__cuda_sm20_rem_s64) ;  /* 0x0000002000ac7944 */ /* 0x000fea0003c00000 */
.L_x_874:
[----:B------:R-:W-:Y:S05]  /*1b70*/  BSYNC.RECONVERGENT B2 ;  /* 0x0000000000027941 */ /* 0x000fea0003800200 */
.L_x_872:
        /* <DEDUP_REMOVED lines=29> */
.L_x_868:
[----:B------:R-:W-:-:S04]  /*1d50*/  IADD3 R17, P0, PT, R3, UR6, RZ ;  /* 0x0000000603117c10 */ /* 0x000fc8000ff1e0ff */
[----:B------:R-:W-:-:S09]  /*1d60*/  IADD3.X R0, PT, PT, R2, UR7, RZ, P0, !PT ;  /* 0x0000000702007c10 */ /* 0x000fd200087fe4ff */
.L_x_867:
[----:B--234-:R-:W-:Y:S05]  /*1d70*/  BSYNC.RECONVERGENT B0 ;  /* 0x0000000000007941 */ /* 0x01cfea0003800200 */
.L_x_866:
        /* <DEDUP_REMOVED lines=11> */
.L_x_901:
        /* <DEDUP_REMOVED lines=24> */
.L_x_878:
[----:B------:R-:W-:Y:S01]  /*1fb0*/  IMAD.MOV.U32 R12, RZ, RZ, R17 ;  /* 0x000000ffff0c7224 */ /* 0x000fe200078e0011 */
[----:B------:R-:W-:-:S07]  /*1fc0*/  MOV R6, 0x1fe0 ;  /* 0x00001fe000067802 */ /* 0x000fce0000000f00 */
[----:B-1----:R-:W-:Y:S05]  /*1fd0*/  CALL.REL.NOINC `($__internal_64_$__cuda_sm20_div_s64) ;  /* 0x0000001400187944 */ /* 0x002fea0003c00000 */
[----:B------:R-:W-:Y:S02]  /*1fe0*/  IMAD.MOV.U32 R18, RZ, RZ, R10 ;  /* 0x000000ffff127224 */ /* 0x000fe400078e000a */
[----:B------:R-:W-:-:S07]  /*1ff0*/  IMAD.MOV.U32 R19, RZ, RZ, R11 ;  /* 0x000000ffff137224 */ /* 0x000fce00078e000b */
.L_x_879:
[----:B------:R-:W-:Y:S05]  /*2000*/  BSYNC.RECONVERGENT B1 ;  /* 0x0000000000017941 */ /* 0x000fea0003800200 */
.L_x_877:
        /* <DEDUP_REMOVED lines=29> */
.L_x_881:
[----:B------:R-:W-:Y:S01]  /*21e0*/  MOV R10, UR20 ;  /* 0x00000014000a7c02 */ /* 0x000fe20008000f00 */
[----:B------:R-:W-:Y:S01]  /*21f0*/  IMAD.U32 R9, RZ, RZ, UR10 ;  /* 0x0000000aff097e24 */ /* 0x000fe2000f8e00ff */
[----:B------:R-:W-:-:S07]  /*2200*/  MOV R8, 0x2220 ;  /* 0x0000222000087802 */ /* 0x000fce0000000f00 */
[----:B------:R-:W-:Y:S05]  /*2210*/  CALL.REL.NOINC `($__internal_66_$__cuda_sm20_rem_s64) ;  /* 0x0000001c00007944 */ /* 0x000fea0003c00000 */
.L_x_882:
[----:B------:R-:W-:Y:S05]  /*2220*/  BSYNC.RECONVERGENT B1 ;  /* 0x0000000000017941 */ /* 0x000fea0003800200 */
.L_x_880:
        /* <DEDUP_REMOVED lines=47> */
.L_x_884:
[----:B------:R-:W-:Y:S01]  /*2520*/  IMAD.MOV.U32 R12, RZ, RZ, R17 ;  /* 0x000000ffff0c7224 */ /* 0x000fe200078e0011 */
[----:B------:R-:W-:-:S07]  /*2530*/  MOV R6, 0x2550 ;  /* 0x0000255000067802 */ /* 0x000fce0000000f00 */
[----:B0-----:R-:W-:Y:S05]  /*2540*/  CALL.REL.NOINC `($__internal_64_$__cuda_sm20_div_s64) ;  /* 0x0000000c00bc7944 */ /* 0x001fea0003c00000 */
[----:B------:R-:W-:Y:S02]  /*2550*/  IMAD.MOV.U32 R20, RZ, RZ, R10 ;  /* 0x000000ffff147224 */ /* 0x000fe400078e000a */
[----:B------:R-:W-:-:S07]  /*2560*/  IMAD.MOV.U32 R21, RZ, RZ, R11 ;  /* 0x000000ffff157224 */ /* 0x000fce00078e000b */
.L_x_885:
[----:B------:R-:W-:Y:S05]  /*2570*/  BSYNC.RECONVERGENT B1 ;  /* 0x0000000000017941 */ /* 0x000fea0003800200 */
.L_x_883:
        /* <DEDUP_REMOVED lines=29> */
.L_x_887:
[----:B------:R-:W-:Y:S01]  /*2750*/  IMAD.U32 R10, RZ, RZ, UR20 ;  /* 0x00000014ff0a7e24 */ /* 0x000fe2000f8e00ff */
[----:B------:R-:W-:Y:S02]  /*2760*/  MOV R9, UR10 ;  /* 0x0000000a00097c02 */ /* 0x000fe40008000f00 */
[----:B------:R-:W-:-:S07]  /*2770*/  MOV R8, 0x2790 ;  /* 0x0000279000087802 */ /* 0x000fce0000000f00 */
[----:B------:R-:W-:Y:S05]  /*2780*/  CALL.REL.NOINC `($__internal_66_$__cuda_sm20_rem_s64) ;  /* 0x0000001400a47944 */ /* 0x000fea0003c00000 */
.L_x_888:
[----:B------:R-:W-:Y:S05]  /*2790*/  BSYNC.RECONVERGENT B1 ;  /* 0x0000000000017941 */ /* 0x000fea0003800200 */
.L_x_886:
        /* <DEDUP_REMOVED lines=47> */
.L_x_890:
[----:B------:R-:W-:Y:S01]  /*2a90*/  IMAD.MOV.U32 R12, RZ, RZ, R17 ;  /* 0x000000ffff0c7224 */ /* 0x000fe200078e0011 */
[----:B------:R-:W-:-:S07]  /*2aa0*/  MOV R6, 0x2ac0 ;  /* 0x00002ac000067802 */ /* 0x000fce0000000f00 */
[----:B0-----:R-:W-:Y:S05]  /*2ab0*/  CALL.REL.NOINC `($__internal_64_$__cuda_sm20_div_s64) ;  /* 0x0000000800607944 */ /* 0x001fea0003c00000 */
[----:B------:R-:W-:Y:S02]  /*2ac0*/  IMAD.MOV.U32 R20, RZ, RZ, R10 ;  /* 0x000000ffff147224 */ /* 0x000fe400078e000a */
[----:B------:R-:W-:-:S07]  /*2ad0*/  IMAD.MOV.U32 R21, RZ, RZ, R11 ;  /* 0x000000ffff157224 */ /* 0x000fce00078e000b */
.L_x_891:
[----:B------:R-:W-:Y:S05]  /*2ae0*/  BSYNC.RECONVERGENT B1 ;  /* 0x0000000000017941 */ /* 0x000fea0003800200 */
.L_x_889:
        /* <DEDUP_REMOVED lines=29> */
.L_x_893:
[----:B------:R-:W-:Y:S01]  /*2cc0*/  IMAD.U32 R10, RZ, RZ, UR20 ;  /* 0x00000014ff0a7e24 */ /* 0x000fe2000f8e00ff */
[----:B------:R-:W-:Y:S01]  /*2cd0*/  MOV R8, 0x2d00 ;  /* 0x00002d0000087802 */ /* 0x000fe20000000f00 */
[----:B------:R-:W-:-:S07]  /*2ce0*/  IMAD.U32 R9, RZ, RZ, UR10 ;  /* 0x0000000aff097e24 */ /* 0x000fce000f8e00ff */
[----:B------:R-:W-:Y:S05]  /*2cf0*/  CALL.REL.NOINC `($__internal_66_$__cuda_sm20_rem_s64) ;  /* 0x0000001000487944 */ /* 0x000fea0003c00000 */
.L_x_894:
[----:B------:R-:W-:Y:S05]  /*2d00*/  BSYNC.RECONVERGENT B1 ;  /* 0x0000000000017941 */ /* 0x000fea0003800200 */
.L_x_892:
        /* <DEDUP_REMOVED lines=47> */
.L_x_896:
[----:B------:R-:W-:Y:S01]  /*3000*/  IMAD.MOV.U32 R12, RZ, RZ, R17 ;  /* 0x000000ffff0c7224 */ /* 0x000fe200078e0011 */
[----:B------:R-:W-:-:S07]  /*3010*/  MOV R6, 0x3030 ;  /* 0x0000303000067802 */ /* 0x000fce0000000f00 */
[----:B0-----:R-:W-:Y:S05]  /*3020*/  CALL.REL.NOINC `($__internal_64_$__cuda_sm20_div_s64) ;  /* 0x0000000400047944 */ /* 0x001fea0003c00000 */
[----:B------:R-:W-:Y:S02]  /*3030*/  IMAD.MOV.U32 R20, RZ, RZ, R10 ;  /* 0x000000ffff147224 */ /* 0x000fe400078e000a */
[----:B------:R-:W-:-:S07]  /*3040*/  IMAD.MOV.U32 R21, RZ, RZ, R11 ;  /* 0x000000ffff157224 */ /* 0x000fce00078e000b */
.L_x_897:
[----:B------:R-:W-:Y:S05]  /*3050*/  BSYNC.RECONVERGENT B1 ;  /* 0x0000000000017941 */ /* 0x000fea0003800200 */
.L_x_895:
        /* <DEDUP_REMOVED lines=29> */
.L_x_899:
[----:B------:R-:W-:Y:S01]  /*3230*/  IMAD.U32 R10, RZ, RZ, UR20 ;  /* 0x00000014ff0a7e24 */ /* 0x000fe2000f8e00ff */
[----:B------:R-:W-:Y:S01]  /*3240*/  MOV R8, 0x3270 ;  /* 0x0000327000087802 */ /* 0x000fe20000000f00 */
[----:B------:R-:W-:-:S07]  /*3250*/  IMAD.U32 R9, RZ, RZ, UR10 ;  /* 0x0000000aff097e24 */ /* 0x000fce000f8e00ff */
[----:B------:R-:W-:Y:S05]  /*3260*/  CALL.REL.NOINC `($__internal_66_$__cuda_sm20_rem_s64) ;  /* 0x0000000800ec7944 */ /* 0x000fea0003c00000 */
.L_x_900:
[----:B------:R-:W-:Y:S05]  /*3270*/  BSYNC.RECONVERGENT B1 ;  /* 0x0000000000017941 */ /* 0x000fea0003800200 */
.L_x_898:
        /* <DEDUP_REMOVED lines=27> */
.L_x_876:
[----:B------:R-:W-:Y:S05]  /*3430*/  EXIT ;  /* 0x000000000000794d */ /* 0x000fea0003800000 */
        .weak           $__internal_64_$__cuda_sm20_div_s64
        .type           $__internal_64_$__cuda_sm20_div_s64,@function
        .size           $__internal_64_$__cuda_sm20_div_s64,($__internal_65_$__cuda_sm20_div_u64 - $__internal_64_$__cuda_sm20_div_s64)
$__internal_64_$__cuda_sm20_div_s64:
        /* <DEDUP_REMOVED lines=85> */
[----:B------:R-:W-:Y:S06]  /*3990*/  RET.REL.NODEC R6 `(_ZN2at6native49_GLOBAL__N__cfa43aba_16_ReflectionPad_cu_f800513921reflection_pad1d_flatIhEEvPKT_PS3_lllll) ;  /* 0xffffffc406987950 */ /* 0x000fec0003c3ffff */
        .weak           $__internal_65_$__cuda_sm20_div_u64
        .type           $__internal_65_$__cuda_sm20_div_u64,@function
        .size           $__internal_65_$__cuda_sm20_div_u64,($__internal_66_$__cuda_sm20_rem_s64 - $__internal_65_$__cuda_sm20_div_u64)
$__internal_65_$__cuda_sm20_div_u64:
        /* <DEDUP_REMOVED lines=71> */
[----:B------:R-:W-:Y:S06]  /*3e10*/  RET.REL.NODEC R10 `(_ZN2at6native49_GLOBAL__N__cfa43aba_16_ReflectionPad_cu_f800513921reflection_pad1d_flatIhEEvPKT_PS3_lllll) ;  /* 0xffffffc00a787950 */ /* 0x000fec0003c3ffff */
        .weak           $__internal_66_$__cuda_sm20_rem_s64
        .type           $__internal_66_$__cuda_sm20_rem_s64,@function
        .size           $__internal_66_$__cuda_sm20_rem_s64,(.L_x_1274 - $__internal_66_$__cuda_sm20_rem_s64)
$__internal_66_$__cuda_sm20_rem_s64:
        /* <DEDUP_REMOVED lines=79> */
[----:B------:R-:W-:Y:S06]  /*4310*/  RET.REL.NODEC R8 `(_ZN2at6native49_GLOBAL__N__cfa43aba_16_ReflectionPad_cu_f800513921reflection_pad1d_flatIhEEvPKT_PS3_lllll) ;  /* 0xffffffbc08387950 */ /* 0x000fec0003c3ffff */
.L_x_902:
        /* <DEDUP_REMOVED lines=14> */
.L_x_1274:


//--------------------- .text._ZN2at6native49_GLOBAL__N__cfa43aba_16_ReflectionPad_cu_f800513927reflection_pad1d_out_kernelIhEEvPKT_PS3_lll --------------------------
	.section	.text._ZN2at6native49_GLOBAL__N__cfa43aba_16_ReflectionPad_cu_f800513927reflection_pad1d_out_kernelIhEEvPKT_PS3_lll,"ax",@progbits
	.align	128
.text._ZN2at6native49_GLOBAL__N__cfa43aba_16_ReflectionPad_cu_f800513927reflection_pad1d_out_kernelIhEEvPKT_PS3_lll:
        .type           _ZN2at6native49_GLOBAL__N__cfa43aba_16_ReflectionPad_cu_f800513927reflection_pad1d_out_kernelIhEEvPKT_PS3_lll,@function
        .size           _ZN2at6native49_GLOBAL__N__cfa43aba_16_ReflectionPad_cu_f800513927reflection_pad1d_out_kernelIhEEvPKT_PS3_lll,(.L_x_1278 - _ZN2at6native49_GLOBAL__N__cfa43aba_16_ReflectionPad_cu_f800513927reflection_pad1d_out_kernelIhEEvPKT_PS3_lll)
        .other          _ZN2at6native49_GLOBAL__N__cfa43aba_16_ReflectionPad_cu_f800513927reflection_pad1d_out_kernelIhEEvPKT_PS3_lll,@"STO_CUDA_ENTRY STV_DEFAULT"
_ZN2at6native49_GLOBAL__N__cfa43aba_16_ReflectionPad_cu_f800513927reflection_pad1d_out_kernelIhEEvPKT_PS3_lll:
        /* <DEDUP_REMOVED lines=67> */
.L_x_903:
        /* <DEDUP_REMOVED lines=13> */
.L_x_1278:


//--------------------- .text._ZN2at6native49_GLOBAL__N__cfa43aba_16_ReflectionPad_cu_f800513936reflection_pad2d_backward_out_kernelIN3c108BFloat16EEEvPT_PKS5_lliiiiiii --------------------------
	.section	.text._ZN2at6native49_GLOBAL__N__cfa43aba_16_ReflectionPad_cu_f800513936reflection_pad2d_backward_out_kernelIN3c108BFloat16EEEvPT_PKS5_lliiiiiii,"ax",@progbits
	.align	128
.text._ZN2at6native49_GLOBAL__N__cfa43aba_16_ReflectionPad_cu_f800513936reflection_pad2d_backward_out_kernelIN3c108BFloat16EEEvPT_PKS5_lliiiiiii:
        .type           _ZN2at6native49_GLOBAL__N__cfa43aba_16_ReflectionPad_cu_f800513936reflection_pad2d_backward_out_kernelIN3c108BFloat16EEEvPT_PKS5_lliiiiiii,@function
        .size           _ZN2at6native49_GLOBAL__N__cfa43aba_16_ReflectionPad_cu_f800513936reflection_pad2d_backward_out_kernelIN3c108BFloat16EEEvPT_PKS5_lliiiiiii,(.L_x_1279 - _ZN2at6native49_GLOBAL__N__cfa43aba_16_ReflectionPad_cu_f800513936reflection_pad2d_backward_out_kernelIN3c108BFloat16EEEvPT_PKS5_lliiiiiii)
        .other          _ZN2at6native49_GLOBAL__N__cfa43aba_16_ReflectionPad_cu_f800513936reflection_pad2d_backward_out_kernelIN3c108BFloat16EEEvPT_PKS5_lliiiiiii,@"STO_CUDA_ENTRY STV_DEFAULT"
_ZN2at6native49_GLOBAL__N__cfa43aba_16_ReflectionPad_cu_f800513936reflection_pad2d_backward_out_kernelIN3c108BFloat16EEEvPT_PKS5_lliiiiiii:
[----:B------:R-:W-:Y:S01]  /*0000*/  LDC R1, c[0x0][0x37c] ;  /* 0x0000df00ff017b82 */ /* 0x000fe20000000800 */
[----:B------:R-:W0:Y:S01]  /*0010*/  LDCU.128 UR12, c[0x0][0x3a0] ;  /* 0x00007400ff0c77ac */ /* 0x000e220008000c00 */
[----:B------:R-:W1:Y:S06]  /*0020*/  S2R R2, SR_TID.X ;  /* 0x0000000000027919 */ /* 0x000e6c0000002100 */
[----:B------:R-:W1:Y:S01]  /*0030*/  S2UR UR5, SR_CTAID.X ;  /* 0x00000000000579c3 */ /* 0x000e620000002500 */
[----:B------:R-:W2:Y:S07]  /*0040*/  LDCU.128 UR20, c[0x0][0x390] ;  /* 0x00007200ff1477ac */ /* 0x000eae0008000c00 */
[----:B------:R-:W1:Y:S01]  /*0050*/  LDC R3, c[0x0][0x360] ;  /* 0x0000d800ff037b82 */ /* 0x000e620000000800 */
[----:B0-----:R-:W-:-:S02]  /*0060*/  USHF.R.S32.HI UR9, URZ, 0x1f, UR14 ;  /* 0x0000001fff097899 */ /* 0x001fc4000801140e */
[----:B------:R-:W-:Y:S02]  /*0070*/  USHF.R.S32.HI UR6, URZ, 0x1f, UR12 ;  /* 0x0000001fff067899 */ /* 0x000fe4000801140c */
[----:B--2---:R-:W-:Y:S02]  /*0080*/  UIADD3 UR20, UP0, UPT, UR14, UR20, URZ ;  /* 0x000000140e147290 */ /* 0x004fe4000ff1e0ff */
[----:B------:R-:W-:Y:S02]  /*0090*/  UIADD3 UR17, UP1, UPT, UR12, UR22, URZ ;  /* 0x000000160c117290 */ /* 0x000fe4000ff3e0ff */
[----:B------:R-:W-:Y:S02]  /*00a0*/  UIADD3.X UR21, UPT, UPT, UR9, UR21, URZ, UP0, !UPT ;  /* 0x0000001509157290 */ /* 0x000fe400087fe4ff */
[----:B------:R-:W-:Y:S02]  /*00b0*/  UIADD3 UR28, UP0, UPT, UR20, UR15, URZ ;  /* 0x0000000f141c7290 */ /* 0x000fe4000ff1e0ff */
[----:B------:R-:W-:-:S02]  /*00c0*/  UIADD3.X UR18, UPT, UPT, UR6, UR23, URZ, UP1, !UPT ;  /* 0x0000001706127290 */ /* 0x000fc40008ffe4ff */
[----:B------:R-:W-:Y:S02]  /*00d0*/  UIADD3 UR7, UP1, UPT, UR17, UR13, URZ ;  /* 0x0000000d11077290 */ /* 0x000fe4000ff3e0ff */
[----:B------:R-:W-:Y:S01]  /*00e0*/  ULEA.HI.X.SX32 UR19, UR15, UR21, 0x1, UP0 ;  /* 0x000000150f137291 */ /* 0x000fe200080f0eff */
[----:B-1----:R-:W-:Y:S01]  /*00f0*/  IMAD R2, R3, UR5, R2 ;  /* 0x0000000503027c24 */ /* 0x002fe2000f8e0202 */
[----:B------:R-:W-:Y:S02]  /*0100*/  ULEA.HI.X.SX32 UR10, UR13, UR18, 0x1, UP1 ;  /* 0x000000120d0a7291 */ /* 0x000fe400088f0eff */
[----:B------:R-:W-:Y:S02]  /*0110*/  UIMAD UR4, UR19, UR7, URZ ;  /* 0x00000007130472a4 */ /* 0x000fe4000f8e02ff */
[----:B------:R-:W-:Y:S02]  /*0120*/  UIMAD.WIDE.U32 UR12, UR28, UR7, URZ ;  /* 0x000000071c0c72a5 */ /* 0x000fe4000f8e00ff */
[----:B------:R-:W-:-:S04]  /*0130*/  UIMAD UR4, UR10, UR28, UR4 ;  /* 0x0000001c0a0472a4 */ /* 0x000fc8000f8e0204 */
[----:B------:R-:W-:Y:S01]  /*0140*/  UIADD3 UR4, UPT, UPT, UR13, UR4, URZ ;  /* 0x000000040d047290 */ /* 0x000fe2000fffe0ff */
[----:B------:R-:W-:-:S05]  /*0150*/  ISETP.LT.U32.AND P0, PT, R2, UR12, PT ;  /* 0x0000000c02007c0c */ /* 0x000fca000bf01070 */
[----:B------:R-:W-:-:S05]  /*0160*/  IMAD.U32 R0, RZ, RZ, UR4 ;  /* 0x00000004ff007e24 */ /* 0x000fca000f8e00ff */
[----:B------:R-:W-:-:S13]  /*0170*/  ISETP.GT.AND.EX P0, PT, R0, RZ, PT, P0 ;  /* 0x000000ff0000720c */ /* 0x000fda0003f04300 */
[----:B------:R-:W-:Y:S05]  /*0180*/  @!P0 EXIT ;  /* 0x000000000000894d */ /* 0x000fea0003800000 */
[----:B------:R-:W0:Y:S01]  /*0190*/  S2UR UR4, SR_CTAID.Y ;  /* 0x00000000000479c3 */ /* 0x000e220000002600 */
[----:B------:R-:W0:Y:S01]  /*01a0*/  LDCU.64 UR12, c[0x0][0x3b0] ;  /* 0x00007600ff0c77ac */ /* 0x000e220008000a00 */
[----:B------:R-:W1:Y:S06]  /*01b0*/  LDCU UR8, c[0x0][0x3b8] ;  /* 0x00007700ff0877ac */ /* 0x000e6c0008000800 */
[----:B------:R-:W2:Y:S01]  /*01c0*/  S2UR UR5, SR_CTAID.Z ;  /* 0x00000000000579c3 */ /* 0x000ea20000002700 */
[----:B------:R-:W-:Y:S01]  /*01d0*/  UISETP.NE.U32.AND UP0, UPT, UR19, URZ, UPT ;  /* 0x000000ff1300728c */ /* 0x000fe2000bf05070 */
[----:B------:R-:W3:Y:S01]  /*01e0*/  LDCU.64 UR24, c[0x0][0x358] ;  /* 0x00006b00ff1877ac */ /* 0x000ee20008000a00 */
[----:B0-----:R-:W-:-:S02]  /*01f0*/  UIADD3 UR4, UPT, UPT, UR4, UR12, URZ ;  /* 0x0000000c04047290 */ /* 0x001fc4000fffe0ff */
[----:B--2---:R-:W-:-:S04]  /*0200*/  UIADD3 UR5, UPT, UPT, UR5, UR13, URZ ;  /* 0x0000000d05057290 */ /* 0x004fc8000fffe0ff */
[----:B-1----:R-:W-:-:S04]  /*0210*/  UIMAD UR8, UR5, UR8, UR4 ;  /* 0x00000008050872a4 */ /* 0x002fc8000f8e0204 */
[----:B------:R-:W-:Y:S02]  /*0220*/  UIMAD.WIDE.U32 UR4, UR7, UR8, URZ ;  /* 0x00000008070472a5 */ /* 0x000fe4000f8e00ff */
[----:B------:R-:W-:Y:S01]  /*0230*/  UIMAD UR22, UR10, UR8, URZ ;  /* 0x000000080a1672a4 */ /* 0x000fe2000f8e02ff */
[----:B---3--:R-:W-:Y:S11]  /*0240*/  BRA.U UP0, `(.L_x_904) ;  /* 0x0000000100607547 */ /* 0x008ff6000b800000 */
        /* <DEDUP_REMOVED lines=10> */
[----:B------:R-:W-:Y:S02]  /*02f0*/  IMAD.MOV R3, RZ, RZ, -R6 ;  /* 0x000000ffff037224 */ /* 0x000fe400078e0a06 */
[----:B------:R-:W-:Y:S02]  /*0300*/  IMAD.MOV.U32 R5, RZ, RZ, RZ ;  /* 0x000000ffff057224 */ /* 0x000fe400078e00ff */
        /* <DEDUP_REMOVED lines=9> */
[----:B------:R-:W-:Y:S02]  /*03a0*/  IMAD.MOV.U32 R2, RZ, RZ, R6 ;  /* 0x000000ffff027224 */ /* 0x000fe400078e0006 */
[----:B------:R-:W-:Y:S01]  /*03b0*/  IMAD.MOV.U32 R3, RZ, RZ, RZ ;  /* 0x000000ffff037224 */ /* 0x000fe200078e00ff */
[----:B------:R-:W-:Y:S06]  /*03c0*/  BRA `(.L_x_905) ;  /* 0x00000000002c7947 */ /* 0x000fec0003800000 */
.L_x_904:
[----:B------:R-:W-:-:S07]  /*03d0*/  MOV R0, 0x3f0 ;  /* 0x000003f000007802 */ /* 0x000fce0000000f00 */
[----:B------:R-:W-:Y:S05]  /*03e0*/  CALL.REL.NOINC `($__internal_67_$__cuda_sm20_div_s64) ;  /* 0x0000000400c87944 */ /* 0x000fea0003c00000 */
[----:B------:R-:W-:Y:S01]  /*03f0*/  IADD3 R9, P0, PT, RZ, -R6, RZ ;  /* 0x80000006ff097210 */ /* 0x000fe20007f1e0ff */
[----:B------:R-:W-:-:S04]  /*0400*/  IMAD.MOV.U32 R3, RZ, RZ, RZ ;  /* 0x000000ffff037224 */ /* 0x000fc800078e00ff */
[----:B------:R-:W-:Y:S02]  /*0410*/  IMAD.X R0, RZ, RZ, ~R7, P0 ;  /* 0x000000ffff007224 */ /* 0x000fe400000e0e07 */
[----:B------:R-:W-:-:S04]  /*0420*/  IMAD.WIDE.U32 R4, R9, UR28, R2 ;  /* 0x0000001c09047c25 */ /* 0x000fc8000f8e0002 */
[----:B------:R-:W-:Y:S02]  /*0430*/  IMAD R0, R0, UR28, RZ ;  /* 0x0000001c00007c24 */ /* 0x000fe4000f8e02ff */
[----:B------:R-:W-:Y:S02]  /*0440*/  IMAD.MOV.U32 R2, RZ, RZ, R6 ;  /* 0x000000ffff027224 */ /* 0x000fe400078e0006 */
[----:B------:R-:W-:-:S04]  /*0450*/  IMAD R3, R9, UR19, R0 ;  /* 0x0000001309037c24 */ /* 0x000fc8000f8e0200 */
[----:B------:R-:W-:Y:S02]  /*0460*/  IMAD.IADD R5, R5, 0x1, R3 ;  /* 0x0000000105057824 */ /* 0x000fe400078e0203 */
[----:B------:R-:W-:-:S07]  /*0470*/  IMAD.MOV.U32 R3, RZ, RZ, R7 ;  /* 0x000000ffff037224 */ /* 0x000fce00078e0007 */
.L_x_905:
[----:B------:R-:W0:Y:S01]  /*0480*/  LDCU UR26, c[0x0][0x3a8] ;  /* 0x00007500ff1a77ac */ /* 0x000e220008000800 */
[----:B------:R-:W-:Y:S01]  /*0490*/  IMAD.U32 R7, RZ, RZ, UR20 ;  /* 0x00000014ff077e24 */ /* 0x000fe2000f8e00ff */
[----:B------:R-:W1:Y:S04]  /*04a0*/  LDCU UR27, c[0x0][0x3a0] ;  /* 0x00007400ff1b77ac */ /* 0x000e680008000800 */
[----:B------:R-:W-:Y:S01]  /*04b0*/  IADD3 R0, P1, P2, R4, 0x1, -R7 ;  /* 0x0000000104007810 */ /* 0x000fe20007a3e807 */
[----:B------:R-:W2:Y:S03]  /*04c0*/  LDCU.128 UR12, c[0x0][0x390] ;  /* 0x00007200ff0c77ac */ /* 0x000ea60008000c00 */
[----:B------:R-:W-:-:S02]  /*04d0*/  IADD3.X R8, PT, PT, R5, ~UR21, RZ, P1, P2 ;  /* 0x8000001505087c10 */ /* 0x000fc40008fe44ff */
[----:B------:R-:W-:-:S05]  /*04e0*/  IADD3 R19, P1, PT, RZ, -R0, RZ ;  /* 0x80000000ff137210 */ /* 0x000fca0007f3e0ff */
[----:B------:R-:W-:Y:S01]  /*04f0*/  IMAD.X R7, RZ, RZ, ~R8, P1 ;  /* 0x000000ffff077224 */ /* 0x000fe200008e0e08 */
[----:B0-----:R-:W-:Y:S01]  /*0500*/  IADD3 R6, P0, PT, R4, -UR26, RZ ;  /* 0x8000001a04067c10 */ /* 0x001fe2000ff1e0ff */
[----:B------:R-:W-:-:S03]  /*0510*/  UISETP.GT.U32.AND UP0, UPT, UR26, URZ, UPT ;  /* 0x000000ff1a00728c */ /* 0x000fc6000bf04070 */
[----:B------:R-:W-:Y:S01]  /*0520*/  IADD3.X R9, PT, PT, R5, ~UR9, RZ, P0, !PT ;  /* 0x8000000905097c10 */ /* 0x000fe200087fe4ff */
[----:B-1----:R-:W-:Y:S01]  /*0530*/  UISETP.GT.U32.AND UP2, UPT, UR27, URZ, UPT ;  /* 0x000000ff1b00728c */ /* 0x002fe2000bf44070 */
[----:B------:R-:W-:Y:S01]  /*0540*/  ISETP.LT.AND P0, PT, R8, RZ, PT ;  /* 0x000000ff0800720c */ /* 0x000fe20003f01270 */
[----:B------:R-:W-:Y:S01]  /*0550*/  UIADD3 UR16, UP1, UPT, URZ, -UR27, URZ ;  /* 0x8000001bff107290 */ /* 0x000fe2000ff3e0ff */
[----:B------:R-:W-:Y:S01]  /*0560*/  IADD3 R11, P1, PT, RZ, -R6, RZ ;  /* 0x80000006ff0b7210 */ /* 0x000fe20007f3e0ff */
[----:B------:R-:W-:Y:S01]  /*0570*/  UISETP.GT.AND.EX UP2, UPT, UR6, URZ, UPT, UP2 ;  /* 0x000000ff0600728c */ /* 0x000fe2000bf44320 */
[----:B------:R-:W-:Y:S01]  /*0580*/  SEL R8, R7, R8, P0 ;  /* 0x0000000807087207 */ /* 0x000fe20000000000 */
[----:B------:R-:W-:Y:S01]  /*0590*/  IMAD.U32 R7, RZ, RZ, UR17 ;  /* 0x00000011ff077e24 */ /* 0x000fe2000f8e00ff */
[----:B------:R-:W-:Y:S01]  /*05a0*/  SEL R19, R19, R0, P0 ;  /* 0x0000000013137207 */ /* 0x000fe20000000000 */
[----:B------:R-:W-:Y:S01]  /*05b0*/  IMAD.X R0, RZ, RZ, ~R9, P1 ;  /* 0x000000ffff007224 */ /* 0x000fe200008e0e09 */
[----:B------:R-:W-:Y:S01]  /*05c0*/  ISETP.LT.AND P2, PT, R9, RZ, PT ;  /* 0x000000ff0900720c */ /* 0x000fe20003f41270 */
[----:B------:R-:W-:Y:S01]  /*05d0*/  UIADD3.X UR23, UPT, UPT, URZ, ~UR6, URZ, UP1, !UPT ;  /* 0x80000006ff177290 */ /* 0x000fe20008ffe4ff */
[----:B------:R-:W-:Y:S01]  /*05e0*/  IADD3 R7, P0, P1, R2, 0x1, -R7 ;  /* 0x0000000102077810 */ /* 0x000fe2000791e807 */
[----:B------:R-:W-:Y:S01]  /*05f0*/  USEL UR7, UR27, URZ, UP2 ;  /* 0x000000ff1b077287 */ /* 0x000fe20009000000 */
[----:B------:R-:W-:Y:S01]  /*0600*/  SEL R0, R0, R9, P2 ;  /* 0x0000000900007207 */ /* 0x000fe20001000000 */
[----:B------:R-:W-:Y:S01]  /*0610*/  UISETP.GT.U32.AND UP1, UPT, UR16, URZ, UPT ;  /* 0x000000ff1000728c */ /* 0x000fe2000bf24070 */
[----:B------:R-:W-:Y:S01]  /*0620*/  IADD3.X R9, PT, PT, R3, ~UR18, RZ, P0, P1 ;  /* 0x8000001203097c10 */ /* 0x000fe200087e24ff */
[----:B------:R-:W-:Y:S01]  /*0630*/  UISETP.GT.AND.EX UP0, UPT, UR9, URZ, UPT, UP0 ;  /* 0x000000ff0900728c */ /* 0x000fe2000bf04300 */
[----:B------:R-:W-:Y:S01]  /*0640*/  IADD3 R10, P1, PT, RZ, -R7, RZ ;  /* 0x80000007ff0a7210 */ /* 0x000fe20007f3e0ff */
[----:B------:R-:W-:Y:S01]  /*0650*/  USEL UR11, UR6, URZ, UP2 ;  /* 0x000000ff060b7287 */ /* 0x000fe20009000000 */
[----:B------:R-:W-:Y:S01]  /*0660*/  ISETP.LT.AND P0, PT, R9, RZ, PT ;  /* 0x000000ff0900720c */ /* 0x000fe20003f01270 */
[----:B------:R-:W-:Y:S01]  /*0670*/  ULOP3.LUT UR7, URZ, UR7, URZ, 0x33, !UPT ;  /* 0x00000007ff077292 */ /* 0x000fe2000f8e33ff */
[----:B------:R-:W-:Y:S01]  /*0680*/  SEL R6, R11, R6, P2 ;  /* 0x000000060b067207 */ /* 0x000fe20001000000 */
[----:B------:R-:W-:Y:S01]  /*0690*/  IMAD.X R12, RZ, RZ, ~R9, P1 ;  /* 0x000000ffff0c7224 */ /* 0x000fe200008e0e09 */
[----:B------:R-:W-:Y:S01]  /*06a0*/  UISETP.GT.AND.EX UP1, UPT, UR23, URZ, UPT, UP1 ;  /* 0x000000ff1700728c */ /* 0x000fe2000bf24310 */
[----:B------:R-:W-:Y:S01]  /*06b0*/  SEL R13, R7, R10, P0 ;  /* 0x0000000a070d7207 */ /* 0x000fe20000000000 */
[----:B------:R-:W-:Y:S01]  /*06c0*/  USEL UR10, UR26, URZ, UP0 ;  /* 0x000000ff1a0a7287 */ /* 0x000fe20008000000 */
[----:B------:R-:W-:Y:S01]  /*06d0*/  IADD3 R7, P4, PT, R4, R19, RZ ;  /* 0x0000001304077210 */ /* 0x000fe20007f9e0ff */
[----:B------:R-:W-:Y:S01]  /*06e0*/  ULOP3.LUT UR11, URZ, UR11, URZ, 0x33, !UPT ;  /* 0x0000000bff0b7292 */ /* 0x000fe2000f8e33ff */
[----:B------:R-:W-:Y:S01]  /*06f0*/  SEL R15, R9, R12, P0 ;  /* 0x0000000c090f7207 */ /* 0x000fe20000000000 */
[----:B------:R-:W-:Y:S01]  /*0700*/  UIADD3 UR7, UP2, UP3, UR7, UR17, UR27 ;  /* 0x0000001107077290 */ /* 0x000fe2000fb5e01b */
[----:B------:R-:W-:Y:S01]  /*0710*/  IADD3 R12, P1, PT, RZ, -UR26, RZ ;  /* 0x8000001aff0c7c10 */ /* 0x000fe2000ff3e0ff */
[----:B------:R-:W-:Y:S01]  /*0720*/  USEL UR16, UR16, URZ, UP1 ;  /* 0x000000ff10107287 */ /* 0x000fe20008800000 */
[----:B------:R-:W-:Y:S01]  /*0730*/  IADD3 R9, P2, PT, R2, -UR27, RZ ;  /* 0x8000001b02097c10 */ /* 0x000fe2000ff5e0ff */
[----:B------:R-:W-:Y:S01]  /*0740*/  ULOP3.LUT UR10, URZ, UR10, URZ, 0x33, !UPT ;  /* 0x0000000aff0a7292 */ /* 0x000fe2000f8e33ff */
[----:B------:R-:W-:Y:S01]  /*0750*/  ISETP.GT.U32.AND P0, PT, R12, RZ, PT ;  /* 0x000000ff0c00720c */ /* 0x000fe20003f04070 */
[----:B------:R-:W-:Y:S01]  /*0760*/  IMAD.X R11, RZ, RZ, ~UR9, P1 ;  /* 0x80000009ff0b7e24 */ /* 0x000fe200088e06ff */
[----:B------:R-:W-:Y:S01]  /*0770*/  IADD3.X R10, PT, PT, R3, ~UR6, RZ, P2, !PT ;  /* 0x80000006030a7c10 */ /* 0x000fe200097fe4ff */
[----:B------:R-:W-:Y:S01]  /*0780*/  USEL UR17, UR23, URZ, UP1 ;  /* 0x000000ff17117287 */ /* 0x000fe20008800000 */
[-C--:B------:R-:W-:Y:S01]  /*0790*/  IADD3 R14, P2, PT, RZ, -R9.reuse, RZ ;  /* 0x80000009ff0e7210 */ /* 0x080fe20007f5e0ff */
[----:B------:R-:W-:Y:S01]  /*07a0*/  UIADD3.X UR11, UPT, UPT, UR11, UR18, UR6, UP2, UP3 ;  /* 0x000000120b0b7290 */ /* 0x000fe200097e6406 */
[----:B------:R-:W-:Y:S01]  /*07b0*/  ISETP.GT.AND.EX P0, PT, R11, RZ, PT, P0 ;  /* 0x000000ff0b00720c */ /* 0x000fe20003f04300 */
[----:B------:R-:W-:Y:S01]  /*07c0*/  UIADD3 UR6, UP1, UPT, UR7, UR16, URZ ;  /* 0x0000001007067290 */ /* 0x000fe2000ff3e0ff */
[----:B------:R-:W-:Y:S01]  /*07d0*/  ISETP.LT.AND P1, PT, R10, RZ, PT ;  /* 0x000000ff0a00720c */ /* 0x000fe20003f21270 */
[----:B------:R-:W-:Y:S01]  /*07e0*/  UIADD3 UR10, UP2, UP3, UR10, UR20, UR26 ;  /* 0x000000140a0a7290 */ /* 0x000fe2000fb5e01a */
[----:B------:R-:W-:Y:S01]  /*07f0*/  SEL R12, R12, RZ, P0 ;  /* 0x000000ff0c0c7207 */ /* 0x000fe20000000000 */
[----:B------:R-:W-:Y:S01]  /*0800*/  UIADD3.X UR7, UPT, UPT, UR11, UR17, URZ, UP1, !UPT ;  /* 0x000000110b077290 */ /* 0x000fe20008ffe4ff */
[----:B------:R-:W-:Y:S01]  /*0810*/  IMAD.X R17, RZ, RZ, ~R10, P2 ;  /* 0x000000ffff117224 */ /* 0x000fe200010e0e0a */
[----:B------:R-:W-:Y:S01]  /*0820*/  USEL UR11, UR9, URZ, UP0 ;  /* 0x000000ff090b7287 */ /* 0x000fe20008000000 */
[----:B------:R-:W-:Y:S01]  /*0830*/  IMAD.X R8, R5, 0x1, R8, P4 ;  /* 0x0000000105087824 */ /* 0x000fe200020e0608 */
[----:B------:R-:W-:Y:S01]  /*0840*/  IADD3 R7, P2, P3, -R7, UR10, R12 ;  /* 0x0000000a07077c10 */ /* 0x000fe2000fb5e10c */
[----:B--2---:R-:W-:Y:S01]  /*0850*/  UIMAD.WIDE.U32 UR6, UR8, UR14, UR6 ;  /* 0x0000000e080672a5 */ /* 0x004fe2000f8e0006 */
[----:B------:R-:W-:Y:S01]  /*0860*/  SEL R11, R11, RZ, P0 ;  /* 0x000000ff0b0b7207 */ /* 0x000fe20000000000 */
[----:B------:R-:W-:Y:S01]  /*0870*/  ULOP3.LUT UR10, URZ, UR11, URZ, 0x33, !UPT ;  /* 0x0000000bff0a7292 */ /* 0x000fe2000f8e33ff */
[----:B------:R-:W-:Y:S01]  /*0880*/  SEL R14, R14, R9, P1 ;  /* 0x000000090e0e7207 */ /* 0x000fe20000800000 */
[----:B------:R-:W-:Y:S01]  /*0890*/  UIMAD UR8, UR8, UR15, UR7 ;  /* 0x0000000f080872a4 */ /* 0x000fe2000f8e0207 */
[----:B------:R-:W-:Y:S01]  /*08a0*/  SEL R17, R17, R10, P1 ;  /* 0x0000000a11117207 */ /* 0x000fe20000800000 */
[----:B------:R-:W-:Y:S01]  /*08b0*/  UIADD3.X UR9, UPT, UPT, UR10, UR21, UR9, UP2, UP3 ;  /* 0x000000150a097290 */ /* 0x000fe200097e6409 */
[C---:B------:R-:W-:Y:S01]  /*08c0*/  IADD3 R13, P0, P4, -R2.reuse, UR6, R13 ;  /* 0x00000006020d7c10 */ /* 0x040fe2000fc1e10d */
[----:B------:R-:W-:Y:S01]  /*08d0*/  IMAD.U32 R19, RZ, RZ, UR22 ;  /* 0x00000016ff137e24 */ /* 0x000fe2000f8e00ff */
[----:B------:R-:W-:Y:S01]  /*08e0*/  IADD3 R9, P1, PT, R2, UR4, RZ ;  /* 0x0000000402097c10 */ /* 0x000fe2000ff3e0ff */
[----:B------:R-:W0:Y:S02]  /*08f0*/  LDCU.128 UR20, c[0x0][0x380] ;  /* 0x00007000ff1477ac */ /* 0x000e240008000c00 */
[----:B------:R-:W-:-:S02]  /*0900*/  IADD3.X R11, PT, PT, ~R8, UR9, R11, P2, P3 ;  /* 0x00000009080b7c10 */ /* 0x000fc400097e650b */
[----:B------:R-:W-:Y:S02]  /*0910*/  IADD3.X R8, PT, PT, ~R3, UR8, R15, P0, P4 ;  /* 0x0000000803087c10 */ /* 0x000fe400087e850f */
[----:B------:R-:W-:Y:S02]  /*0920*/  IADD3 R13, P0, PT, R13, R14, RZ ;  /* 0x0000000e0d0d7210 */ /* 0x000fe40007f1e0ff */
[----:B------:R-:W-:Y:S02]  /*0930*/  IADD3.X R2, PT, PT, R3, UR5, R19, P1, !PT ;  /* 0x0000000503027c10 */ /* 0x000fe40008ffe413 */
[----:B------:R-:W-:Y:S01]  /*0940*/  IADD3 R6, P1, PT, R7, R6, RZ ;  /* 0x0000000607067210 */ /* 0x000fe20007f3e0ff */
[----:B------:R-:W-:-:S04]  /*0950*/  IMAD.X R8, R8, 0x1, R17, P0 ;  /* 0x0000000108087824 */ /* 0x000fc800000e0611 */
[----:B------:R-:W-:Y:S02]  /*0960*/  IMAD.X R7, R11, 0x1, R0, P1 ;  /* 0x000000010b077824 */ /* 0x000fe400008e0600 */
[----:B------:R-:W-:Y:S02]  /*0970*/  IMAD R0, R2, UR28, RZ ;  /* 0x0000001c02007c24 */ /* 0x000fe4000f8e02ff */
[----:B------:R-:W-:Y:S02]  /*0980*/  IMAD R8, R8, UR12, RZ ;  /* 0x0000000c08087c24 */ /* 0x000fe4000f8e02ff */
[----:B------:R-:W-:-:S04]  /*0990*/  IMAD.WIDE.U32 R2, R9, UR28, R4 ;  /* 0x0000001c09027c25 */ /* 0x000fc8000f8e0004 */
[----:B------:R-:W-:Y:S01]  /*09a0*/  IMAD R9, R9, UR19, R0 ;  /* 0x0000001309097c24 */ /* 0x000fe2000f8e0200 */
[----:B0-----:R-:W-:Y:S01]  /*09b0*/  LEA R4, P1, R2, UR22, 0x1 ;  /* 0x0000001602047c11 */ /* 0x001fe2000f8208ff */
[----:B------:R-:W-:-:S04]  /*09c0*/  IMAD.WIDE.U32 R6, R13, UR12, R6 ;  /* 0x0000000c0d067c25 */ /* 0x000fc8000f8e0006 */
[----:B------:R-:W-:Y:S02]  /*09d0*/  IMAD R13, R13, UR13, R8 ;  /* 0x0000000d0d0d7c24 */ /* 0x000fe4000f8e0208 */
[----:B------:R-:W-:Y:S01]  /*09e0*/  IMAD.IADD R3, R3, 0x1, R9 ;  /* 0x0000000103037824 */ /* 0x000fe200078e0209 */
[----:B------:R-:W-:Y:S01]  /*09f0*/  LEA R9, P0, R6, UR20, 0x1 ;  /* 0x0000001406097c11 */ /* 0x000fe2000f8008ff */
[----:B------:R-:W-:-:S03]  /*0a00*/  IMAD.IADD R7, R7, 0x1, R13 ;  /* 0x0000000107077824 */ /* 0x000fc600078e020d */
[----:B------:R-:W-:Y:S02]  /*0a10*/  LEA.HI.X R5, R2, UR23, R3, 0x1, P1 ;  /* 0x0000001702057c11 */ /* 0x000fe400088f0c03 */
[C---:B------:R-:W-:Y:S02]  /*0a20*/  LOP3.LUT R2, R9.reuse, 0xfffffffd, RZ, 0xc0, !PT ;  /* 0xfffffffd09027812 */ /* 0x040fe400078ec0ff */
[----:B------:R-:W-:Y:S01]  /*0a30*/  LEA.HI.X R3, R6, UR21, R7, 0x1, P0 ;  /* 0x0000001506037c11 */ /* 0x000fe200080f0c07 */
[----:B------:R0:W5:Y:S01]  /*0a40*/  LDG.E.U16 R4, desc[UR24][R4.64] ;  /* 0x0000001804047981 */ /* 0x000162000c1e1500 */
[----:B------:R-:W-:-:S03]  /*0a50*/  LOP3.LUT R0, R9, 0x2, RZ, 0xc0, !PT ;  /* 0x0000000209007812 */ /* 0x000fc600078ec0ff */
[----:B------:R0:W5:Y:S01]  /*0a60*/  LD.E R7, desc[UR24][R2.64] ;  /* 0x0000001802077980 */ /* 0x000162000c101900 */
[----:B------:R-:W-:Y:S01]  /*0a70*/  ISETP.EQ.U32.AND P0, PT, R0, RZ, PT ;  /* 0x000000ff0000720c */ /* 0x000fe20003f02070 */
[----:B------:R-:W-:-:S05]  /*0a80*/  IMAD.MOV.U32 R0, RZ, RZ, 0x3254 ;  /* 0x00003254ff007424 */ /* 0x000fca00078e00ff */
[----:B------:R-:W-:-:S07]  /*0a90*/  SEL R6, R0, 0x7610, P0 ;  /* 0x0000761000067807 */ /* 0x000fce0000000000 */
.L_x_906:
[----:B-----5:R-:W-:-:S05]  /*0aa0*/  HADD2.BF16_V2 R0, R7, R4.H0_H0 ;  /* 0x2000000407007230 */ /* 0x020fca0000200000 */
[----:B------:R-:W-:-:S06]  /*0ab0*/  PRMT R0, R7, R6, R0 ;  /* 0x0000000607007216 */ /* 0x000fcc0000000000 */
[----:B------:R-:W2:Y:S02]  /*0ac0*/  ATOM.E.CAS.STRONG.GPU PT, R0, [R2], R7, R0 ;  /* 0x000000070200738b */ /* 0x000ea400001ee100 */
[----:B--2---:R-:W-:Y:S01]  /*0ad0*/  ISETP.NE.U32.AND P0, PT, R0, R7, PT ;  /* 0x000000070000720c */ /* 0x004fe20003f05070 */
[----:B------:R-:W-:-:S12]  /*0ae0*/  IMAD.MOV.U32 R7, RZ, RZ, R0 ;  /* 0x000000ffff077224 */ /* 0x000fd800078e0000 */
[----:B------:R-:W-:Y:S05]  /*0af0*/  @P0 BRA `(.L_x_906) ;  /* 0xfffffffc00e80947 */ /* 0x000fea000383ffff */
[----:B------:R-:W-:Y:S05]  /*0b00*/  EXIT ;  /* 0x000000000000794d */ /* 0x000fea0003800000 */
        .weak           $__internal_67_$__cuda_sm20_div_s64
        .type           $__internal_67_$__cuda_sm20_div_s64,@function
        .size           $__internal_67_$__cuda_sm20_div_s64,(.L_x_1279 - $__internal_67_$__cuda_sm20_div_s64)
$__internal_67_$__cuda_sm20_div_s64:
[----:B------:R-:W-:Y:S02]  /*0b10*/  IADD3 R4, P0, PT, RZ, -UR28, RZ ;  /* 0x8000001cff047c10 */ /* 0x000fe4000ff1e0ff */
[----:B------:R-:W-:-:S03]  /*0b20*/  ISETP.LE.AND P1, PT, RZ, UR19, PT ;  /* 0x00000013ff007c0c */ /* 0x000fc6000bf23270 */
[----:B------:R-:W-:Y:S01]  /*0b30*/  IMAD.X R5, RZ, RZ, ~UR19, P0 ;  /* 0x80000013ff057e24 */ /* 0x000fe200080e06ff */
[----:B------:R-:W-:-:S04]  /*0b40*/  SEL R4, R4, UR28, !P1 ;  /* 0x0000001c04047c07 */ /* 0x000fc8000c800000 */
[----:B------:R-:W-:-:S04]  /*0b50*/  SEL R5, R5, UR19, !P1 ;  /* 0x0000001305057c07 */ /* 0x000fc8000c800000 */
        /* <DEDUP_REMOVED lines=36> */
[----:B------:R-:W-:-:S04]  /*0da0*/  IMAD.WIDE.U32 R6, RZ, R9, R6 ;  /* 0x00000009ff067225 */ /* 0x000fc800078e0006 */
[----:B------:R-:W-:-:S04]  /*0db0*/  IMAD.HI.U32 R6, P0, R11, R2, R6 ;  /* 0x000000020b067227 */ /* 0x000fc80007800006 */
[----:B------:R-:W-:Y:S01]  /*0dc0*/  IMAD.X R8, RZ, RZ, RZ, P0 ;  /* 0x000000ffff087224 */ /* 0x000fe200000e06ff */
[----:B------:R-:W-:-:S05]  /*0dd0*/  IADD3 R9, P2, PT, RZ, R6, RZ ;  /* 0x00000006ff097210 */ /* 0x000fca0007f5e0ff */
[----:B------:R-:W-:-:S04]  /*0de0*/  IMAD.WIDE.U32 R6, R9, R4, RZ ;  /* 0x0000000409067225 */ /* 0x000fc800078e00ff */
[----:B------:R-:W-:Y:S01]  /*0df0*/  IMAD.X R11, RZ, RZ, R8, P2 ;  /* 0x000000ffff0b7224 */ /* 0x000fe200010e0608 */
[----:B------:R-:W-:Y:S01]  /*0e00*/  IADD3 R15, P2, PT, -R6, R2, RZ ;  /* 0x00000002060f7210 */ /* 0x000fe20007f5e1ff */
[C---:B------:R-:W-:Y:S01]  /*0e10*/  IMAD R7, R9.reuse, R5, R7 ;  /* 0x0000000509077224 */ /* 0x040fe200078e0207 */
[----:B------:R-:W-:Y:S02]  /*0e20*/  IADD3 R6, P3, PT, R9, 0x1, RZ ;  /* 0x0000000109067810 */ /* 0x000fe40007f7e0ff */
[-C--:B------:R-:W-:Y:S01]  /*0e30*/  ISETP.GE.U32.AND P0, PT, R15, R4.reuse, PT ;  /* 0x000000040f00720c */ /* 0x080fe20003f06070 */
[-C--:B------:R-:W-:Y:S02]  /*0e40*/  IMAD R7, R11, R4.reuse, R7 ;  /* 0x000000040b077224 */ /* 0x080fe400078e0207 */
[----:B------:R-:W-:Y:S02]  /*0e50*/  IMAD.X R8, RZ, RZ, R11, P3 ;  /* 0x000000ffff087224 */ /* 0x000fe400018e060b */
[----:B------:R-:W-:Y:S01]  /*0e60*/  IMAD.X R17, RZ, RZ, ~R7, P2 ;  /* 0x000000ffff117224 */ /* 0x000fe200010e0e07 */
[----:B------:R-:W-:-:S04]  /*0e70*/  IADD3 R7, P2, PT, R15, -R4, RZ ;  /* 0x800000040f077210 */ /* 0x000fc80007f5e0ff */
[C---:B------:R-:W-:Y:S01]  /*0e80*/  ISETP.GE.U32.AND.EX P0, PT, R17.reuse, R5, PT, P0 ;  /* 0x000000051100720c */ /* 0x040fe20003f06100 */
[----:B------:R-:W-:-:S03]  /*0e90*/  IMAD.X R13, R17, 0x1, ~R5, P2 ;  /* 0x00000001110d7824 */ /* 0x000fc600010e0e05 */
[----:B------:R-:W-:Y:S02]  /*0ea0*/  SEL R7, R7, R15, P0 ;  /* 0x0000000f07077207 */ /* 0x000fe40000000000 */
[----:B------:R-:W-:Y:S02]  /*0eb0*/  SEL R9, R6, R9, P0 ;  /* 0x0000000906097207 */ /* 0x000fe40000000000 */
[----:B------:R-:W-:Y:S02]  /*0ec0*/  SEL R13, R13, R17, P0 ;  /* 0x000000110d0d7207 */ /* 0x000fe40000000000 */
[----:B------:R-:W-:Y:S02]  /*0ed0*/  ISETP.GE.U32.AND P2, PT, R7, R4, PT ;  /* 0x000000040700720c */ /* 0x000fe40003f46070 */
[----:B------:R-:W-:Y:S02]  /*0ee0*/  SEL R4, R8, R11, P0 ;  /* 0x0000000b08047207 */ /* 0x000fe40000000000 */
[----:B------:R-:W-:-:S02]  /*0ef0*/  IADD3 R6, P3, PT, R9, 0x1, RZ ;  /* 0x0000000109067810 */ /* 0x000fc40007f7e0ff */
[----:B------:R-:W-:-:S03]  /*0f00*/  ISETP.GE.U32.AND.EX P0, PT, R13, R5, PT, P2 ;  /* 0x000000050d00720c */ /* 0x000fc60003f06120 */
[----:B------:R-:W-:Y:S01]  /*0f10*/  IMAD.X R7, RZ, RZ, R4, P3 ;  /* 0x000000ffff077224 */ /* 0x000fe200018e0604 */
[----:B------:R-:W-:-:S04]  /*0f20*/  SEL R6, R6, R9, P0 ;  /* 0x0000000906067207 */ /* 0x000fc80000000000 */
[----:B------:R-:W-:Y:S02]  /*0f30*/  SEL R7, R7, R4, P0 ;  /* 0x0000000407077207 */ /* 0x000fe40000000000 */
[-C--:B------:R-:W-:Y:S02]  /*0f40*/  IADD3 R5, P2, PT, RZ, -R6.reuse, RZ ;  /* 0x80000006ff057210 */ /* 0x080fe40007f5e0ff */
[----:B------:R-:W-:Y:S02]  /*0f50*/  ISETP.NE.U32.AND P0, PT, RZ, UR28, PT ;  /* 0x0000001cff007c0c */ /* 0x000fe4000bf05070 */
[----:B------:R-:W-:Y:S01]  /*0f60*/  SEL R6, R5, R6, !P1 ;  /* 0x0000000605067207 */ /* 0x000fe20004800000 */
[----:B------:R-:W-:Y:S01]  /*0f70*/  IMAD.X R4, RZ, RZ, ~R7, P2 ;  /* 0x000000ffff047224 */ /* 0x000fe200010e0e07 */
[----:B------:R-:W-:Y:S01]  /*0f80*/  ISETP.NE.AND.EX P0, PT, RZ, UR19, PT, P0 ;  /* 0x00000013ff007c0c */ /* 0x000fe2000bf05300 */
[----:B------:R-:W-:-:S03]  /*0f90*/  IMAD.MOV.U32 R5, RZ, RZ, 0x0 ;  /* 0x00000000ff057424 */ /* 0x000fc600078e00ff */
[----:B------:R-:W-:Y:S01]  /*0fa0*/  SEL R7, R4, R7, !P1 ;  /* 0x0000000704077207 */ /* 0x000fe20004800000 */
[----:B------:R-:W-:Y:S01]  /*0fb0*/  IMAD.MOV.U32 R4, RZ, RZ, R0 ;  /* 0x000000ffff047224 */ /* 0x000fe200078e0000 */
[----:B------:R-:W-:Y:S02]  /*0fc0*/  SEL R6, R6, 0xffffffff, P0 ;  /* 0xffffffff06067807 */ /* 0x000fe40000000000 */
[----:B------:R-:W-:Y:S01]  /*0fd0*/  SEL R7, R7, 0xffffffff, P0 ;  /* 0xffffffff07077807 */ /* 0x000fe20000000000 */
[----:B------:R-:W-:Y:S06]  /*0fe0*/  RET.REL.NODEC R4 `(_ZN2at6native49_GLOBAL__N__cfa43aba_16_ReflectionPad_cu_f800513936reflection_pad2d_backward_out_kernelIN3c108BFloat16EEEvPT_PKS5_lliiiiiii) ;  /* 0xfffffff004047950 */ /* 0x000fec0003c3ffff */
.L_x_907:
        /* <DEDUP_REMOVED lines=9> */
.L_x_1279:


//--------------------- .text._ZN2at6native49_GLOBAL__N__cfa43aba_16_ReflectionPad_cu_f800513940reflection_pad2d_backward_det_out_kernelIN3c108BFloat16EEEvPT_PKS5_lliiiiiii --------------------------
	.section	.text._ZN2at6native49_GLOBAL__N__cfa43aba_16_ReflectionPad_cu_f800513940reflection_pad2d_backward_det_out_kernelIN3c108BFloat16EEEvPT_PKS5_lliiiiiii,"ax",@progbits
	.align	128
.text._ZN2at6native49_GLOBAL__N__cfa43aba_16_ReflectionPad_cu_f800513940reflection_pad2d_backward_det_out_kernelIN3c108BFloat16EEEvPT_PKS5_lliiiiiii:
        .type           _ZN2at6native49_GLOBAL__N__cfa43aba_16_ReflectionPad_cu_f800513940reflection_pad2d_backward_det_out_kernelIN3c108BFloat16EEEvPT_PKS5_lliiiiiii,@function
        .size           _ZN2at6native49_GLOBAL__N__cfa43aba_16_ReflectionPad_cu_f800513940reflection_pad2d_backward_det_out_kernelIN3c108BFloat16EEEvPT_PKS5_lliiiiiii,(.L_x_1281 - _ZN2at6native49_GLOBAL__N__cfa43aba_16_ReflectionPad_cu_f800513940reflection_pad2d_backward_det_out_kernelIN3c108BFloat16EEEvPT_PKS5_lliiiiiii)
        .other          _ZN2at6native49_GLOBAL__N__cfa43aba_16_ReflectionPad_cu_f800513940reflection_pad2d_backward_det_out_kernelIN3c108BFloat16EEEvPT_PKS5_lliiiiiii,@"STO_CUDA_ENTRY STV_DEFAULT"
_ZN2at6native49_GLOBAL__N__cfa43aba_16_ReflectionPad_cu_f800513940reflection_pad2d_backward_det_out_kernelIN3c108BFloat16EEEvPT_PKS5_lliiiiiii:
[----:B------:R-:W-:Y:S01]  /*0000*/  LDC R1, c[0x0][0x37c] ;  /* 0x0000df00ff017b82 */ /* 0x000fe20000000800 */
[----:B------:R-:W0:Y:S01]  /*0010*/  LDCU.128 UR4, c[0x0][0x390] ;  /* 0x00007200ff0477ac */ /* 0x000e220008000c00 */
[----:B------:R-:W1:Y:S06]  /*0020*/  S2R R0, SR_TID.X ;  /* 0x0000000000007919 */ /* 0x000e6c0000002100 */
[----:B------:R-:W1:Y:S01]  /*0030*/  S2UR UR15, SR_CTAID.X ;  /* 0x00000000000f79c3 */ /* 0x000e620000002500 */
[----:B------:R-:W2:Y:S07]  /*0040*/  LDCU.64 UR12, c[0x0][0x3b0] ;  /* 0x00007600ff0c77ac */ /* 0x000eae0008000a00 */
[----:B------:R-:W1:Y:S01]  /*0050*/  LDC R7, c[0x0][0x360] ;  /* 0x0000d800ff077b82 */ /* 0x000e620000000800 */
[----:B0-----:R-:W-:-:S02]  /*0060*/  UIMAD UR8, UR7, UR4, URZ ;  /* 0x00000004070872a4 */ /* 0x001fc4000f8e02ff */
[----:B------:R-:W-:Y:S02]  /*0070*/  UIMAD.WIDE.U32 UR22, UR6, UR4, URZ ;  /* 0x00000004061672a5 */ /* 0x000fe4000f8e00ff */
[----:B------:R-:W-:Y:S02]  /*0080*/  UIMAD UR8, UR5, UR6, UR8 ;  /* 0x00000006050872a4 */ /* 0x000fe4000f8e0208 */
[----:B--2---:R-:W-:Y:S02]  /*0090*/  UIMAD.WIDE.U32 UR16, UR22, UR12, URZ ;  /* 0x0000000c161072a5 */ /* 0x004fe4000f8e00ff */
[----:B------:R-:W-:Y:S02]  /*00a0*/  UIADD3 UR14, UPT, UPT, UR23, UR8, URZ ;  /* 0x00000008170e7290 */ /* 0x000fe4000fffe0ff */
[----:B------:R-:W-:Y:S02]  /*00b0*/  USHF.R.S32.HI UR8, URZ, 0x1f, UR12 ;  /* 0x0000001fff087899 */ /* 0x000fe4000801140c */
[----:B------:R-:W-:-:S02]  /*00c0*/  UIMAD UR9, UR14, UR12, URZ ;  /* 0x0000000c0e0972a4 */ /* 0x000fc4000f8e02ff */
[----:B------:R-:W-:Y:S02]  /*00d0*/  USHF.R.S32.HI UR21, URZ, 0x1f, UR13 ;  /* 0x0000001fff157899 */ /* 0x000fe4000801140d */
[----:B------:R-:W-:Y:S01]  /*00e0*/  UIMAD UR8, UR8, UR22, UR9 ;  /* 0x00000016080872a4 */ /* 0x000fe2000f8e0209 */
[----:B-1----:R-:W-:Y:S01]  /*00f0*/  IMAD R0, R7, UR15, R0 ;  /* 0x0000000f07007c24 */ /* 0x002fe2000f8e0200 */
[----:B------:R-:W-:Y:S02]  /*0100*/  UIMAD.WIDE.U32 UR24, UR16, UR13, URZ ;  /* 0x0000000d101872a5 */ /* 0x000fe4000f8e00ff */
[----:B------:R-:W-:-:S04]  /*0110*/  UIADD3 UR12, UPT, UPT, UR17, UR8, URZ ;  /* 0x00000008110c7290 */ /* 0x000fc8000fffe0ff */
[----:B------:R-:W-:Y:S01]  /*0120*/  UIMAD UR12, UR12, UR13, URZ ;  /* 0x0000000d0c0c72a4 */ /* 0x000fe2000f8e02ff */
[----:B------:R-:W-:Y:S02]  /*0130*/  ISETP.LT.U32.AND P0, PT, R0, UR24, PT ;  /* 0x0000001800007c0c */ /* 0x000fe4000bf01070 */
[----:B------:R-:W0:Y:S01]  /*0140*/  LDCU.128 UR8, c[0x0][0x3a0] ;  /* 0x00007400ff0877ac */ /* 0x000e220008000c00 */
[----:B------:R-:W-:Y:S01]  /*0150*/  UIMAD UR12, UR21, UR16, UR12 ;  /* 0x00000010150c72a4 */ /* 0x000fe2000f8e020c */
[----:B------:R-:W1:Y:S03]  /*0160*/  LDCU UR16, c[0x0][0x370] ;  /* 0x00006e00ff1077ac */ /* 0x000e660008000800 */
[----:B------:R-:W-:-:S06]  /*0170*/  UIADD3 UR12, UPT, UPT, UR25, UR12, URZ ;  /* 0x0000000c190c7290 */ /* 0x000fcc000fffe0ff */
[----:B------:R-:W-:Y:S01]  /*0180*/  IMAD.U32 R2, RZ, RZ, UR12 ;  /* 0x0000000cff027e24 */ /* 0x000fe2000f8e00ff */
[----:B0-----:R-:W-:Y:S02]  /*0190*/  USHF.R.S32.HI UR42, URZ, 0x1f, UR8 ;  /* 0x0000001fff2a7899 */ /* 0x001fe40008011408 */
[----:B------:R-:W-:Y:S02]  /*01a0*/  USHF.R.S32.HI UR15, URZ, 0x1f, UR9 ;  /* 0x0000001fff0f7899 */ /* 0x000fe40008011409 */
[----:B------:R-:W-:Y:S01]  /*01b0*/  ISETP.GT.AND.EX P0, PT, R2, RZ, PT, P0 ;  /* 0x000000ff0200720c */ /* 0x000fe20003f04300 */
[----:B------:R-:W-:Y:S01]  /*01c0*/  UIADD3 UR19, UP0, UP1, UR9, UR6, UR8 ;  /* 0x0000000609137290 */ /* 0x000fe2000f91e008 */
[----:B-1----:R-:W-:-:S03]  /*01d0*/  IMAD.WIDE.U32 R6, R7, UR16, RZ ;  /* 0x0000001007067c25 */ /* 0x002fc6000f8e00ff */
[----:B------:R-:W-:-:S08]  /*01e0*/  UIADD3.X UR20, UPT, UPT, UR15, UR7, UR42, UP0, UP1 ;  /* 0x000000070f147290 */ /* 0x000fd000087e242a */
[----:B------:R-:W-:Y:S05]  /*01f0*/  @!P0 EXIT ;  /* 0x000000000000894d */ /* 0x000fea0003800000 */
[----:B------:R-:W-:Y:S01]  /*0200*/  USHF.R.S32.HI UR43, URZ, 0x1f, UR10 ;  /* 0x0000001fff2b7899 */ /* 0x000fe2000801140a */
[----:B------:R-:W-:Y:S01]  /*0210*/  IMAD.MOV.U32 R3, RZ, RZ, RZ ;  /* 0x000000ffff037224 */ /* 0x000fe200078e00ff */
[----:B------:R-:W-:Y:S01]  /*0220*/  UIADD3 UR15, UP1, UPT, UR10, UR4, URZ ;  /* 0x000000040a0f7290 */ /* 0x000fe2000ff3e0ff */
[----:B------:R-:W-:Y:S01]  /*0230*/  BSSY.RECONVERGENT B0, `(.L_x_908) ;  /* 0x00001ed000007945 */ /* 0x000fe20003800200 */
[----:B------:R-:W-:Y:S02]  /*0240*/  ULOP3.LUT UR10, URZ, UR11, URZ, 0x33, !UPT ;  /* 0x0000000bff0a7292 */ /* 0x000fe4000f8e33ff */
[----:B------:R-:W-:Y:S02]  /*0250*/  UIADD3.X UR18, UPT, UPT, UR43, UR5, URZ, UP1, !UPT ;  /* 0x000000052b127290 */ /* 0x000fe40008ffe4ff */
[----:B------:R-:W-:Y:S01]  /*0260*/  UIADD3 UR44, UP2, UPT, UR15, UR11, URZ ;  /* 0x0000000b0f2c7290 */ /* 0x000fe2000ff5e0ff */
[----:B------:R-:W0:Y:S03]  /*0270*/  LDCU.64 UR40, c[0x0][0x380] ;  /* 0x00007000ff2877ac */ /* 0x000e260008000a00 */
[----:B------:R-:W-:-:S02]  /*0280*/  ULEA.HI.X.SX32 UR11, UR11, UR18, 0x1, UP2 ;  /* 0x000000120b0b7291 */ /* 0x000fc400090f0eff */
[----:B------:R-:W-:Y:S02]  /*0290*/  ULOP3.LUT UR9, URZ, UR9, URZ, 0x33, !UPT ;  /* 0x00000009ff097292 */ /* 0x000fe4000f8e33ff */
[----:B------:R-:W-:Y:S02]  /*02a0*/  UIADD3 UR45, UP0, UPT, UR6, -0x1, URZ ;  /* 0xffffffff062d7890 */ /* 0x000fe4000ff1e0ff */
[----:B------:R-:W-:Y:S02]  /*02b0*/  UIADD3 UR47, UP5, UPT, UR4, -0x1, URZ ;  /* 0xffffffff042f7890 */ /* 0x000fe4000ffbe0ff */
[----:B------:R-:W-:Y:S02]  /*02c0*/  UIADD3 UR46, UP3, UPT, UR10, UR4, URZ ;  /* 0x000000040a2e7290 */ /* 0x000fe4000ff7e0ff */
[----:B------:R-:W-:Y:S02]  /*02d0*/  UIADD3 UR15, UP2, UPT, UR15, UR4, URZ ;  /* 0x000000040f0f7290 */ /* 0x000fe4000ff5e0ff */
[----:B------:R-:W-:-:S02]  /*02e0*/  UIMAD UR4, UR11, UR19, URZ ;  /* 0x000000130b0472a4 */ /* 0x000fc4000f8e02ff */
[----:B------:R-:W-:Y:S01]  /*02f0*/  UIADD3 UR16, UP4, UPT, UR9, UR6, URZ ;  /* 0x0000000609107290 */ /* 0x000fe2000ff9e0ff */
[C---:B0-----:R-:W-:Y:S01]  /*0300*/  LEA R2, P0, R0.reuse, UR40, 0x1 ;  /* 0x0000002800027c11 */ /* 0x041fe2000f8008ff */
[----:B------:R-:W-:Y:S02]  /*0310*/  UIADD3.X UR49, UPT, UPT, UR7, -0x1, URZ, UP0, !UPT ;  /* 0xffffffff07317890 */ /* 0x000fe400087fe4ff */
[----:B------:R-:W-:Y:S01]  /*0320*/  UIADD3 UR15, UP0, UPT, UR15, -0x2, URZ ;  /* 0xfffffffe0f0f7890 */ /* 0x000fe2000ff1e0ff */
[----:B------:R-:W-:Y:S01]  /*0330*/  LEA.HI.X R5, R0, UR41, R3, 0x1, P0 ;  /* 0x0000002900057c11 */ /* 0x000fe200080f0c03 */
[----:B------:R-:W-:Y:S02]  /*0340*/  UIMAD.WIDE.U32 UR28, UR44, UR19, URZ ;  /* 0x000000132c1c72a5 */ /* 0x000fe4000f8e00ff */
[----:B------:R-:W-:Y:S02]  /*0350*/  UIMAD UR4, UR20, UR44, UR4 ;  /* 0x0000002c140472a4 */ /* 0x000fe4000f8e0204 */
[----:B------:R-:W-:-:S02]  /*0360*/  ULEA.HI.X.SX32 UR17, UR9, UR7, 0x1, UP4 ;  /* 0x0000000709117291 */ /* 0x000fc4000a0f0eff */
[----:B------:R-:W-:Y:S02]  /*0370*/  UIADD3.X UR7, UPT, UPT, UR18, -0x1, UR5, UP0, UP2 ;  /* 0xffffffff12077890 */ /* 0x000fe400087e4405 */
[----:B------:R-:W-:Y:S02]  /*0380*/  UIADD3 UR18, UPT, UPT, UR29, UR4, URZ ;  /* 0x000000041d127290 */ /* 0x000fe4000fffe0ff */
[----:B------:R-:W-:Y:S02]  /*0390*/  UIADD3.X UR48, UPT, UPT, UR5, -0x1, URZ, UP5, !UPT ;  /* 0xffffffff05307890 */ /* 0x000fe4000affe4ff */
[----:B------:R-:W-:Y:S02]  /*03a0*/  ULEA.HI.X.SX32 UR10, UR10, UR5, 0x1, UP3 ;  /* 0x000000050a0a7291 */ /* 0x000fe400098f0eff */
[----:B------:R-:W-:Y:S02]  /*03b0*/  UIMAD UR5, UR14, UR13, URZ ;  /* 0x0000000d0e0572a4 */ /* 0x000fe4000f8e02ff */
[----:B------:R-:W-:-:S02]  /*03c0*/  UIMAD UR20, UR20, UR13, URZ ;  /* 0x0000000d141472a4 */ /* 0x000fc4000f8e02ff */
[----:B------:R-:W-:Y:S02]  /*03d0*/  UIMAD UR4, UR18, UR13, URZ ;  /* 0x0000000d120472a4 */ /* 0x000fe4000f8e02ff */
[----:B------:R-:W-:Y:S02]  /*03e0*/  ULEA UR8, UP1, UR45, UR8, 0x1 ;  /* 0x000000082d087291 */ /* 0x000fe4000f8208ff */
[----:B------:R-:W-:Y:S02]  /*03f0*/  UIMAD.WIDE.U32 UR26, UR22, UR13, URZ ;  /* 0x0000000d161a72a5 */ /* 0x000fe4000f8e00ff */
[----:B------:R-:W-:Y:S02]  /*0400*/  UIMAD.WIDE.U32 UR30, UR19, UR13, URZ ;  /* 0x0000000d131e72a5 */ /* 0x000fe4000f8e00ff */
[----:B------:R-:W-:Y:S02]  /*0410*/  UIMAD.WIDE.U32 UR32, UR28, UR13, URZ ;  /* 0x0000000d1c2072a5 */ /* 0x000fe4000f8e00ff */
[----:B------:R-:W-:-:S02]  /*0420*/  UIMAD UR5, UR21, UR22, UR5 ;  /* 0x00000016150572a4 */ /* 0x000fc4000f8e0205 */
[----:B------:R-:W-:Y:S02]  /*0430*/  UIMAD UR6, UR21, UR19, UR20 ;  /* 0x00000013150672a4 */ /* 0x000fe4000f8e0214 */
[----:B------:R-:W-:Y:S01]  /*0440*/  UIMAD UR4, UR21, UR28, UR4 ;  /* 0x0000001c150472a4 */ /* 0x000fe2000f8e0204 */
[----:B------:R-:W0:Y:S01]  /*0450*/  LDCU.64 UR34, c[0x0][0x358] ;  /* 0x00006b00ff2277ac */ /* 0x000e220008000a00 */
[----:B------:R-:W1:Y:S01]  /*0460*/  LDCU UR50, c[0x0][0x3b4] ;  /* 0x00007680ff3277ac */ /* 0x000e620008000800 */
[----:B------:R-:W2:Y:S01]  /*0470*/  LDCU UR51, c[0x0][0x394] ;  /* 0x00007280ff3377ac */ /* 0x000ea20008000800 */
[----:B------:R-:W3:Y:S01]  /*0480*/  LDCU UR52, c[0x0][0x390] ;  /* 0x00007200ff3477ac */ /* 0x000ee20008000800 */
[----:B------:R-:W4:Y:S01]  /*0490*/  LDCU.64 UR36, c[0x0][0x388] ;  /* 0x00007100ff2477ac */ /* 0x000f220008000a00 */
[----:B------:R-:W0:Y:S01]  /*04a0*/  LDCU.64 UR38, c[0x0][0x390] ;  /* 0x00007200ff2677ac */ /* 0x000e220008000a00 */
[----:B------:R-:W-:Y:S02]  /*04b0*/  UIADD3 UR13, UPT, UPT, UR27, UR5, URZ ;  /* 0x000000051b0d7290 */ /* 0x000fe4000fffe0ff */
[----:B------:R-:W-:-:S02]  /*04c0*/  UIADD3 UR6, UPT, UPT, UR31, UR6, URZ ;  /* 0x000000061f067290 */ /* 0x000fc4000fffe0ff */
[----:B------:R-:W-:Y:S02]  /*04d0*/  ULEA.HI.X UR19, UR45, UR42, UR49, 0x1, UP1 ;  /* 0x0000002a2d137291 */ /* 0x000fe400088f0c31 */
[----:B------:R-:W-:-:S12]  /*04e0*/  UIADD3 UR9, UPT, UPT, UR33, UR4, URZ ;  /* 0x0000000421097290 */ /* 0x000fd8000fffe0ff */
.L_x_941:
[----:B0-----:R-:W-:Y:S01]  /*04f0*/  LOP3.LUT R4, R3, UR13, RZ, 0xfc, !PT ;  /* 0x0000000d03047c12 */ /* 0x001fe2000f8efcff */
[----:B------:R-:W-:Y:S01]  /*0500*/  BSSY.RECONVERGENT B1, `(.L_x_909) ;  /* 0x0000022000017945 */ /* 0x000fe20003800200 */
[----:B------:R-:W-:Y:S02]  /*0510*/  IMAD.MOV.U32 R8, RZ, RZ, R2 ;  /* 0x000000ffff087224 */ /* 0x000fe400078e0002 */
[----:B------:R-:W-:Y:S01]  /*0520*/  ISETP.NE.U32.AND P0, PT, R4, RZ, PT ;  /* 0x000000ff0400720c */ /* 0x000fe20003f05070 */
[----:B------:R-:W-:-:S12]  /*0530*/  IMAD.MOV.U32 R9, RZ, RZ, R5 ;  /* 0x000000ffff097224 */ /* 0x000fd800078e0005 */
[----:B------:R-:W-:Y:S05]  /*0540*/  @P0 BRA `(.L_x_910) ;  /* 0x0000000000500947 */ /* 0x000fea0003800000 */
[----:B------:R-:W5:Y:S01]  /*0550*/  I2F.U32.RP R2, UR26 ;  /* 0x0000001a00027d06 */ /* 0x000f620008209000 */
[----:B------:R-:W-:-:S07]  /*0560*/  ISETP.NE.U32.AND P2, PT, RZ, UR26, PT ;  /* 0x0000001aff007c0c */ /* 0x000fce000bf45070 */
[----:B-----5:R-:W5:Y:S02]  /*0570*/  MUFU.RCP R2, R2 ;  /* 0x0000000200027308 */ /* 0x020f640000001000 */
[----:B-----5:R-:W-:-:S06]  /*0580*/  IADD3 R4, PT, PT, R2, 0xffffffe, RZ ;  /* 0x0ffffffe02047810 */ /* 0x020fcc0007ffe0ff */
[----:B------:R5:W0:Y:S02]  /*0590*/  F2I.FTZ.U32.TRUNC.NTZ R5, R4 ;  /* 0x0000000400057305 */ /* 0x000a24000021f000 */
[----:B-----5:R-:W-:Y:S02]  /*05a0*/  IMAD.MOV.U32 R4, RZ, RZ, RZ ;  /* 0x000000ffff047224 */ /* 0x020fe400078e00ff */
        /* <DEDUP_REMOVED lines=14> */
.L_x_910:
[----:B------:R-:W-:Y:S01]  /*0690*/  IMAD.U32 R16, RZ, RZ, UR26 ;  /* 0x0000001aff107e24 */ /* 0x000fe2000f8e00ff */
[----:B------:R-:W-:Y:S01]  /*06a0*/  MOV R4, R0 ;  /* 0x0000000000047202 */ /* 0x000fe20000000f00 */
[----:B------:R-:W-:Y:S01]  /*06b0*/  IMAD.U32 R17, RZ, RZ, UR27 ;  /* 0x0000001bff117e24 */ /* 0x000fe2000f8e00ff */
[----:B------:R-:W-:Y:S01]  /*06c0*/  MOV R2, 0x700 ;  /* 0x0000070000027802 */ /* 0x000fe20000000f00 */
[----:B------:R-:W-:Y:S02]  /*06d0*/  IMAD.MOV.U32 R5, RZ, RZ, R3 ;  /* 0x000000ffff057224 */ /* 0x000fe400078e0003 */
[----:B------:R-:W-:-:S07]  /*06e0*/  IMAD.U32 R14, RZ, RZ, UR13 ;  /* 0x0000000dff0e7e24 */ /* 0x000fce000f8e00ff */
[----:B01234-:R-:W-:Y:S05]  /*06f0*/  CALL.REL.NOINC `($__internal_68_$__cuda_sm20_div_s64) ;  /* 0x00000018008c7944 */ /* 0x01ffea0003c00000 */
[----:B------:R-:W-:Y:S02]  /*0700*/  IMAD.MOV.U32 R10, RZ, RZ, R14 ;  /* 0x000000ffff0a7224 */ /* 0x000fe400078e000e */
[----:B------:R-:W-:-:S07]  /*0710*/  IMAD.MOV.U32 R11, RZ, RZ, R15 ;  /* 0x000000ffff0b7224 */ /* 0x000fce00078e000f */
.L_x_911:
[----:B-1234-:R-:W-:Y:S05]  /*0720*/  BSYNC.RECONVERGENT B1 ;  /* 0x0000000000017941 */ /* 0x01efea0003800200 */
.L_x_909:
        /* <DEDUP_REMOVED lines=20> */
[----:B------:R-:W-:Y:S01]  /*0870*/  ISETP.GE.U32.AND P1, PT, R5, UR22, PT ;  /* 0x0000001605007c0c */ /* 0x000fe2000bf26070 */
[----:B------:R-:W-:-:S12]  /*0880*/  IMAD.MOV.U32 R5, RZ, RZ, RZ ;  /* 0x000000ffff057224 */ /* 0x000fd800078e00ff */
[----:B------:R-:W-:Y:S01]  /*0890*/  @P1 VIADD R14, R14, 0x1 ;  /* 0x000000010e0e1836 */ /* 0x000fe20000000000 */
[----:B------:R-:W-:-:S05]  /*08a0*/  @!P2 LOP3.LUT R14, RZ, UR22, RZ, 0x33, !PT ;  /* 0x00000016ff0eac12 */ /* 0x000fca000f8e33ff */
[----:B------:R-:W-:-:S04]  /*08b0*/  IMAD.MOV R13, RZ, RZ, -R14 ;  /* 0x000000ffff0d7224 */ /* 0x000fc800078e0a0e */
[----:B------:R-:W-:Y:S01]  /*08c0*/  IMAD R4, R13, UR22, R0 ;  /* 0x000000160d047c24 */ /* 0x000fe2000f8e0200 */
[----:B------:R-:W-:Y:S06]  /*08d0*/  BRA `(.L_x_914) ;  /* 0x0000000000387947 */ /* 0x000fec0003800000 */
.L_x_913:
[----:B------:R-:W-:Y:S01]  /*08e0*/  MOV R16, UR22 ;  /* 0x0000001600107c02 */ /* 0x000fe20008000f00 */
[----:B------:R-:W-:Y:S01]  /*08f0*/  IMAD.U32 R17, RZ, RZ, UR23 ;  /* 0x00000017ff117e24 */ /* 0x000fe2000f8e00ff */
[----:B------:R-:W-:Y:S01]  /*0900*/  MOV R2, 0x950 ;  /* 0x0000095000027802 */ /* 0x000fe20000000f00 */
[----:B------:R-:W-:Y:S02]  /*0910*/  IMAD.MOV.U32 R4, RZ, RZ, R0 ;  /* 0x000000ffff047224 */ /* 0x000fe400078e0000 */
[----:B------:R-:W-:Y:S02]  /*0920*/  IMAD.MOV.U32 R5, RZ, RZ, R3 ;  /* 0x000000ffff057224 */ /* 0x000fe400078e0003 */
[----:B------:R-:W-:-:S07]  /*0930*/  IMAD.U32 R14, RZ, RZ, UR14 ;  /* 0x0000000eff0e7e24 */ /* 0x000fce000f8e00ff */
[----:B------:R-:W-:Y:S05]  /*0940*/  CALL.REL.NOINC `($__internal_68_$__cuda_sm20_div_s64) ;  /* 0x0000001400f87944 */ /* 0x000fea0003c00000 */
[----:B------:R-:W-:Y:S01]  /*0950*/  IADD3 R13, P0, PT, RZ, -R14, RZ ;  /* 0x8000000eff0d7210 */ /* 0x000fe20007f1e0ff */
[----:B------:R-:W-:-:S03]  /*0960*/  IMAD.MOV.U32 R2, RZ, RZ, R0 ;  /* 0x000000ffff027224 */ /* 0x000fc600078e0000 */
[----:B------:R-:W-:Y:S01]  /*0970*/  IADD3.X R12, PT, PT, RZ, ~R15, RZ, P0, !PT ;  /* 0x8000000fff0c7210 */ /* 0x000fe200007fe4ff */
[----:B------:R-:W-:-:S04]  /*0980*/  IMAD.WIDE.U32 R4, R13, UR22, R2 ;  /* 0x000000160d047c25 */ /* 0x000fc8000f8e0002 */
[----:B------:R-:W-:-:S04]  /*0990*/  IMAD R12, R12, UR22, RZ ;  /* 0x000000160c0c7c24 */ /* 0x000fc8000f8e02ff */
[----:B------:R-:W-:-:S04]  /*09a0*/  IMAD R13, R13, UR14, R12 ;  /* 0x0000000e0d0d7c24 */ /* 0x000fc8000f8e020c */
[----:B------:R-:W-:-:S07]  /*09b0*/  IMAD.IADD R5, R5, 0x1, R13 ;  /* 0x0000000105057824 */ /* 0x000fce00078e020d */
.L_x_914:
[----:B------:R-:W-:Y:S05]  /*09c0*/  BSYNC.RECONVERGENT B1 ;  /* 0x0000000000017941 */ /* 0x000fea0003800200 */
.L_x_912:
        /* <DEDUP_REMOVED lines=9> */
[----:B0-----:R-:W-:Y:S02]  /*0a60*/  HFMA2 R12, -RZ, RZ, 0, 0 ;  /* 0x00000000ff0c7431 */ /* 0x001fe400000001ff */
[----:B-1----:R-:W-:-:S04]  /*0a70*/  IMAD.MOV R15, RZ, RZ, -R13 ;  /* 0x000000ffff0f7224 */ /* 0x002fc800078e0a0d */
[----:B------:R-:W-:-:S04]  /*0a80*/  IMAD R15, R15, UR50, RZ ;  /* 0x000000320f0f7c24 */ /* 0x000fc8000f8e02ff */
[----:B------:R-:W-:-:S06]  /*0a90*/  IMAD.HI.U32 R13, R13, R15, R12 ;  /* 0x0000000f0d0d7227 */ /* 0x000fcc00078e000c */
[----:B------:R-:W-:-:S04]  /*0aa0*/  IMAD.HI.U32 R13, R13, R14, RZ ;  /* 0x0000000e0d0d7227 */ /* 0x000fc800078e00ff */
[----:B------:R-:W-:-:S04]  /*0ab0*/  IMAD.MOV R13, RZ, RZ, -R13 ;  /* 0x000000ffff0d7224 */ /* 0x000fc800078e0a0d */
[----:B------:R-:W-:Y:S01]  /*0ac0*/  IMAD R14, R13, UR50, R14 ;  /* 0x000000320d0e7c24 */ /* 0x000fe2000f8e020e */
[----:B------:R-:W-:-:S04]  /*0ad0*/  MOV R13, RZ ;  /* 0x000000ff000d7202 */ /* 0x000fc80000000f00 */
[----:B------:R-:W-:-:S13]  /*0ae0*/  ISETP.GE.U32.AND P0, PT, R14, UR50, PT ;  /* 0x000000320e007c0c */ /* 0x000fda000bf06070 */
[----:B------:R-:W-:-:S05]  /*0af0*/  @P0 VIADD R14, R14, -UR50 ;  /* 0x800000320e0e0c36 */ /* 0x000fca0008000000 */
[----:B------:R-:W-:-:S13]  /*0b00*/  ISETP.GE.U32.AND P0, PT, R14, UR50, PT ;  /* 0x000000320e007c0c */ /* 0x000fda000bf06070 */
[----:B------:R-:W-:Y:S01]  /*0b10*/  @P0 VIADD R14, R14, -UR50 ;  /* 0x800000320e0e0c36 */ /* 0x000fe20008000000 */
[----:B------:R-:W-:-:S05]  /*0b20*/  @!P1 LOP3.LUT R14, RZ, UR50, RZ, 0x33, !PT ;  /* 0x00000032ff0e9c12 */ /* 0x000fca000f8e33ff */
[----:B------:R-:W-:Y:S01]  /*0b30*/  IMAD.MOV.U32 R12, RZ, RZ, R14 ;  /* 0x000000ffff0c7224 */ /* 0x000fe200078e000e */
[----:B------:R-:W-:Y:S06]  /*0b40*/  BRA `(.L_x_917) ;  /* 0x0000000000107947 */ /* 0x000fec0003800000 */
.L_x_916:
[----:B------:R-:W-:-:S07]  /*0b50*/  MOV R2, 0xb70 ;  /* 0x00000b7000027802 */ /* 0x000fce0000000f00 */
[----:B------:R-:W-:Y:S05]  /*0b60*/  CALL.REL.NOINC `($__internal_69_$__cuda_sm20_rem_s64) ;  /* 0x0000001800cc7944 */ /* 0x000fea0003c00000 */
[----:B------:R-:W-:Y:S02]  /*0b70*/  IMAD.MOV.U32 R12, RZ, RZ, R14 ;  /* 0x000000ffff0c7224 */ /* 0x000fe400078e000e */
[----:B------:R-:W-:-:S07]  /*0b80*/  IMAD.MOV.U32 R13, RZ, RZ, R15 ;  /* 0x000000ffff0d7224 */ /* 0x000fce00078e000f */
.L_x_917:
[----:B------:R-:W-:Y:S05]  /*0b90*/  BSYNC.RECONVERGENT B1 ;  /* 0x0000000000017941 */ /* 0x000fea0003800200 */
.L_x_915:
[----:B------:R-:W-:Y:S01]  /*0ba0*/  LOP3.LUT R2, R5, UR51, RZ, 0xfc, !PT ;  /* 0x0000003305027c12 */ /* 0x000fe2000f8efcff */
[----:B------:R-:W-:Y:S03]  /*0bb0*/  BSSY.RECONVERGENT B1, `(.L_x_918) ;  /* 0x0000025000017945 */ /* 0x000fe60003800200 */
        /* <DEDUP_REMOVED lines=21> */
[----:B------:R-:W-:-:S04]  /*0d10*/  @!P2 LOP3.LUT R14, RZ, UR52, RZ, 0x33, !PT ;  /* 0x00000034ff0eac12 */ /* 0x000fc8000f8e33ff */
[----:B------:R-:W-:-:S05]  /*0d20*/  IADD3 R5, PT, PT, -R14, RZ, RZ ;  /* 0x000000ff0e057210 */ /* 0x000fca0007ffe1ff */
[----:B------:R-:W-:Y:S01]  /*0d30*/  IMAD R4, R5, UR52, R4 ;  /* 0x0000003405047c24 */ /* 0x000fe2000f8e0204 */
[----:B------:R-:W-:Y:S06]  /*0d40*/  BRA `(.L_x_920) ;  /* 0x00000000002c7947 */ /* 0x000fec0003800000 */
.L_x_919:
[----:B------:R-:W0:Y:S01]  /*0d50*/  LDCU.64 UR4, c[0x0][0x390] ;  /* 0x00007200ff0477ac */ /* 0x000e220008000a00 */
[----:B------:R-:W-:Y:S01]  /*0d60*/  MOV R2, 0xda0 ;  /* 0x00000da000027802 */ /* 0x000fe20000000f00 */
[----:B0-----:R-:W-:Y:S02]  /*0d70*/  IMAD.U32 R16, RZ, RZ, UR4 ;  /* 0x00000004ff107e24 */ /* 0x001fe4000f8e00ff */
[----:B------:R-:W-:-:S07]  /*0d80*/  IMAD.U32 R14, RZ, RZ, UR5 ;  /* 0x00000005ff0e7e24 */ /* 0x000fce000f8e00ff */
[----:B------:R-:W-:Y:S05]  /*0d90*/  CALL.REL.NOINC `($__internal_68_$__cuda_sm20_div_s64) ;  /* 0x0000001000e47944 */ /* 0x000fea0003c00000 */
[----:B------:R-:W-:-:S04]  /*0da0*/  IADD3 R17, P0, PT, RZ, -R14, RZ ;  /* 0x8000000eff117210 */ /* 0x000fc80007f1e0ff */
[----:B------:R-:W-:Y:S01]  /*0db0*/  IADD3.X R2, PT, PT, RZ, ~R15, RZ, P0, !PT ;  /* 0x8000000fff027210 */ /* 0x000fe200007fe4ff */
[----:B------:R-:W-:-:S04]  /*0dc0*/  IMAD.WIDE.U32 R4, R17, UR38, R4 ;  /* 0x0000002611047c25 */ /* 0x000fc8000f8e0004 */
[----:B------:R-:W-:-:S04]  /*0dd0*/  IMAD R2, R2, UR38, RZ ;  /* 0x0000002602027c24 */ /* 0x000fc8000f8e02ff */
[----:B------:R-:W-:-:S04]  /*0de0*/  IMAD R17, R17, UR39, R2 ;  /* 0x0000002711117c24 */ /* 0x000fc8000f8e0202 */
[----:B------:R-:W-:-:S07]  /*0df0*/  IMAD.IADD R2, R5, 0x1, R17 ;  /* 0x0000000105027824 */ /* 0x000fce00078e0211 */
.L_x_920:
[----:B------:R-:W-:Y:S05]  /*0e00*/  BSYNC.RECONVERGENT B1 ;  /* 0x0000000000017941 */ /* 0x000fea0003800200 */
.L_x_918:
[----:B------:R-:W0:Y:S01]  /*0e10*/  LDC R16, c[0x0][0x3a0] ;  /* 0x0000e800ff107b82 */ /* 0x000e220000000800 */
[----:B------:R-:W-:Y:S01]  /*0e20*/  IMAD.U32 R5, RZ, RZ, UR42 ;  /* 0x0000002aff057e24 */ /* 0x000fe2000f8e00ff */
[----:B------:R-:W-:Y:S01]  /*0e30*/  ISETP.LT.U32.AND P2, PT, R14, 0x1, PT ;  /* 0x000000010e00780c */ /* 0x000fe20003f41070 */
[----:B------:R-:W-:Y:S01]  /*0e40*/  IMAD.U32 R21, RZ, RZ, UR43 ;  /* 0x0000002bff157e24 */ /* 0x000fe2000f8e00ff */
[C---:B------:R-:W-:Y:S01]  /*0e50*/  ISETP.GE.U32.AND P5, PT, R4.reuse, UR46, PT ;  /* 0x0000002e04007c0c */ /* 0x040fe2000bfa6070 */
[----:B------:R-:W-:Y:S01]  /*0e60*/  BSSY.RECONVERGENT B1, `(.L_x_921) ;  /* 0x000005c000017945 */ /* 0x000fe20003800200 */
[----:B------:R-:W-:Y:S02]  /*0e70*/  ISETP.LT.U32.AND P4, PT, R4, UR47, PT ;  /* 0x0000002f04007c0c */ /* 0x000fe4000bf81070 */
[----:B------:R-:W1:Y:S01]  /*0e80*/  LDC R18, c[0x0][0x3a8] ;  /* 0x0000ea00ff127b82 */ /* 0x000e620000000800 */
[----:B------:R-:W-:Y:S02]  /*0e90*/  ISETP.GE.AND.EX P5, PT, R2, UR10, PT, P5 ;  /* 0x0000000a02007c0c */ /* 0x000fe4000bfa6350 */
[----:B------:R-:W-:-:S02]  /*0ea0*/  ISETP.NE.U32.AND P3, PT, R4, RZ, PT ;  /* 0x000000ff0400720c */ /* 0x000fc40003f65070 */
[----:B------:R-:W-:Y:S02]  /*0eb0*/  ISETP.LT.AND.EX P4, PT, R2, UR48, P5, P4 ;  /* 0x0000003002007c0c */ /* 0x000fe4000af81340 */
[----:B------:R-:W-:Y:S02]  /*0ec0*/  PRMT R24, RZ, 0x7610, R24 ;  /* 0x00007610ff187816 */ /* 0x000fe40000000018 */
[----:B0-----:R-:W-:-:S04]  /*0ed0*/  ISETP.GE.U32.AND P1, PT, R16, R14, PT ;  /* 0x0000000e1000720c */ /* 0x001fc80003f26070 */
[----:B------:R-:W-:-:S04]  /*0ee0*/  ISETP.GE.AND.EX P1, PT, R5, R15, PT, P1 ;  /* 0x0000000f0500720c */ /* 0x000fc80003f26310 */
[----:B------:R-:W-:Y:S02]  /*0ef0*/  ISETP.LT.OR.EX P1, PT, R15, RZ, !P1, P2 ;  /* 0x000000ff0f00720c */ /* 0x000fe40004f21720 */
[----:B-1----:R-:W-:-:S04]  /*0f00*/  ISETP.GE.U32.AND P0, PT, R18, R4, PT ;  /* 0x000000041200720c */ /* 0x002fc80003f06070 */
[----:B------:R-:W-:-:S04]  /*0f10*/  ISETP.GE.AND.EX P0, PT, R21, R2, PT, P0 ;  /* 0x000000021500720c */ /* 0x000fc80003f06300 */
[----:B------:R-:W-:-:S03]  /*0f20*/  ISETP.NE.AND.EX P0, PT, R2, RZ, P0, P3 ;  /* 0x000000ff0200720c */ /* 0x000fc60000705330 */
[----:B------:R-:W-:Y:S10]  /*0f30*/  @P1 BRA `(.L_x_922) ;  /* 0x0000000400381947 */ /* 0x000ff40003800000 */
[----:B------:R-:W-:Y:S01]  /*0f40*/  IADD3 R5, P1, PT, -R14, R16, RZ ;  /* 0x000000100e057210 */ /* 0x000fe20007f3e1ff */
[----:B------:R-:W-:Y:S01]  /*0f50*/  BSSY.RECONVERGENT B2, `(.L_x_923) ;  /* 0x000001b000027945 */ /* 0x000fe20003800200 */
[----:B------:R-:W-:Y:S02]  /*0f60*/  PRMT R24, RZ, 0x7610, R24 ;  /* 0x00007610ff187816 */ /* 0x000fe40000000018 */
[----:B------:R-:W-:-:S05]  /*0f70*/  IADD3.X R20, PT, PT, ~R15, UR42, RZ, P1, !PT ;  /* 0x0000002a0f147c10 */ /* 0x000fca0008ffe5ff */
[----:B------:R-:W-:Y:S02]  /*0f80*/  IMAD R22, R20, UR44, RZ ;  /* 0x0000002c14167c24 */ /* 0x000fe4000f8e02ff */
[----:B------:R-:W-:-:S04]  /*0f90*/  IMAD.WIDE.U32 R20, R5, UR44, RZ ;  /* 0x0000002c05147c25 */ /* 0x000fc8000f8e00ff */
[----:B------:R-:W-:Y:S01]  /*0fa0*/  IMAD R5, R5, UR11, R22 ;  /* 0x0000000b05057c24 */ /* 0x000fe2000f8e0216 */
[----:B------:R-:W-:-:S03]  /*0fb0*/  IADD3 R25, P2, P3, R20, R4, R18 ;  /* 0x0000000414197210 */ /* 0x000fc60007b5e012 */
[----:B------:R-:W-:Y:S01]  /*0fc0*/  IMAD.IADD R5, R21, 0x1, R5 ;  /* 0x0000000115057824 */ /* 0x000fe200078e0205 */
[----:B------:R-:W-:-:S04]  /*0fd0*/  ISETP.GE.U32.AND P1, PT, R25, UR28, PT ;  /* 0x0000001c19007c0c */ /* 0x000fc8000bf26070 */
[----:B------:R-:W-:-:S04]  /*0fe0*/  IADD3.X R27, PT, PT, R5, UR43, R2, P2, P3 ;  /* 0x0000002b051b7c10 */ /* 0x000fc800097e6402 */
[----:B------:R-:W-:-:S13]  /*0ff0*/  ISETP.GE.AND.EX P1, PT, R27, UR18, PT, P1 ;  /* 0x000000121b007c0c */ /* 0x000fda000bf26310 */
[----:B------:R-:W-:Y:S05]  /*1000*/  @P1 BRA `(.L_x_924) ;  /* 0x00000000003c1947 */ /* 0x000fea0003800000 */
[C---:B------:R-:W-:Y:S02]  /*1010*/  IMAD R29, R10.reuse, UR9, RZ ;  /* 0x000000090a1d7c24 */ /* 0x040fe4000f8e02ff */
[----:B------:R-:W-:-:S04]  /*1020*/  IMAD.WIDE.U32 R22, R10, UR32, RZ ;  /* 0x000000200a167c25 */ /* 0x000fc8000f8e00ff */
[----:B------:R-:W-:-:S05]  /*1030*/  IMAD R29, R11, UR32, R29 ;  /* 0x000000200b1d7c24 */ /* 0x000fca000f8e021d */
[----:B------:R-:W-:Y:S01]  /*1040*/  IADD3 R23, PT, PT, R23, R29, RZ ;  /* 0x0000001d17177210 */ /* 0x000fe20007ffe0ff */
[----:B------:R-:W-:Y:S02]  /*1050*/  IMAD R29, R13, UR28, RZ ;  /* 0x0000001c0d1d7c24 */ /* 0x000fe4000f8e02ff */
[----:B------:R-:W-:-:S04]  /*1060*/  IMAD.WIDE.U32 R22, R12, UR28, R22 ;  /* 0x0000001c0c167c25 */ /* 0x000fc8000f8e0016 */
[----:B------:R-:W-:Y:S01]  /*1070*/  IMAD R24, R12, UR18, R29 ;  /* 0x000000120c187c24 */ /* 0x000fe2000f8e021d */
[----:B------:R-:W-:-:S04]  /*1080*/  IADD3 R25, P1, PT, R25, R22, RZ ;  /* 0x0000001619197210 */ /* 0x000fc80007f3e0ff */
[----:B------:R-:W-:Y:S02]  /*1090*/  IADD3.X R24, PT, PT, R27, R23, R24, P1, !PT ;  /* 0x000000171b187210 */ /* 0x000fe40000ffe418 */
[----:B------:R-:W-:-:S04]  /*10a0*/  LEA R22, P1, R25, UR36, 0x1 ;  /* 0x0000002419167c11 */ /* 0x000fc8000f8208ff */
[----:B------:R-:W-:-:S05]  /*10b0*/  LEA.HI.X R23, R25, UR37, R24, 0x1, P1 ;  /* 0x0000002519177c11 */ /* 0x000fca00088f0c18 */
[----:B------:R-:W2:Y:S02]  /*10c0*/  LDG.E.U16 R22, desc[UR34][R22.64] ;  /* 0x0000002216167981 */ /* 0x000ea4000c1e1500 */
[----:B--2---:R-:W-:-:S04]  /*10d0*/  IMAD.U32 R24, R22, 0x10000, RZ ;  /* 0x0001000016187824 */ /* 0x004fc800078e00ff */
[----:B------:R-:W-:-:S05]  /*10e0*/  FADD.FTZ R24, RZ, R24 ;  /* 0x00000018ff187221 */ /* 0x000fca0000010000 */
[----:B------:R-:W-:-:S07]  /*10f0*/  F2FP.BF16.F32.PACK_AB R24, RZ, R24 ;  /* 0x00000018ff18723e */ /* 0x000fce00000010ff */
.L_x_924:
[----:B------:R-:W-:Y:S05]  /*1100*/  BSYNC.RECONVERGENT B2 ;  /* 0x0000000000027941 */ /* 0x000fea0003800200 */
.L_x_923:
[----:B------:R-:W-:Y:S05]  /*1110*/  @!P0 BRA `(.L_x_925) ;  /* 0x0000000000608947 */ /* 0x000fea0003800000 */
[----:B------:R-:W-:-:S04]  /*1120*/  IADD3 R23, P1, P2, R20, R18, -R4 ;  /* 0x0000001214177210 */ /* 0x000fc80007a3e804 */
[----:B------:R-:W-:Y:S02]  /*1130*/  IADD3.X R5, PT, PT, R5, UR43, ~R2, P1, P2 ;  /* 0x0000002b05057c10 */ /* 0x000fe40008fe4c02 */
[----:B------:R-:W-:-:S04]  /*1140*/  ISETP.GE.U32.AND P1, PT, R23, UR28, PT ;  /* 0x0000001c17007c0c */ /* 0x000fc8000bf26070 */
[----:B------:R-:W-:-:S04]  /*1150*/  ISETP.GE.AND.EX P1, PT, R5, UR18, PT, P1 ;  /* 0x0000001205007c0c */ /* 0x000fc8000bf26310 */
[----:B------:R-:W-:-:S13]  /*1160*/  ISETP.LT.OR P1, PT, R5, RZ, P1 ;  /* 0x000000ff0500720c */ /* 0x000fda0000f21670 */
[----:B------:R-:W-:Y:S05]  /*1170*/  @P1 BRA `(.L_x_922) ;  /* 0x0000000000a81947 */ /* 0x000fea0003800000 */
[C---:B------:R-:W-:Y:S02]  /*1180*/  IMAD R25, R10.reuse, UR9, RZ ;  /* 0x000000090a197c24 */ /* 0x040fe4000f8e02ff */
[----:B------:R-:W-:-:S04]  /*1190*/  IMAD.WIDE.U32 R20, R10, UR32, RZ ;  /* 0x000000200a147c25 */ /* 0x000fc8000f8e00ff */
[----:B------:R-:W-:-:S04]  /*11a0*/  IMAD R25, R11, UR32, R25 ;  /* 0x000000200b197c24 */ /* 0x000fc8000f8e0219 */
[----:B------:R-:W-:Y:S02]  /*11b0*/  IMAD.IADD R21, R21, 0x1, R25 ;  /* 0x0000000115157824 */ /* 0x000fe400078e0219 */
[----:B------:R-:W-:Y:S02]  /*11c0*/  IMAD R25, R13, UR28, RZ ;  /* 0x0000001c0d197c24 */ /* 0x000fe4000f8e02ff */
[----:B------:R-:W-:-:S04]  /*11d0*/  IMAD.WIDE.U32 R20, R12, UR28, R20 ;  /* 0x0000001c0c147c25 */ /* 0x000fc8000f8e0014 */
[----:B------:R-:W-:Y:S01]  /*11e0*/  IMAD R22, R12, UR18, R25 ;  /* 0x000000120c167c24 */ /* 0x000fe2000f8e0219 */
[----:B------:R-:W-:-:S04]  /*11f0*/  IADD3 R23, P1, PT, R23, R20, RZ ;  /* 0x0000001417177210 */ /* 0x000fc80007f3e0ff */
[----:B------:R-:W-:Y:S02]  /*1200*/  IADD3.X R22, PT, PT, R5, R21, R22, P1, !PT ;  /* 0x0000001505167210 */ /* 0x000fe40000ffe416 */
[----:B------:R-:W-:-:S04]  /*1210*/  LEA R20, P1, R23, UR36, 0x1 ;  /* 0x0000002417147c11 */ /* 0x000fc8000f8208ff */
[----:B------:R-:W-:-:S05]  /*1220*/  LEA.HI.X R21, R23, UR37, R22, 0x1, P1 ;  /* 0x0000002517157c11 */ /* 0x000fca00088f0c16 */
[----:B------:R-:W2:Y:S01]  /*1230*/  LDG.E.U16 R20, desc[UR34][R20.64] ;  /* 0x0000002214147981 */ /* 0x000ea2000c1e1500 */
[----:B------:R-:W-:Y:S02]  /*1240*/  IMAD.U32 R24, R24, 0x10000, RZ ;  /* 0x0001000018187824 */ /* 0x000fe400078e00ff */
[----:B--2---:R-:W-:-:S04]  /*1250*/  IMAD.U32 R5, R20, 0x10000, RZ ;  /* 0x0001000014057824 */ /* 0x004fc800078e00ff */
[----:B------:R-:W-:-:S05]  /*1260*/  FADD.FTZ R5, R24, R5 ;  /* 0x0000000518057221 */ /* 0x000fca0000010000 */
[----:B------:R-:W-:-:S04]  /*1270*/  F2FP.BF16.F32.PACK_AB R5, RZ, R5 ;  /* 0x00000005ff05723e */ /* 0x000fc800000010ff */
[----:B------:R-:W-:Y:S01]  /*1280*/  PRMT R24, R5, 0x7610, R24 ;  /* 0x0000761005187816 */ /* 0x000fe20000000018 */
[----:B------:R-:W-:Y:S06]  /*1290*/  BRA `(.L_x_922) ;  /* 0x0000000000607947 */ /* 0x000fec0003800000 */
.L_x_925:
[----:B------:R-:W-:Y:S05]  /*12a0*/  @!P4 BRA `(.L_x_922) ;  /* 0x00000000005cc947 */ /* 0x000fea0003800000 */
[----:B------:R-:W-:-:S04]  /*12b0*/  IADD3 R23, P1, P2, R20, UR15, -R4 ;  /* 0x0000000f14177c10 */ /* 0x000fc8000fa3e804 */
[----:B------:R-:W-:Y:S02]  /*12c0*/  IADD3.X R5, PT, PT, R5, UR7, ~R2, P1, P2 ;  /* 0x0000000705057c10 */ /* 0x000fe40008fe4c02 */
[----:B------:R-:W-:-:S04]  /*12d0*/  ISETP.GE.U32.AND P1, PT, R23, UR28, PT ;  /* 0x0000001c17007c0c */ /* 0x000fc8000bf26070 */
[----:B------:R-:W-:-:S04]  /*12e0*/  ISETP.GE.AND.EX P1, PT, R5, UR18, PT, P1 ;  /* 0x0000001205007c0c */ /* 0x000fc8000bf26310 */
[----:B------:R-:W-:-:S13]  /*12f0*/  ISETP.LT.OR P1, PT, R5, RZ, P1 ;  /* 0x000000ff0500720c */ /* 0x000fda0000f21670 */
        /* <DEDUP_REMOVED lines=17> */
[----:B------:R-:W-:-:S07]  /*1410*/  PRMT R24, R5, 0x7610, R24 ;  /* 0x0000761005187816 */ /* 0x000fce0000000018 */
.L_x_922:
[----:B------:R-:W-:Y:S05]  /*1420*/  BSYNC.RECONVERGENT B1 ;  /* 0x0000000000017941 */ /* 0x000fea0003800200 */
.L_x_921:
[C---:B------:R-:W-:Y:S01]  /*1430*/  ISETP.GE.U32.AND P1, PT, R14.reuse, UR16, PT ;  /* 0x000000100e007c0c */ /* 0x040fe2000bf26070 */
[----:B------:R-:W-:Y:S01]  /*1440*/  BSSY.RECONVERGENT B2, `(.L_x_926) ;  /* 0x00000a5000027945 */ /* 0x000fe20003800200 */
[----:B------:R-:W-:-:S03]  /*1450*/  ISETP.GE.U32.AND P2, PT, R14, UR45, PT ;  /* 0x0000002d0e007c0c */ /* 0x000fc6000bf46070 */
[----:B------:R-:W-:Y:S01]  /*1460*/  BSSY.RELIABLE B1, `(.L_x_927) ;  /* 0x000007b000017945 */ /* 0x000fe20003800100 */
[----:B------:R-:W-:-:S04]  /*1470*/  ISETP.GE.AND.EX P1, PT, R15, UR17, PT, P1 ;  /* 0x000000110f007c0c */ /* 0x000fc8000bf26310 */
[----:B------:R-:W-:-:S13]  /*1480*/  ISETP.GE.OR.EX P1, PT, R15, UR49, !P1, P2 ;  /* 0x000000310f007c0c */ /* 0x000fda000cf26720 */
[----:B------:R-:W-:Y:S05]  /*1490*/  @P1 BRA `(.L_x_928) ;  /* 0x0000000400541947 */ /* 0x000fea0003800000 */
[----:B------:R-:W-:Y:S01]  /*14a0*/  IADD3 R20, P1, PT, -R14, UR8, RZ ;  /* 0x000000080e147c10 */ /* 0x000fe2000ff3e1ff */
[----:B------:R-:W-:Y:S03]  /*14b0*/  BSSY.RECONVERGENT B3, `(.L_x_929) ;  /* 0x000001c000037945 */ /* 0x000fe60003800200 */
[----:B------:R-:W-:Y:S01]  /*14c0*/  IADD3.X R5, PT, PT, ~R15, UR19, RZ, P1, !PT ;  /* 0x000000130f057c10 */ /* 0x000fe20008ffe5ff */
[C---:B------:R-:W-:Y:S02]  /*14d0*/  IMAD R22, R20.reuse, UR11, RZ ;  /* 0x0000000b14167c24 */ /* 0x040fe4000f8e02ff */
[----:B------:R-:W-:-:S04]  /*14e0*/  IMAD.WIDE.U32 R20, R20, UR44, RZ ;  /* 0x0000002c14147c25 */ /* 0x000fc8000f8e00ff */
[----:B------:R-:W-:Y:S01]  /*14f0*/  IMAD R5, R5, UR44, R22 ;  /* 0x0000002c05057c24 */ /* 0x000fe2000f8e0216 */
[----:B------:R-:W-:-:S03]  /*1500*/  IADD3 R25, P2, P3, R4, R20, R18 ;  /* 0x0000001404197210 */ /* 0x000fc60007b5e012 */
[----:B------:R-:W-:Y:S01]  /*1510*/  IMAD.IADD R5, R21, 0x1, R5 ;  /* 0x0000000115057824 */ /* 0x000fe200078e0205 */
[----:B------:R-:W-:-:S04]  /*1520*/  ISETP.GE.U32.AND P1, PT, R25, UR28, PT ;  /* 0x0000001c19007c0c */ /* 0x000fc8000bf26070 */
[----:B------:R-:W-:-:S04]  /*1530*/  IADD3.X R27, PT, PT, R2, UR43, R5, P2, P3 ;  /* 0x0000002b021b7c10 */ /* 0x000fc800097e6405 */
[----:B------:R-:W-:-:S04]  /*1540*/  ISETP.GE.AND.EX P1, PT, R27, UR18, PT, P1 ;  /* 0x000000121b007c0c */ /* 0x000fc8000bf26310 */
[----:B------:R-:W-:-:S13]  /*1550*/  ISETP.LT.OR P1, PT, R27, RZ, P1 ;  /* 0x000000ff1b00720c */ /* 0x000fda0000f21670 */
[----:B------:R-:W-:Y:S05]  /*1560*/  @P1 BRA `(.L_x_930) ;  /* 0x0000000000401947 */ /* 0x000fea0003800000 */
[----:B------:R-:W-:-:S04]  /*1570*/  IMAD R23, R10, UR9, RZ ;  /* 0x000000090a177c24 */ /* 0x000fc8000f8e02ff */
[----:B------:R-:W-:Y:S02]  /*1580*/  IMAD R29, R11, UR32, R23 ;  /* 0x000000200b1d7c24 */ /* 0x000fe4000f8e0217 */
[----:B------:R-:W-:-:S04]  /*1590*/  IMAD.WIDE.U32 R22, R10, UR32, RZ ;  /* 0x000000200a167c25 */ /* 0x000fc8000f8e00ff */
        /* <DEDUP_REMOVED lines=9> */
[----:B------:R-:W-:Y:S01]  /*1630*/  SHF.L.U32 R25, R24, 0x10, RZ ;  /* 0x0000001018197819 */ /* 0x000fe200000006ff */
[----:B--2---:R-:W-:-:S04]  /*1640*/  IMAD.U32 R24, R22, 0x10000, RZ ;  /* 0x0001000016187824 */ /* 0x004fc800078e00ff */
[----:B------:R-:W-:-:S05]  /*1650*/  FADD.FTZ R24, R25, R24 ;  /* 0x0000001819187221 */ /* 0x000fca0000010000 */
[----:B------:R-:W-:-:S07]  /*1660*/  F2FP.BF16.F32.PACK_AB R24, RZ, R24 ;  /* 0x00000018ff18723e */ /* 0x000fce00000010ff */
.L_x_930:
[----:B------:R-:W-:Y:S05]  /*1670*/  BSYNC.RECONVERGENT B3 ;  /* 0x0000000000037941 */ /* 0x000fea0003800200 */
.L_x_929:
[----:B------:R-:W-:Y:S05]  /*1680*/  @!P0 BRA `(.L_x_931) ;  /* 0x0000000000688947 */ /* 0x000fea0003800000 */
[----:B------:R-:W-:Y:S01]  /*1690*/  IADD3 R23, P0, P1, R20, R18, -R4 ;  /* 0x0000001214177210 */ /* 0x000fe2000791e804 */
[----:B------:R-:W-:Y:S03]  /*16a0*/  BSSY.RECONVERGENT B3, `(.L_x_932) ;  /* 0x0000017000037945 */ /* 0x000fe60003800200 */
        /* <DEDUP_REMOVED lines=22> */
.L_x_933:
[----:B------:R-:W-:Y:S05]  /*1810*/  BSYNC.RECONVERGENT B3 ;  /* 0x0000000000037941 */ /* 0x000fea0003800200 */
.L_x_932:
[----:B------:R-:W-:Y:S05]  /*1820*/  BRA `(.L_x_934) ;  /* 0x0000000000747947 */ /* 0x000fea0003800000 */
.L_x_931:
[----:B------:R-:W-:Y:S05]  /*1830*/  @!P4 BREAK.RELIABLE B1 ;  /* 0x000000000001c942 */ /* 0x000fea0003800100 */
[----:B------:R-:W-:Y:S05]  /*1840*/  @!P4 BRA `(.L_x_935) ;  /* 0x000000040090c947 */ /* 0x000fea0003800000 */
[----:B------:R-:W-:Y:S01]  /*1850*/  IADD3 R23, P0, P1, -R4, UR15, R20 ;  /* 0x0000000f04177c10 */ /* 0x000fe2000f91e114 */
[----:B------:R-:W-:Y:S03]  /*1860*/  BSSY.RECONVERGENT B3, `(.L_x_936) ;  /* 0x0000017000037945 */ /* 0x000fe60003800200 */
[----:B------:R-:W-:Y:S02]  /*1870*/  IADD3.X R5, PT, PT, ~R2, UR7, R5, P0, P1 ;  /* 0x0000000702057c10 */ /* 0x000fe400087e2505 */
        /* <DEDUP_REMOVED lines=21> */
.L_x_937:
[----:B------:R-:W-:Y:S05]  /*19d0*/  BSYNC.RECONVERGENT B3 ;  /* 0x0000000000037941 */ /* 0x000fea0003800200 */
.L_x_936:
[----:B------:R-:W-:Y:S05]  /*19e0*/  BRA `(.L_x_938) ;  /* 0x0000000000887947 */ /* 0x000fea0003800000 */
.L_x_928:
[----:B------:R-:W-:Y:S05]  /*19f0*/  @!P0 BRA `(.L_x_939) ;  /* 0x00000000007c8947 */ /* 0x000fea0003800000 */
.L_x_934:
[----:B------:R-:W-:Y:S01]  /*1a00*/  IADD3 R5, P0, PT, R14, R16, RZ ;  /* 0x000000100e057210 */ /* 0x000fe20007f1e0ff */
[----:B------:R-:W-:Y:S01]  /*1a10*/  BSSY.RECONVERGENT B3, `(.L_x_939) ;  /* 0x000001d000037945 */ /* 0x000fe20003800200 */
[----:B------:R-:W-:Y:S02]  /*1a20*/  IADD3 R20, P1, PT, -R4, R18, RZ ;  /* 0x0000001204147210 */ /* 0x000fe40007f3e1ff */
[----:B------:R-:W-:Y:S02]  /*1a30*/  IADD3.X R22, PT, PT, R15, UR42, RZ, P0, !PT ;  /* 0x0000002a0f167c10 */ /* 0x000fe400087fe4ff */
[----:B------:R-:W-:-:S03]  /*1a40*/  IADD3.X R21, PT, PT, ~R2, UR43, RZ, P1, !PT ;  /* 0x0000002b02157c10 */ /* 0x000fc60008ffe5ff */
[----:B------:R-:W-:Y:S02]  /*1a50*/  IMAD R22, R22, UR44, RZ ;  /* 0x0000002c16167c24 */ /* 0x000fe4000f8e02ff */
[----:B------:R-:W-:-:S04]  /*1a60*/  IMAD.WIDE.U32 R20, R5, UR44, R20 ;  /* 0x0000002c05147c25 */ /* 0x000fc8000f8e0014 */
[----:B------:R-:W-:Y:S01]  /*1a70*/  IMAD R5, R5, UR11, R22 ;  /* 0x0000000b05057c24 */ /* 0x000fe2000f8e0216 */
[----:B------:R-:W-:-:S03]  /*1a80*/  ISETP.GE.U32.AND P0, PT, R20, UR28, PT ;  /* 0x0000001c14007c0c */ /* 0x000fc6000bf06070 */
[----:B------:R-:W-:-:S05]  /*1a90*/  IMAD.IADD R5, R21, 0x1, R5 ;  /* 0x0000000115057824 */ /* 0x000fca00078e0205 */
        /* <DEDUP_REMOVED lines=18> */
[----:B------:R-:W-:-:S04]  /*1bc0*/  F2FP.BF16.F32.PACK_AB R5, RZ, R5 ;  /* 0x00000005ff05723e */ /* 0x000fc800000010ff */
[----:B------:R-:W-:-:S07]  /*1bd0*/  PRMT R24, R5, 0x7610, R24 ;  /* 0x0000761005187816 */ /* 0x000fce0000000018 */
.L_x_940:
[----:B------:R-:W-:Y:S05]  /*1be0*/  BSYNC.RECONVERGENT B3 ;  /* 0x0000000000037941 */ /* 0x000fea0003800200 */
.L_x_939:
[----:B------:R-:W-:Y:S05]  /*1bf0*/  @!P4 BREAK.RELIABLE B1 ;  /* 0x000000000001c942 */ /* 0x000fea0003800100 */
[----:B------:R-:W-:Y:S05]  /*1c00*/  @!P4 BRA `(.L_x_935) ;  /* 0x0000000000a0c947 */ /* 0x000fea0003800000 */
.L_x_938:
[----:B------:R-:W-:Y:S05]  /*1c10*/  BSYNC.RELIABLE B1 ;  /* 0x0000000000017941 */ /* 0x000fea0003800100 */
.L_x_927:
[----:B------:R-:W-:Y:S01]  /*1c20*/  IADD3 R23, P0, PT, R4, -UR47, RZ ;  /* 0x8000002f04177c10 */ /* 0x000fe2000ff1e0ff */
[----:B------:R-:W-:Y:S01]  /*1c30*/  UIADD3 UR4, UP0, UPT, UR15, -UR47, URZ ;  /* 0x8000002f0f047290 */ /* 0x000fe2000ff1e0ff */
[----:B------:R-:W-:Y:S02]  /*1c40*/  IADD3 R5, P2, PT, R14, R16, RZ ;  /* 0x000000100e057210 */ /* 0x000fe40007f5e0ff */
[----:B------:R-:W-:Y:S01]  /*1c50*/  IADD3.X R22, PT, PT, R2, ~UR48, RZ, P0, !PT ;  /* 0x8000003002167c10 */ /* 0x000fe200087fe4ff */
[----:B------:R-:W-:Y:S01]  /*1c60*/  UIADD3.X UR5, UPT, UPT, UR7, ~UR48, URZ, UP0, !UPT ;  /* 0x8000003007057290 */ /* 0x000fe200087fe4ff */
[----:B------:R-:W-:Y:S01]  /*1c70*/  IADD3 R26, P1, PT, RZ, -R23, RZ ;  /* 0x80000017ff1a7210 */ /* 0x000fe20007f3e0ff */
[----:B------:R-:W-:Y:S01]  /*1c80*/  IMAD.U32 R20, RZ, RZ, UR4 ;  /* 0x00000004ff147e24 */ /* 0x000fe2000f8e00ff */
[----:B------:R-:W-:Y:S02]  /*1c90*/  IADD3.X R25, PT, PT, R15, UR42, RZ, P2, !PT ;  /* 0x0000002a0f197c10 */ /* 0x000fe400097fe4ff */
[----:B------:R-:W-:Y:S01]  /*1ca0*/  ISETP.LT.AND P0, PT, R22, RZ, PT ;  /* 0x000000ff1600720c */ /* 0x000fe20003f01270 */
[----:B------:R-:W-:-:S03]  /*1cb0*/  IMAD.U32 R21, RZ, RZ, UR5 ;  /* 0x00000005ff157e24 */ /* 0x000fc6000f8e00ff */
[----:B------:R-:W-:Y:S01]  /*1cc0*/  SEL R23, R26, R23, P0 ;  /* 0x000000171a177207 */ /* 0x000fe20000000000 */
[----:B------:R-:W-:Y:S02]  /*1cd0*/  IMAD R26, R25, UR44, RZ ;  /* 0x0000002c191a7c24 */ /* 0x000fe4000f8e02ff */
[----:B------:R-:W-:Y:S02]  /*1ce0*/  IMAD.X R25, RZ, RZ, ~R22, P1 ;  /* 0x000000ffff197224 */ /* 0x000fe400008e0e16 */
[----:B------:R-:W-:-:S03]  /*1cf0*/  IMAD.WIDE.U32 R20, R5, UR44, R20 ;  /* 0x0000002c05147c25 */ /* 0x000fc6000f8e0014 */
[----:B------:R-:W-:Y:S01]  /*1d00*/  SEL R25, R25, R22, P0 ;  /* 0x0000001619197207 */ /* 0x000fe20000000000 */
[----:B------:R-:W-:Y:S01]  /*1d10*/  IMAD R26, R5, UR11, R26 ;  /* 0x0000000b051a7c24 */ /* 0x000fe2000f8e021a */
[----:B------:R-:W-:-:S04]  /*1d20*/  IADD3 R5, P0, PT, R20, R23, RZ ;  /* 0x0000001714057210 */ /* 0x000fc80007f1e0ff */
[----:B------:R-:W-:Y:S02]  /*1d30*/  IADD3.X R23, PT, PT, R25, R26, R21, P0, !PT ;  /* 0x0000001a19177210 */ /* 0x000fe400007fe415 */
        /* <DEDUP_REMOVED lines=21> */
.L_x_935:
[----:B------:R-:W-:Y:S05]  /*1e90*/  BSYNC.RECONVERGENT B2 ;  /* 0x0000000000027941 */ /* 0x000fea0003800200 */
.L_x_926:
[----:B------:R-:W-:Y:S02]  /*1ea0*/  IMAD.U32 R17, RZ, RZ, UR42 ;  /* 0x0000002aff117e24 */ /* 0x000fe4000f8e00ff */
[----:B------:R-:W-:Y:S02]  /*1eb0*/  IMAD.U32 R19, RZ, RZ, UR43 ;  /* 0x0000002bff137e24 */ /* 0x000fe4000f8e00ff */
[C---:B------:R-:W-:Y:S02]  /*1ec0*/  IMAD R5, R10.reuse, UR6, RZ ;  /* 0x000000060a057c24 */ /* 0x040fe4000f8e02ff */
[----:B------:R-:W-:-:S04]  /*1ed0*/  IMAD.WIDE.U32 R16, R10, UR30, R16 ;  /* 0x0000001e0a107c25 */ /* 0x000fc8000f8e0010 */
[----:B------:R-:W-:Y:S02]  /*1ee0*/  IMAD R13, R13, UR28, RZ ;  /* 0x0000001c0d0d7c24 */ /* 0x000fe4000f8e02ff */
[----:B------:R-:W-:-:S04]  /*1ef0*/  IMAD.WIDE.U32 R18, R12, UR28, R18 ;  /* 0x0000001c0c127c25 */ /* 0x000fc8000f8e0012 */
[----:B------:R-:W-:Y:S01]  /*1f00*/  IMAD R5, R11, UR30, R5 ;  /* 0x0000001e0b057c24 */ /* 0x000fe2000f8e0205 */
[----:B------:R-:W-:Y:S01]  /*1f10*/  IADD3 R11, P0, PT, R14, R16, RZ ;  /* 0x000000100e0b7210 */ /* 0x000fe20007f1e0ff */
[----:B------:R-:W-:Y:S01]  /*1f20*/  IMAD R13, R12, UR18, R13 ;  /* 0x000000120c0d7c24 */ /* 0x000fe2000f8e020d */
[----:B------:R-:W-:Y:S02]  /*1f30*/  IADD3 R4, P1, PT, R4, R18, RZ ;  /* 0x0000001204047210 */ /* 0x000fe40007f3e0ff */
[----:B------:R-:W-:Y:S02]  /*1f40*/  IADD3.X R14, PT, PT, R15, R17, R5, P0, !PT ;  /* 0x000000110f0e7210 */ /* 0x000fe400007fe405 */
[----:B------:R-:W-:Y:S02]  /*1f50*/  IADD3.X R5, PT, PT, R2, R13, R19, P1, !PT ;  /* 0x0000000d02057210 */ /* 0x000fe40000ffe413 */
[----:B------:R-:W2:Y:S01]  /*1f60*/  LDG.E.U16 R2, desc[UR34][R8.64] ;  /* 0x0000002208027981 */ /* 0x000ea2000c1e1500 */
[----:B------:R-:W-:-:S02]  /*1f70*/  IMAD R14, R14, UR44, RZ ;  /* 0x0000002c0e0e7c24 */ /* 0x000fc4000f8e02ff */
[----:B------:R-:W-:-:S04]  /*1f80*/  IMAD.WIDE.U32 R4, R11, UR44, R4 ;  /* 0x0000002c0b047c25 */ /* 0x000fc8000f8e0004 */
[----:B------:R-:W-:Y:S01]  /*1f90*/  IMAD R11, R11, UR11, R14 ;  /* 0x0000000b0b0b7c24 */ /* 0x000fe2000f8e020e */
[----:B------:R-:W-:-:S04]  /*1fa0*/  LEA R10, P0, R4, UR36, 0x1 ;  /* 0x00000024040a7c11 */ /* 0x000fc8000f8008ff */
[----:B------:R-:W-:-:S04]  /*1fb0*/  IADD3 R5, PT, PT, R5, R11, RZ ;  /* 0x0000000b05057210 */ /* 0x000fc80007ffe0ff */
[----:B------:R-:W-:-:S05]  /*1fc0*/  LEA.HI.X R11, R4, UR37, R5, 0x1, P0 ;  /* 0x00000025040b7c11 */ /* 0x000fca00080f0c05 */
[----:B------:R-:W3:Y:S01]  /*1fd0*/  LDG.E.U16 R10, desc[UR34][R10.64] ;  /* 0x000000220a0a7981 */ /* 0x000ee2000c1e1500 */
[----:B------:R-:W-:Y:S01]  /*1fe0*/  IMAD.U32 R24, R24, 0x10000, RZ ;  /* 0x0001000018187824 */ /* 0x000fe200078e00ff */
[----:B------:R-:W-:-:S05]  /*1ff0*/  IADD3 R0, P0, PT, R6, R0, RZ ;  /* 0x0000000006007210 */ /* 0x000fca0007f1e0ff */
[----:B------:R-:W-:Y:S01]  /*2000*/  IMAD.X R3, R7, 0x1, R3, P0 ;  /* 0x0000000107037824 */ /* 0x000fe200000e0603 */
[----:B------:R-:W-:-:S04]  /*2010*/  ISETP.GE.U32.AND P0, PT, R0, UR24, PT ;  /* 0x0000001800007c0c */ /* 0x000fc8000bf06070 */
[----:B------:R-:W-:Y:S01]  /*2020*/  ISETP.GE.AND.EX P0, PT, R3, UR12, PT, P0 ;  /* 0x0000000c03007c0c */ /* 0x000fe2000bf06300 */
[----:B---3--:R-:W-:-:S04]  /*2030*/  IMAD.U32 R5, R10, 0x10000, RZ ;  /* 0x000100000a057824 */ /* 0x008fc800078e00ff */
[----:B------:R-:W-:-:S06]  /*2040*/  FADD.FTZ R5, R24, R5 ;  /* 0x0000000518057221 */ /* 0x000fcc0000010000 */
[----:B------:R-:W0:Y:S01]  /*2050*/  F2F.BF16.F32 R5, R5 ;  /* 0x0000000500057304 */ /* 0x000e220000202000 */
[----:B--2---:R-:W-:Y:S01]  /*2060*/  IMAD.U32 R2, R2, 0x10000, RZ ;  /* 0x0001000002027824 */ /* 0x004fe200078e00ff */
[----:B0-----:R-:W-:-:S05]  /*2070*/  SHF.L.U32 R13, R5, 0x10, RZ ;  /* 0x00000010050d7819 */ /* 0x001fca00000006ff */
[----:B------:R-:W-:-:S05]  /*2080*/  FADD.FTZ R2, R2, R13 ;  /* 0x0000000d02027221 */ /* 0x000fca0000010000 */
[----:B------:R-:W-:-:S04]  /*2090*/  F2FP.BF16.F32.PACK_AB R2, RZ, R2 ;  /* 0x00000002ff02723e */ /* 0x000fc800000010ff */
[----:B------:R-:W-:-:S05]  /*20a0*/  PRMT R4, R2, 0x7610, R4 ;  /* 0x0000761002047816 */ /* 0x000fca0000000004 */
[----:B------:R0:W-:Y:S01]  /*20b0*/  STG.E.U16 desc[UR34][R8.64], R4 ;  /* 0x0000000408007986 */ /* 0x0001e2000c101522 */
[C---:B------:R-:W-:Y:S02]  /*20c0*/  LEA R2, P1, R6.reuse, R8, 0x1 ;  /* 0x0000000806027211 */ /* 0x040fe400078208ff */
[----:B------:R-:W-:-:S05]  /*20d0*/  SHF.L.U64.HI R5, R6, 0x1, R7 ;  /* 0x0000000106057819 */ /* 0x000fca0000010207 */
[----:B------:R-:W-:Y:S01]  /*20e0*/  IMAD.X R5, R9, 0x1, R5, P1 ;  /* 0x0000000109057824 */ /* 0x000fe200008e0605 */
[----:B------:R-:W-:Y:S06]  /*20f0*/  @!P0 BRA `(.L_x_941) ;  /* 0xffffffe000fc8947 */ /* 0x000fec000383ffff */
[----:B------:R-:W-:Y:S05]  /*2100*/  BSYNC.RECONVERGENT B0 ;  /* 0x0000000000007941 */ /* 0x000fea0003800200 */
.L_x_908:
[----:B------:R-:W-:Y:S05]  /*2110*/  WARPSYNC.ALL ;  /* 0x0000000000007948 */ /* 0x000fea0003800000 */
[----:B------:R-:W-:Y:S05]  /*2120*/  EXIT ;  /* 0x000000000000794d */ /* 0x000fea0003800000 */
        .weak           $__internal_68_$__cuda_sm20_div_s64
        .type           $__internal_68_$__cuda_sm20_div_s64,@function
        .size           $__internal_68_$__cuda_sm20_div_s64,($__internal_69_$__cuda_sm20_rem_s64 - $__internal_68_$__cuda_sm20_div_s64)
$__internal_68_$__cuda_sm20_div_s64:
        /* <DEDUP_REMOVED lines=13> */
[----:B0-----:R-:W-:-:S04]  /*2200*/  IMAD.WIDE.U32 R22, R18, R20, RZ ;  /* 0x0000001412167225 */ /* 0x001fc800078e00ff */
[C---:B------:R-:W-:Y:S01]  /*2210*/  IMAD R17, R18.reuse, R21, R23 ;  /* 0x0000001512117224 */ /* 0x040fe200078e0217 */
[----:B------:R-:W-:Y:S01]  /*2220*/  IADD3 R25, P0, PT, RZ, -R22, RZ ;  /* 0x80000016ff197210 */ /* 0x000fe20007f1e0ff */
[----:B------:R-:W-:Y:S02]  /*2230*/  IMAD.MOV.U32 R23, RZ, RZ, R18 ;  /* 0x000000ffff177224 */ /* 0x000fe400078e0012 */
[----:B------:R-:W-:Y:S02]  /*2240*/  IMAD R17, R19, R20, R17 ;  /* 0x0000001413117224 */ /* 0x000fe400078e0211 */
[----:B------:R-:W-:-:S04]  /*2250*/  IMAD.HI.U32 R22, R18, R25, RZ ;  /* 0x0000001912167227 */ /* 0x000fc800078e00ff */
[----:B------:R-:W-:-:S04]  /*2260*/  IMAD.X R17, RZ, RZ, ~R17, P0 ;  /* 0x000000ffff117224 */ /* 0x000fc800000e0e11 */
[----:B------:R-:W-:-:S04]  /*2270*/  IMAD.WIDE.U32 R22, P0, R18, R17, R22 ;  /* 0x0000001112167225 */ /* 0x000fc80007800016 */
[----:B------:R-:W-:-:S04]  /*2280*/  IMAD.HI.U32 R22, P1, R19, R25, R22 ;  /* 0x0000001913167227 */ /* 0x000fc80007820016 */
[CC--:B------:R-:W-:Y:S02]  /*2290*/  IMAD R23, R19.reuse, R17.reuse, RZ ;  /* 0x0000001113177224 */ /* 0x0c0fe400078e02ff */
[----:B------:R-:W-:-:S03]  /*22a0*/  IMAD.HI.U32 R17, R19, R17, RZ ;  /* 0x0000001113117227 */ /* 0x000fc600078e00ff */
[----:B------:R-:W-:Y:S01]  /*22b0*/  IADD3 R23, P2, PT, R23, R22, RZ ;  /* 0x0000001617177210 */ /* 0x000fe20007f5e0ff */
[----:B------:R-:W-:-:S04]  /*22c0*/  IMAD.X R17, R17, 0x1, R19, P0 ;  /* 0x0000000111117824 */ /* 0x000fc800000e0613 */
[----:B------:R-:W-:Y:S01]  /*22d0*/  IMAD.WIDE.U32 R18, R23, R20, RZ ;  /* 0x0000001417127225 */ /* 0x000fe200078e00ff */
[----:B------:R-:W-:-:S03]  /*22e0*/  IADD3.X R17, PT, PT, RZ, RZ, R17, P2, P1 ;  /* 0x000000ffff117210 */ /* 0x000fc600017e2411 */
[----:B------:R-:W-:Y:S01]  /*22f0*/  IMAD R15, R23, R21, R19 ;  /* 0x00000015170f7224 */ /* 0x000fe200078e0213 */
[----:B------:R-:W-:-:S03]  /*2300*/  IADD3 R19, P0, PT, RZ, -R18, RZ ;  /* 0x80000012ff137210 */ /* 0x000fc60007f1e0ff */
[----:B------:R-:W-:Y:S02]  /*2310*/  IMAD R15, R17, R20, R15 ;  /* 0x00000014110f7224 */ /* 0x000fe400078e020f */
[----:B------:R-:W-:-:S03]  /*2320*/  IMAD.HI.U32 R22, R23, R19, RZ ;  /* 0x0000001317167227 */ /* 0x000fc600078e00ff */
[----:B------:R-:W-:Y:S02]  /*2330*/  IADD3.X R18, PT, PT, RZ, ~R15, RZ, P0, !PT ;  /* 0x8000000fff127210 */ /* 0x000fe400007fe4ff */
[----:B------:R-:W-:-:S03]  /*2340*/  IADD3 R15, P4, PT, RZ, -R4, RZ ;  /* 0x80000004ff0f7210 */ /* 0x000fc60007f9e0ff */
[----:B------:R-:W-:Y:S01]  /*2350*/  IMAD.WIDE.U32 R22, P0, R23, R18, R22 ;  /* 0x0000001217167225 */ /* 0x000fe20007800016 */
[----:B------:R-:W-:-:S03]  /*2360*/  SEL R15, R15, R4, !P3 ;  /* 0x000000040f0f7207 */ /* 0x000fc60005800000 */
[----:B------:R-:W-:Y:S02]  /*2370*/  IMAD.X R24, RZ, RZ, ~R5, P4 ;  /* 0x000000ffff187224 */ /* 0x000fe400020e0e05 */
[----:B------:R-:W-:-:S04]  /*2380*/  IMAD.HI.U32 R22, P1, R17, R19, R22 ;  /* 0x0000001311167227 */ /* 0x000fc80007820016 */
[CC--:B------:R-:W-:Y:S02]  /*2390*/  IMAD R19, R17.reuse, R18.reuse, RZ ;  /* 0x0000001211137224 */ /* 0x0c0fe400078e02ff */
[----:B------:R-:W-:-:S03]  /*23a0*/  IMAD.HI.U32 R18, R17, R18, RZ ;  /* 0x0000001211127227 */ /* 0x000fc600078e00ff */
[----:B------:R-:W-:Y:S01]  /*23b0*/  IADD3 R22, P2, PT, R19, R22, RZ ;  /* 0x0000001613167210 */ /* 0x000fe20007f5e0ff */
[----:B------:R-:W-:Y:S01]  /*23c0*/  IMAD.X R19, R18, 0x1, R17, P0 ;  /* 0x0000000112137824 */ /* 0x000fe200000e0611 */
[----:B------:R-:W-:-:S03]  /*23d0*/  SEL R17, R24, R5, !P3 ;  /* 0x0000000518117207 */ /* 0x000fc60005800000 */
[----:B------:R-:W-:Y:S01]  /*23e0*/  IMAD.HI.U32 R18, R22, R15, RZ ;  /* 0x0000000f16127227 */ /* 0x000fe200078e00ff */
[----:B------:R-:W-:-:S03]  /*23f0*/  IADD3.X R24, PT, PT, RZ, RZ, R19, P2, P1 ;  /* 0x000000ffff187210 */ /* 0x000fc600017e2413 */
[----:B------:R-:W-:Y:S02]  /*2400*/  IMAD.MOV.U32 R19, RZ, RZ, RZ ;  /* 0x000000ffff137224 */ /* 0x000fe400078e00ff */
[-C--:B------:R-:W-:Y:S02]  /*2410*/  IMAD R23, R24, R17.reuse, RZ ;  /* 0x0000001118177224 */ /* 0x080fe400078e02ff */
[----:B------:R-:W-:-:S04]  /*2420*/  IMAD.WIDE.U32 R18, R22, R17, R18 ;  /* 0x0000001116127225 */ /* 0x000fc800078e0012 */
[----:B------:R-:W-:-:S04]  /*2430*/  IMAD.HI.U32 R25, R24, R17, RZ ;  /* 0x0000001118197227 */ /* 0x000fc800078e00ff */
[----:B------:R-:W-:-:S05]  /*2440*/  IMAD.HI.U32 R18, P0, R24, R15, R18 ;  /* 0x0000000f18127227 */ /* 0x000fca0007800012 */
[----:B------:R-:W-:Y:S02]  /*2450*/  IADD3 R23, P1, PT, R23, R18, RZ ;  /* 0x0000001217177210 */ /* 0x000fe40007f3e0ff */
[----:B------:R-:W-:-:S03]  /*2460*/  IADD3.X R25, PT, PT, R25, RZ, RZ, P0, !PT ;  /* 0x000000ff19197210 */ /* 0x000fc600007fe4ff */
        /* <DEDUP_REMOVED lines=10> */
[----:B------:R-:W-:Y:S01]  /*2510*/  IMAD.X R17, R19, 0x1, ~R21, P1 ;  /* 0x0000000113117824 */ /* 0x000fe200008e0e15 */
[----:B------:R-:W-:Y:S02]  /*2520*/  IADD3.X R22, PT, PT, RZ, R25, RZ, P2, !PT ;  /* 0x00000019ff167210 */ /* 0x000fe400017fe4ff */
        /* <DEDUP_REMOVED lines=16> */
[----:B------:R-:W-:Y:S02]  /*2630*/  SEL R14, R18, R15, !P1 ;  /* 0x0000000f120e7207 */ /* 0x000fe40004800000 */
[----:B------:R-:W-:Y:S01]  /*2640*/  SEL R15, R16, R17, !P1 ;  /* 0x00000011100f7207 */ /* 0x000fe20004800000 */
[----:B------:R-:W-:Y:S01]  /*2650*/  IMAD.MOV.U32 R16, RZ, RZ, R2 ;  /* 0x000000ffff107224 */ /* 0x000fe200078e0002 */
[----:B------:R-:W-:Y:S02]  /*2660*/  MOV R17, 0x0 ;  /* 0x0000000000117802 */ /* 0x000fe40000000f00 */
[----:B------:R-:W-:Y:S02]  /*2670*/  SEL R14, R14, 0xffffffff, P0 ;  /* 0xffffffff0e0e7807 */ /* 0x000fe40000000000 */
[----:B------:R-:W-:Y:S01]  /*2680*/  SEL R15, R15, 0xffffffff, P0 ;  /* 0xffffffff0f0f7807 */ /* 0x000fe20000000000 */
[----:B------:R-:W-:Y:S06]  /*2690*/  RET.REL.NODEC R16 `(_ZN2at6native49_GLOBAL__N__cfa43aba_16_ReflectionPad_cu_f800513940reflection_pad2d_backward_det_out_kernelIN3c108BFloat16EEEvPT_PKS5_lliiiiiii) ;  /* 0xffffffd810587950 */ /* 0x000fec0003c3ffff */
        .weak           $__internal_69_$__cuda_sm20_rem_s64
        .type           $__internal_69_$__cuda_sm20_rem_s64,@function
        .size           $__internal_69_$__cuda_sm20_rem_s64,(.L_x_1281 - $__internal_69_$__cuda_sm20_rem_s64)
$__internal_69_$__cuda_sm20_rem_s64:
[----:B------:R-:W0:Y:S01]  /*26a0*/  LDCU UR20, c[0x0][0x3b4] ;  /* 0x00007680ff1477ac */ /* 0x000e220008000800 */
[----:B------:R-:W-:Y:S02]  /*26b0*/  UISETP.GE.AND UP0, UPT, UR21, URZ, UPT ;  /* 0x000000ff1500728c */ /* 0x000fe4000bf06270 */
[----:B0-----:R-:W-:-:S04]  /*26c0*/  UIADD3 UR4, UP1, UPT, URZ, -UR20, URZ ;  /* 0x80000014ff047290 */ /* 0x001fc8000ff3e0ff */
        /* <DEDUP_REMOVED lines=19> */
[----:B------:R-:W-:-:S04]  /*2800*/  IMAD.HI.U32 R16, P1, R13, R19, R16 ;  /* 0x000000130d107227 */ /* 0x000fc80007820010 */
[----:B------:R-:W-:Y:S01]  /*2810*/  IMAD.HI.U32 R19, R13, R21, RZ ;  /* 0x000000150d137227 */ /* 0x000fe200078e00ff */
[----:B------:R-:W-:-:S04]  /*2820*/  IADD3 R17, P2, PT, R23, R16, RZ ;  /* 0x0000001017117210 */ /* 0x000fc80007f5e0ff */
[----:B------:R-:W-:Y:S01]  /*2830*/  IADD3.X R19, PT, PT, R19, R13, RZ, P0, !PT ;  /* 0x0000000d13137210 */ /* 0x000fe200007fe4ff */
[----:B------:R-:W-:-:S03]  /*2840*/  IMAD.WIDE.U32 R12, R17, UR4, RZ ;  /* 0x00000004110c7c25 */ /* 0x000fc6000f8e00ff */
[----:B------:R-:W-:Y:S01]  /*2850*/  IADD3.X R19, PT, PT, RZ, RZ, R19, P2, P1 ;  /* 0x000000ffff137210 */ /* 0x000fe200017e2413 */
[----:B------:R-:W-:Y:S01]  /*2860*/  IMAD R16, R17, UR5, R13 ;  /* 0x0000000511107c24 */ /* 0x000fe2000f8e020d */
[----:B------:R-:W-:Y:S02]  /*2870*/  IADD3 R21, P0, PT, RZ, -R12, RZ ;  /* 0x8000000cff157210 */ /* 0x000fe40007f1e0ff */
[----:B------:R-:W-:Y:S01]  /*2880*/  ISETP.GE.AND P1, PT, R15, RZ, PT ;  /* 0x000000ff0f00720c */ /* 0x000fe20003f26270 */
[----:B------:R-:W-:Y:S01]  /*2890*/  IMAD R12, R19, UR4, R16 ;  /* 0x00000004130c7c24 */ /* 0x000fe2000f8e0210 */
[----:B------:R-:W-:Y:S01]  /*28a0*/  IADD3 R13, P4, PT, RZ, -R14, RZ ;  /* 0x8000000eff0d7210 */ /* 0x000fe20007f9e0ff */
[----:B------:R-:W-:-:S04]  /*28b0*/  IMAD.HI.U32 R16, R17, R21, RZ ;  /* 0x0000001511107227 */ /* 0x000fc800078e00ff */
[----:B------:R-:W-:-:S04]  /*28c0*/  IMAD.X R12, RZ, RZ, ~R12, P0 ;  /* 0x000000ffff0c7224 */ /* 0x000fc800000e0e0c */
[----:B------:R-:W-:-:S04]  /*28d0*/  IMAD.WIDE.U32 R16, P0, R17, R12, R16 ;  /* 0x0000000c11107225 */ /* 0x000fc80007800010 */
[----:B------:R-:W-:Y:S01]  /*28e0*/  IMAD.HI.U32 R16, P2, R19, R21, R16 ;  /* 0x0000001513107227 */ /* 0x000fe20007840010 */
[----:B------:R-:W-:-:S03]  /*28f0*/  SEL R17, R13, R14, !P1 ;  /* 0x0000000e0d117207 */ /* 0x000fc60004800000 */
[----:B------:R-:W-:Y:S02]  /*2900*/  HFMA2 R13, -RZ, RZ, 0, 0 ;  /* 0x00000000ff0d7431 */ /* 0x000fe400000001ff */
[CC--:B------:R-:W-:Y:S02]  /*2910*/  IMAD R21, R19.reuse, R12.reuse, RZ ;  /* 0x0000000c13157224 */ /* 0x0c0fe400078e02ff */
[----:B------:R-:W-:-:S03]  /*2920*/  IMAD.HI.U32 R12, R19, R12, RZ ;  /* 0x0000000c130c7227 */ /* 0x000fc600078e00ff */
[----:B------:R-:W-:Y:S01]  /*2930*/  IADD3 R14, P3, PT, R21, R16, RZ ;  /* 0x00000010150e7210 */ /* 0x000fe20007f7e0ff */
        /* <DEDUP_REMOVED lines=31> */
[-C--:B------:R-:W-:Y:S02]  /*2b30*/  IADD3.X R12, PT, PT, RZ, ~R15.reuse, RZ, P2, !PT ;  /* 0x8000000fff0c7210 */ /* 0x080fe400017fe4ff */
[----:B------:R-:W-:Y:S01]  /*2b40*/  SEL R14, R13, R14, !P1 ;  /* 0x0000000e0d0e7207 */ /* 0x000fe20004800000 */
[----:B------:R-:W-:Y:S01]  /*2b50*/  IMAD.MOV.U32 R13, RZ, RZ, 0x0 ;  /* 0x00000000ff0d7424 */ /* 0x000fe200078e00ff */
[----:B------:R-:W-:Y:S01]  /*2b60*/  SEL R15, R12, R15, !P1 ;  /* 0x0000000f0c0f7207 */ /* 0x000fe20004800000 */
[----:B------:R-:W-:Y:S01]  /*2b70*/  IMAD.MOV.U32 R12, RZ, RZ, R2 ;  /* 0x000000ffff0c7224 */ /* 0x000fe200078e0002 */
[----:B------:R-:W-:-:S04]  /*2b80*/  ISETP.NE.AND.EX P0, PT, RZ, UR21, PT, P0 ;  /* 0x00000015ff007c0c */ /* 0x000fc8000bf05300 */
[----:B------:R-:W-:Y:S02]  /*2b90*/  SEL R14, R14, 0xffffffff, P0 ;  /* 0xffffffff0e0e7807 */ /* 0x000fe40000000000 */
[----:B------:R-:W-:Y:S01]  /*2ba0*/  SEL R15, R15, 0xffffffff, P0 ;  /* 0xffffffff0f0f7807 */ /* 0x000fe20000000000 */
[----:B------:R-:W-:Y:S06]  /*2bb0*/  RET.REL.NODEC R12 `(_ZN2at6native49_GLOBAL__N__cfa43aba_16_ReflectionPad_cu_f800513940reflection_pad2d_backward_det_out_kernelIN3c108BFloat16EEEvPT_PKS5_lliiiiiii) ;  /* 0xffffffd40c107950 */ /* 0x000fec0003c3ffff */
.L_x_942:
        /* <DEDUP_REMOVED lines=12> */
.L_x_1281:


//--------------------- .text._ZN2at6native49_GLOBAL__N__cfa43aba_16_ReflectionPad_cu_f800513936reflection_pad2d_backward_out_kernelIN3c104HalfEEEvPT_PKS5_lliiiiiii --------------------------
	.section	.text._ZN2at6native49_GLOBAL__N__cfa43aba_16_ReflectionPad_cu_f800513936reflection_pad2d_backward_out_kernelIN3c104HalfEEEvPT_PKS5_lliiiiiii,"ax",@progbits
	.align	128
.text._ZN2at6native49_GLOBAL__N__cfa43aba_16_ReflectionPad_cu_f800513936reflection_pad2d_backward_out_kernelIN3c104HalfEEEvPT_PKS5_lliiiiiii:
        .type           _ZN2at6native49_GLOBAL__N__cfa43aba_16_ReflectionPad_cu_f800513936reflection_pad2d_backward_out_kernelIN3c104HalfEEEvPT_PKS5_lliiiiiii,@function
        .size           _ZN2at6native49_GLOBAL__N__cfa43aba_16_ReflectionPad_cu_f800513936reflection_pad2d_backward_out_kernelIN3c104HalfEEEvPT_PKS5_lliiiiiii,(.L_x_1284 - _ZN2at6native49_GLOBAL__N__cfa43aba_16_ReflectionPad_cu_f800513936reflection_pad2d_backward_out_kernelIN3c104HalfEEEvPT_PKS5_lliiiiiii)
        .other          _ZN2at6native49_GLOBAL__N__cfa43aba_16_ReflectionPad_cu_f800513936reflection_pad2d_backward_out_kernelIN3c104HalfEEEvPT_PKS5_lliiiiiii,@"STO_CUDA_ENTRY STV_DEFAULT"
_ZN2at6native49_GLOBAL__N__cfa43aba_16_ReflectionPad_cu_f800513936reflection_pad2d_backward_out_kernelIN3c104HalfEEEvPT_PKS5_lliiiiiii:
        /* <DEDUP_REMOVED lines=61> */
.L_x_943:
[----:B------:R-:W-:-:S07]  /*03d0*/  MOV R0, 0x3f0 ;  /* 0x000003f000007802 */ /* 0x000fce0000000f00 */
[----:B------:R-:W-:Y:S05]  /*03e0*/  CALL.REL.NOINC `($__internal_70_$__cuda_sm20_div_s64) ;  /* 0x0000000400c87944 */ /* 0x000fea0003c00000 */
        /* <DEDUP_REMOVED lines=9> */
.L_x_944:
        /* <DEDUP_REMOVED lines=98> */
.L_x_945:
[----:B-----5:R-:W-:-:S05]  /*0aa0*/  HADD2 R0, R7, R4.H0_H0 ;  /* 0x2000000407007230 */ /* 0x020fca0000000000 */
[----:B------:R-:W-:-:S06]  /*0ab0*/  PRMT R0, R7, R6, R0 ;  /* 0x0000000607007216 */ /* 0x000fcc0000000000 */
[----:B------:R-:W2:Y:S02]  /*0ac0*/  ATOM.E.CAS.STRONG.GPU PT, R0, [R2], R7, R0 ;  /* 0x000000070200738b */ /* 0x000ea400001ee100 */
[----:B--2---:R-:W-:Y:S01]  /*0ad0*/  ISETP.NE.U32.AND P0, PT, R0, R7, PT ;  /* 0x000000070000720c */ /* 0x004fe20003f05070 */
[----:B------:R-:W-:-:S12]  /*0ae0*/  IMAD.MOV.U32 R7, RZ, RZ, R0 ;  /* 0x000000ffff077224 */ /* 0x000fd800078e0000 */
[----:B------:R-:W-:Y:S05]  /*0af0*/  @P0 BRA `(.L_x_945) ;  /* 0xfffffffc00e80947 */ /* 0x000fea000383ffff */
[----:B------:R-:W-:Y:S05]  /*0b00*/  EXIT ;  /* 0x000000000000794d */ /* 0x000fea0003800000 */
        .weak           $__internal_70_$__cuda_sm20_div_s64
        .type           $__internal_70_$__cuda_sm20_div_s64,@function
        .size           $__internal_70_$__cuda_sm20_div_s64,(.L_x_1284 - $__internal_70_$__cuda_sm20_div_s64)
$__internal_70_$__cuda_sm20_div_s64:
        /* <DEDUP_REMOVED lines=77> */
[----:B------:R-:W-:Y:S06]  /*0fe0*/  RET.REL.NODEC R4 `(_ZN2at6native49_GLOBAL__N__cfa43aba_16_ReflectionPad_cu_f800513936reflection_pad2d_backward_out_kernelIN3c104HalfEEEvPT_PKS5_lliiiiiii) ;  /* 0xfffffff004047950 */ /* 0x000fec0003c3ffff */
.L_x_946:
        /* <DEDUP_REMOVED lines=9> */
.L_x_1284:


//--------------------- .text._ZN2at6native49_GLOBAL__N__cfa43aba_16_ReflectionPad_cu_f800513940reflection_pad2d_backward_det_out_kernelIN3c104HalfEEEvPT_PKS5_lliiiiiii --------------------------
	.section	.text._ZN2at6native49_GLOBAL__N__cfa43aba_16_ReflectionPad_cu_f800513940reflection_pad2d_backward_det_out_kernelIN3c104HalfEEEvPT_PKS5_lliiiiiii,"ax",@progbits
	.align	128
.text._ZN2at6native49_GLOBAL__N__cfa43aba_16_ReflectionPad_cu_f800513940reflection_pad2d_backward_det_out_kernelIN3c104HalfEEEvPT_PKS5_lliiiiiii:
        .type           _ZN2at6native49_GLOBAL__N__cfa43aba_16_ReflectionPad_cu_f800513940reflection_pad2d_backward_det_out_kernelIN3c104HalfEEEvPT_PKS5_lliiiiiii,@function
        .size           _ZN2at6native49_GLOBAL__N__cfa43aba_16_ReflectionPad_cu_f800513940reflection_pad2d_backward_det_out_kernelIN3c104HalfEEEvPT_PKS5_lliiiiiii,(.L_x_1286 - _ZN2at6native49_GLOBAL__N__cfa43aba_16_ReflectionPad_cu_f800513940reflection_pad2d_backward_det_out_kernelIN3c104HalfEEEvPT_PKS5_lliiiiiii)
        .other          _ZN2at6native49_GLOBAL__N__cfa43aba_16_ReflectionPad_cu_f800513940reflection_pad2d_backward_det_out_kernelIN3c104HalfEEEvPT_PKS5_lliiiiiii,@"STO_CUDA_ENTRY STV_DEFAULT"
_ZN2at6native49_GLOBAL__N__cfa43aba_16_ReflectionPad_cu_f800513940reflection_pad2d_backward_det_out_kernelIN3c104HalfEEEvPT_PKS5_lliiiiiii:
        /* <DEDUP_REMOVED lines=79> */
.L_x_980:
[----:B0-----:R-:W-:Y:S01]  /*04f0*/  LOP3.LUT R4, R3, UR13, RZ, 0xfc, !PT ;  /* 0x0000000d03047c12 */ /* 0x001fe2000f8efcff */
[----:B------:R-:W-:Y:S01]  /*0500*/  BSSY.RECONVERGENT B1, `(.L_x_948) ;  /* 0x0000022000017945 */ /* 0x000fe20003800200 */
[----:B------:R-:W-:Y:S01]  /*0510*/  IMAD.MOV.U32 R8, RZ, RZ, R2 ;  /* 0x000000ffff087224 */ /* 0x000fe200078e0002 */
[----:B------:R-:W-:Y:S02]  /*0520*/  MOV R9, R5 ;  /* 0x0000000500097202 */ /* 0x000fe40000000f00 */
[----:B------:R-:W-:-:S13]  /*0530*/  ISETP.NE.U32.AND P0, PT, R4, RZ, PT ;  /* 0x000000ff0400720c */ /* 0x000fda0003f05070 */
[----:B------:R-:W-:Y:S05]  /*0540*/  @P0 BRA `(.L_x_949) ;  /* 0x0000000000500947 */ /* 0x000fea0003800000 */
[----:B------:R-:W5:Y:S01]  /*0550*/  I2F.U32.RP R2, UR26 ;  /* 0x0000001a00027d06 */ /* 0x000f620008209000 */
[----:B------:R-:W-:-:S07]  /*0560*/  ISETP.NE.U32.AND P2, PT, RZ, UR26, PT ;  /* 0x0000001aff007c0c */ /* 0x000fce000bf45070 */
[----:B-----5:R-:W5:Y:S02]  /*0570*/  MUFU.RCP R2, R2 ;  /* 0x0000000200027308 */ /* 0x020f640000001000 */
[----:B-----5:R-:W-:-:S06]  /*0580*/  VIADD R4, R2, 0xffffffe ;  /* 0x0ffffffe02047836 */ /* 0x020fcc0000000000 */
[----:B------:R5:W0:Y:S02]  /*0590*/  F2I.FTZ.U32.TRUNC.NTZ R5, R4 ;  /* 0x0000000400057305 */ /* 0x000a24000021f000 */
[----:B-----5:R-:W-:Y:S02]  /*05a0*/  IMAD.MOV.U32 R4, RZ, RZ, RZ ;  /* 0x000000ffff047224 */ /* 0x020fe400078e00ff */
[----:B0-----:R-:W-:-:S04]  /*05b0*/  IMAD.MOV R11, RZ, RZ, -R5 ;  /* 0x000000ffff0b7224 */ /* 0x001fc800078e0a05 */
[----:B------:R-:W-:-:S04]  /*05c0*/  IMAD R11, R11, UR26, RZ ;  /* 0x0000001a0b0b7c24 */ /* 0x000fc8000f8e02ff */
[----:B------:R-:W-:-:S04]  /*05d0*/  IMAD.HI.U32 R5, R5, R11, R4 ;  /* 0x0000000b05057227 */ /* 0x000fc800078e0004 */
[----:B------:R-:W-:Y:S02]  /*05e0*/  HFMA2 R11, -RZ, RZ, 0, 0 ;  /* 0x00000000ff0b7431 */ /* 0x000fe400000001ff */
        /* <DEDUP_REMOVED lines=10> */
.L_x_949:
[----:B------:R-:W-:Y:S01]  /*0690*/  IMAD.U32 R16, RZ, RZ, UR26 ;  /* 0x0000001aff107e24 */ /* 0x000fe2000f8e00ff */
[----:B------:R-:W-:Y:S01]  /*06a0*/  MOV R5, R3 ;  /* 0x0000000300057202 */ /* 0x000fe20000000f00 */
[----:B------:R-:W-:Y:S01]  /*06b0*/  IMAD.U32 R17, RZ, RZ, UR27 ;  /* 0x0000001bff117e24 */ /* 0x000fe2000f8e00ff */
[----:B------:R-:W-:Y:S01]  /*06c0*/  MOV R2, 0x700 ;  /* 0x0000070000027802 */ /* 0x000fe20000000f00 */
[----:B------:R-:W-:Y:S02]  /*06d0*/  IMAD.MOV.U32 R4, RZ, RZ, R0 ;  /* 0x000000ffff047224 */ /* 0x000fe400078e0000 */
[----:B------:R-:W-:-:S07]  /*06e0*/  IMAD.U32 R14, RZ, RZ, UR13 ;  /* 0x0000000dff0e7e24 */ /* 0x000fce000f8e00ff */
[----:B01234-:R-:W-:Y:S05]  /*06f0*/  CALL.REL.NOINC `($__internal_71_$__cuda_sm20_div_s64) ;  /* 0x0000001800747944 */ /* 0x01ffea0003c00000 */
[----:B------:R-:W-:Y:S02]  /*0700*/  IMAD.MOV.U32 R10, RZ, RZ, R14 ;  /* 0x000000ffff0a7224 */ /* 0x000fe400078e000e */
[----:B------:R-:W-:-:S07]  /*0710*/  IMAD.MOV.U32 R11, RZ, RZ, R15 ;  /* 0x000000ffff0b7224 */ /* 0x000fce00078e000f */
.L_x_950:
[----:B-1234-:R-:W-:Y:S05]  /*0720*/  BSYNC.RECONVERGENT B1 ;  /* 0x0000000000017941 */ /* 0x01efea0003800200 */
.L_x_948:
        /* <DEDUP_REMOVED lines=21> */
[----:B------:R-:W-:-:S12]  /*0880*/  HFMA2 R5, -RZ, RZ, 0, 0 ;  /* 0x00000000ff057431 */ /* 0x000fd800000001ff */
[----:B------:R-:W-:Y:S01]  /*0890*/  @P1 VIADD R14, R14, 0x1 ;  /* 0x000000010e0e1836 */ /* 0x000fe20000000000 */
[----:B------:R-:W-:-:S05]  /*08a0*/  @!P2 LOP3.LUT R14, RZ, UR22, RZ, 0x33, !PT ;  /* 0x00000016ff0eac12 */ /* 0x000fca000f8e33ff */
[----:B------:R-:W-:-:S04]  /*08b0*/  IMAD.MOV R13, RZ, RZ, -R14 ;  /* 0x000000ffff0d7224 */ /* 0x000fc800078e0a0e */
[----:B------:R-:W-:Y:S01]  /*08c0*/  IMAD R4, R13, UR22, R0 ;  /* 0x000000160d047c24 */ /* 0x000fe2000f8e0200 */
[----:B------:R-:W-:Y:S06]  /*08d0*/  BRA `(.L_x_953) ;  /* 0x0000000000387947 */ /* 0x000fec0003800000 */
.L_x_952:
[----:B------:R-:W-:Y:S01]  /*08e0*/  IMAD.U32 R16, RZ, RZ, UR22 ;  /* 0x00000016ff107e24 */ /* 0x000fe2000f8e00ff */
[----:B------:R-:W-:Y:S01]  /*08f0*/  MOV R4, R0 ;  /* 0x0000000000047202 */ /* 0x000fe20000000f00 */
[----:B------:R-:W-:Y:S01]  /*0900*/  IMAD.U32 R17, RZ, RZ, UR23 ;  /* 0x00000017ff117e24 */ /* 0x000fe2000f8e00ff */
[----:B------:R-:W-:Y:S01]  /*0910*/  MOV R2, 0x950 ;  /* 0x0000095000027802 */ /* 0x000fe20000000f00 */
[----:B------:R-:W-:Y:S02]  /*0920*/  IMAD.MOV.U32 R5, RZ, RZ, R3 ;  /* 0x000000ffff057224 */ /* 0x000fe400078e0003 */
[----:B------:R-:W-:-:S07]  /*0930*/  IMAD.U32 R14, RZ, RZ, UR14 ;  /* 0x0000000eff0e7e24 */ /* 0x000fce000f8e00ff */
[----:B------:R-:W-:Y:S05]  /*0940*/  CALL.REL.NOINC `($__internal_71_$__cuda_sm20_div_s64) ;  /* 0x0000001400e07944 */ /* 0x000fea0003c00000 */
[----:B------:R-:W-:Y:S02]  /*0950*/  IADD3 R13, P0, PT, RZ, -R14, RZ ;  /* 0x8000000eff0d7210 */ /* 0x000fe40007f1e0ff */
[----:B------:R-:W-:-:S03]  /*0960*/  MOV R2, R0 ;  /* 0x0000000000027202 */ /* 0x000fc60000000f00 */
[----:B------:R-:W-:Y:S02]  /*0970*/  IMAD.X R12, RZ, RZ, ~R15, P0 ;  /* 0x000000ffff0c7224 */ /* 0x000fe400000e0e0f */
[----:B------:R-:W-:-:S04]  /*0980*/  IMAD.WIDE.U32 R4, R13, UR22, R2 ;  /* 0x000000160d047c25 */ /* 0x000fc8000f8e0002 */
[----:B------:R-:W-:-:S04]  /*0990*/  IMAD R12, R12, UR22, RZ ;  /* 0x000000160c0c7c24 */ /* 0x000fc8000f8e02ff */
[----:B------:R-:W-:-:S04]  /*09a0*/  IMAD R13, R13, UR14, R12 ;  /* 0x0000000e0d0d7c24 */ /* 0x000fc8000f8e020c */
[----:B------:R-:W-:-:S07]  /*09b0*/  IMAD.IADD R5, R5, 0x1, R13 ;  /* 0x0000000105057824 */ /* 0x000fce00078e020d */
.L_x_953:
[----:B------:R-:W-:Y:S05]  /*09c0*/  BSYNC.RECONVERGENT B1 ;  /* 0x0000000000017941 */ /* 0x000fea0003800200 */
.L_x_951:
        /* <DEDUP_REMOVED lines=21> */
[----:B------:R-:W-:-:S04]  /*0b20*/  @!P1 LOP3.LUT R14, RZ, UR50, RZ, 0x33, !PT ;  /* 0x00000032ff0e9c12 */ /* 0x000fc8000f8e33ff */
[----:B------:R-:W-:Y:S01]  /*0b30*/  MOV R12, R14 ;  /* 0x0000000e000c7202 */ /* 0x000fe20000000f00 */
[----:B------:R-:W-:Y:S06]  /*0b40*/  BRA `(.L_x_956) ;  /* 0x0000000000107947 */ /* 0x000fec0003800000 */
.L_x_955:
[----:B------:R-:W-:-:S07]  /*0b50*/  MOV R2, 0xb70 ;  /* 0x00000b7000027802 */ /* 0x000fce0000000f00 */
[----:B------:R-:W-:Y:S05]  /*0b60*/  CALL.REL.NOINC `($__internal_72_$__cuda_sm20_rem_s64) ;  /* 0x0000001800b47944 */ /* 0x000fea0003c00000 */
[----:B------:R-:W-:Y:S02]  /*0b70*/  IMAD.MOV.U32 R12, RZ, RZ, R14 ;  /* 0x000000ffff0c7224 */ /* 0x000fe400078e000e */
[----:B------:R-:W-:-:S07]  /*0b80*/  IMAD.MOV.U32 R13, RZ, RZ, R15 ;  /* 0x000000ffff0d7224 */ /* 0x000fce00078e000f */
.L_x_956:
[----:B------:R-:W-:Y:S05]  /*0b90*/  BSYNC.RECONVERGENT B1 ;  /* 0x0000000000017941 */ /* 0x000fea0003800200 */
.L_x_954:
[----:B------:R-:W-:Y:S01]  /*0ba0*/  LOP3.LUT R2, R5, UR51, RZ, 0xfc, !PT ;  /* 0x0000003305027c12 */ /* 0x000fe2000f8efcff */
[----:B------:R-:W-:Y:S03]  /*0bb0*/  BSSY.RECONVERGENT B1, `(.L_x_957) ;  /* 0x0000025000017945 */ /* 0x000fe60003800200 */
[----:B------:R-:W-:-:S13]  /*0bc0*/  ISETP.NE.U32.AND P0, PT, R2, RZ, PT ;  /* 0x000000ff0200720c */ /* 0x000fda0003f05070 */
[----:B------:R-:W-:Y:S05]  /*0bd0*/  @P0 BRA `(.L_x_958) ;  /* 0x00000000005c0947 */ /* 0x000fea0003800000 */
[----:B------:R-:W0:Y:S01]  /*0be0*/  I2F.U32.RP R2, UR52 ;  /* 0x0000003400027d06 */ /* 0x000e220008209000 */
[----:B------:R-:W-:-:S07]  /*0bf0*/  ISETP.NE.U32.AND P2, PT, RZ, UR52, PT ;  /* 0x00000034ff007c0c */ /* 0x000fce000bf45070 */
[----:B0-----:R-:W0:Y:S02]  /*0c00*/  MUFU.RCP R2, R2 ;  /* 0x0000000200027308 */ /* 0x001e240000001000 */
[----:B0-----:R-:W-:Y:S01]  /*0c10*/  IADD3 R14, PT, PT, R2, 0xffffffe, RZ ;  /* 0x0ffffffe020e7810 */ /* 0x001fe20007ffe0ff */
[----:B------:R-:W-:-:S05]  /*0c20*/  HFMA2 R2, -RZ, RZ, 0, 0 ;  /* 0x00000000ff027431 */ /* 0x000fca00000001ff */
        /* <DEDUP_REMOVED lines=10> */
[----:B------:R-:W-:Y:S01]  /*0cd0*/  @P0 IADD3 R5, PT, PT, R5, -UR52, RZ ;  /* 0x8000003405050c10 */ /* 0x000fe2000fffe0ff */
[----:B------:R-:W-:-:S03]  /*0ce0*/  @P0 VIADD R14, R14, 0x1 ;  /* 0x000000010e0e0836 */ /* 0x000fc60000000000 */
[----:B------:R-:W-:-:S13]  /*0cf0*/  ISETP.GE.U32.AND P1, PT, R5, UR52, PT ;  /* 0x0000003405007c0c */ /* 0x000fda000bf26070 */
[----:B------:R-:W-:Y:S01]  /*0d00*/  @P1 VIADD R14, R14, 0x1 ;  /* 0x000000010e0e1836 */ /* 0x000fe20000000000 */
[----:B------:R-:W-:-:S05]  /*0d10*/  @!P2 LOP3.LUT R14, RZ, UR52, RZ, 0x33, !PT ;  /* 0x00000034ff0eac12 */ /* 0x000fca000f8e33ff */
[----:B------:R-:W-:-:S04]  /*0d20*/  IMAD.MOV R5, RZ, RZ, -R14 ;  /* 0x000000ffff057224 */ /* 0x000fc800078e0a0e */
[----:B------:R-:W-:Y:S01]  /*0d30*/  IMAD R4, R5, UR52, R4 ;  /* 0x0000003405047c24 */ /* 0x000fe2000f8e0204 */
[----:B------:R-:W-:Y:S06]  /*0d40*/  BRA `(.L_x_959) ;  /* 0x00000000002c7947 */ /* 0x000fec0003800000 */
.L_x_958:
[----:B------:R-:W0:Y:S01]  /*0d50*/  LDCU.64 UR4, c[0x0][0x390] ;  /* 0x00007200ff0477ac */ /* 0x000e220008000a00 */
[----:B------:R-:W-:Y:S01]  /*0d60*/  MOV R2, 0xda0 ;  /* 0x00000da000027802 */ /* 0x000fe20000000f00 */
[----:B0-----:R-:W-:Y:S02]  /*0d70*/  IMAD.U32 R16, RZ, RZ, UR4 ;  /* 0x00000004ff107e24 */ /* 0x001fe4000f8e00ff */
[----:B------:R-:W-:-:S07]  /*0d80*/  IMAD.U32 R14, RZ, RZ, UR5 ;  /* 0x00000005ff0e7e24 */ /* 0x000fce000f8e00ff */
[----:B------:R-:W-:Y:S05]  /*0d90*/  CALL.REL.NOINC `($__internal_71_$__cuda_sm20_div_s64) ;  /* 0x0000001000cc7944 */ /* 0x000fea0003c00000 */
[----:B------:R-:W-:-:S04]  /*0da0*/  IADD3 R17, P0, PT, RZ, -R14, RZ ;  /* 0x8000000eff117210 */ /* 0x000fc80007f1e0ff */
[----:B------:R-:W-:Y:S01]  /*0db0*/  IADD3.X R2, PT, PT, RZ, ~R15, RZ, P0, !PT ;  /* 0x8000000fff027210 */ /* 0x000fe200007fe4ff */
[----:B------:R-:W-:-:S04]  /*0dc0*/  IMAD.WIDE.U32 R4, R17, UR38, R4 ;  /* 0x0000002611047c25 */ /* 0x000fc8000f8e0004 */
[----:B------:R-:W-:-:S04]  /*0dd0*/  IMAD R2, R2, UR38, RZ ;  /* 0x0000002602027c24 */ /* 0x000fc8000f8e02ff */
[----:B------:R-:W-:-:S04]  /*0de0*/  IMAD R17, R17, UR39, R2 ;  /* 0x0000002711117c24 */ /* 0x000fc8000f8e0202 */
[----:B------:R-:W-:-:S07]  /*0df0*/  IMAD.IADD R2, R5, 0x1, R17 ;  /* 0x0000000105027824 */ /* 0x000fce00078e0211 */
.L_x_959:
[----:B------:R-:W-:Y:S05]  /*0e00*/  BSYNC.RECONVERGENT B1 ;  /* 0x0000000000017941 */ /* 0x000fea0003800200 */
.L_x_957:
        /* <DEDUP_REMOVED lines=26> */
[----:B------:R-:W-:-:S04]  /*0fb0*/  IADD3 R25, P2, P3, R20, R4, R18 ;  /* 0x0000000414197210 */ /* 0x000fc80007b5e012 */
[----:B------:R-:W-:Y:S02]  /*0fc0*/  IADD3 R5, PT, PT, R21, R5, RZ ;  /* 0x0000000515057210 */ /* 0x000fe40007ffe0ff */
[----:B------:R-:W-:Y:S02]  /*0fd0*/  ISETP.GE.U32.AND P1, PT, R25, UR28, PT ;  /* 0x0000001c19007c0c */ /* 0x000fe4000bf26070 */
[----:B------:R-:W-:-:S04]  /*0fe0*/  IADD3.X R27, PT, PT, R5, UR43, R2, P2, P3 ;  /* 0x0000002b051b7c10 */ /* 0x000fc800097e6402 */
[----:B------:R-:W-:-:S13]  /*0ff0*/  ISETP.GE.AND.EX P1, PT, R27, UR18, PT, P1 ;  /* 0x000000121b007c0c */ /* 0x000fda000bf26310 */
        /* <DEDUP_REMOVED lines=13> */
[----:B--2---:R-:W-:-:S05]  /*10d0*/  HADD2.F32 R24, -RZ, R22.H0_H0 ;  /* 0x20000016ff187230 */ /* 0x004fca0000004100 */
[----:B------:R-:W-:-:S05]  /*10e0*/  FADD.FTZ R24, RZ, R24 ;  /* 0x00000018ff187221 */ /* 0x000fca0000010000 */
[----:B------:R-:W-:-:S07]  /*10f0*/  F2FP.F16.F32.PACK_AB R24, RZ, R24 ;  /* 0x00000018ff18723e */ /* 0x000fce00000000ff */
.L_x_963:
[----:B------:R-:W-:Y:S05]  /*1100*/  BSYNC.RECONVERGENT B2 ;  /* 0x0000000000027941 */ /* 0x000fea0003800200 */
.L_x_962:
        /* <DEDUP_REMOVED lines=19> */
[----:B------:R-:W-:Y:S02]  /*1240*/  HADD2.F32 R24, -RZ, R24.H0_H0 ;  /* 0x20000018ff187230 */ /* 0x000fe40000004100 */
[----:B--2---:R-:W-:-:S05]  /*1250*/  HADD2.F32 R5, -RZ, R20.H0_H0 ;  /* 0x20000014ff057230 */ /* 0x004fca0000004100 */
[----:B------:R-:W-:-:S05]  /*1260*/  FADD.FTZ R24, R24, R5 ;  /* 0x0000000518187221 */ /* 0x000fca0000010000 */
[----:B------:R-:W-:Y:S01]  /*1270*/  F2FP.F16.F32.PACK_AB R24, RZ, R24 ;  /* 0x00000018ff18723e */ /* 0x000fe200000000ff */
[----:B------:R-:W-:Y:S06]  /*1280*/  BRA `(.L_x_961) ;  /* 0x00000000005c7947 */ /* 0x000fec0003800000 */
.L_x_964:
        /* <DEDUP_REMOVED lines=22> */
[----:B------:R-:W-:-:S07]  /*13f0*/  F2FP.F16.F32.PACK_AB R24, RZ, R5 ;  /* 0x00000005ff18723e */ /* 0x000fce00000000ff */
.L_x_961:
[----:B------:R-:W-:Y:S05]  /*1400*/  BSYNC.RECONVERGENT B1 ;  /* 0x0000000000017941 */ /* 0x000fea0003800200 */
.L_x_960:
        /* <DEDUP_REMOVED lines=13> */
[----:B------:R-:W-:-:S04]  /*14e0*/  IADD3 R25, P2, P3, R4, R20, R18 ;  /* 0x0000001404197210 */ /* 0x000fc80007b5e012 */
[----:B------:R-:W-:Y:S02]  /*14f0*/  IADD3 R5, PT, PT, R21, R5, RZ ;  /* 0x0000000515057210 */ /* 0x000fe40007ffe0ff */
[----:B------:R-:W-:Y:S02]  /*1500*/  ISETP.GE.U32.AND P1, PT, R25, UR28, PT ;  /* 0x0000001c19007c0c */ /* 0x000fe4000bf26070 */
        /* <DEDUP_REMOVED lines=20> */
.L_x_969:
[----:B------:R-:W-:Y:S05]  /*1650*/  BSYNC.RECONVERGENT B3 ;  /* 0x0000000000037941 */ /* 0x000fea0003800200 */
.L_x_968:
        /* <DEDUP_REMOVED lines=24> */
.L_x_972:
[----:B------:R-:W-:Y:S05]  /*17e0*/  BSYNC.RECONVERGENT B3 ;  /* 0x0000000000037941 */ /* 0x000fea0003800200 */
.L_x_971:
[----:B------:R-:W-:Y:S05]  /*17f0*/  BRA `(.L_x_973) ;  /* 0x0000000000707947 */ /* 0x000fea0003800000 */
.L_x_970:
        /* <DEDUP_REMOVED lines=25> */
.L_x_976:
[----:B------:R-:W-:Y:S05]  /*1990*/  BSYNC.RECONVERGENT B3 ;  /* 0x0000000000037941 */ /* 0x000fea0003800200 */
.L_x_975:
[----:B------:R-:W-:Y:S05]  /*19a0*/  BRA `(.L_x_977) ;  /* 0x0000000000847947 */ /* 0x000fea0003800000 */
.L_x_967:
[----:B------:R-:W-:Y:S05]  /*19b0*/  @!P0 BRA `(.L_x_978) ;  /* 0x0000000000788947 */ /* 0x000fea0003800000 */
.L_x_973:
        /* <DEDUP_REMOVED lines=8> */
[----:B------:R-:W-:-:S04]  /*1a40*/  ISETP.GE.U32.AND P0, PT, R20, UR28, PT ;  /* 0x0000001c14007c0c */ /* 0x000fc8000bf06070 */
[----:B------:R-:W-:-:S04]  /*1a50*/  IADD3 R5, PT, PT, R21, R5, RZ ;  /* 0x0000000515057210 */ /* 0x000fc80007ffe0ff */
        /* <DEDUP_REMOVED lines=19> */
.L_x_979:
[----:B------:R-:W-:Y:S05]  /*1b90*/  BSYNC.RECONVERGENT B3 ;  /* 0x0000000000037941 */ /* 0x000fea0003800200 */
.L_x_978:
[----:B------:R-:W-:Y:S05]  /*1ba0*/  @!P4 BREAK.RELIABLE B1 ;  /* 0x000000000001c942 */ /* 0x000fea0003800100 */
[----:B------:R-:W-:Y:S05]  /*1bb0*/  @!P4 BRA `(.L_x_974) ;  /* 0x00000000009cc947 */ /* 0x000fea0003800000 */
.L_x_977:
[----:B------:R-:W-:Y:S05]  /*1bc0*/  BSYNC.RELIABLE B1 ;  /* 0x0000000000017941 */ /* 0x000fea0003800100 */
.L_x_966:
[----:B------:R-:W-:Y:S02]  /*1bd0*/  UIADD3 UR4, UP0, UPT, UR15, -UR47, URZ ;  /* 0x8000002f0f047290 */ /* 0x000fe4000ff1e0ff */
[----:B------:R-:W-:Y:S02]  /*1be0*/  IADD3 R23, P0, PT, R4, -UR47, RZ ;  /* 0x8000002f04177c10 */ /* 0x000fe4000ff1e0ff */
[----:B------:R-:W-:Y:S01]  /*1bf0*/  IADD3 R5, P2, PT, R14, R16, RZ ;  /* 0x000000100e057210 */ /* 0x000fe20007f5e0ff */
[----:B------:R-:W-:Y:S02]  /*1c00*/  UIADD3.X UR5, UPT, UPT, UR7, ~UR48, URZ, UP0, !UPT ;  /* 0x8000003007057290 */ /* 0x000fe400087fe4ff */
[----:B------:R-:W-:Y:S01]  /*1c10*/  IADD3.X R22, PT, PT, R2, ~UR48, RZ, P0, !PT ;  /* 0x8000003002167c10 */ /* 0x000fe200087fe4ff */
[----:B------:R-:W-:Y:S01]  /*1c20*/  IMAD.U32 R20, RZ, RZ, UR4 ;  /* 0x00000004ff147e24 */ /* 0x000fe2000f8e00ff */
[----:B------:R-:W-:Y:S02]  /*1c30*/  IADD3 R26, P1, PT, RZ, -R23, RZ ;  /* 0x80000017ff1a7210 */ /* 0x000fe40007f3e0ff */
[----:B------:R-:W-:Y:S01]  /*1c40*/  IADD3.X R25, PT, PT, R15, UR42, RZ, P2, !PT ;  /* 0x0000002a0f197c10 */ /* 0x000fe200097fe4ff */
[----:B------:R-:W-:Y:S01]  /*1c50*/  IMAD.U32 R21, RZ, RZ, UR5 ;  /* 0x00000005ff157e24 */ /* 0x000fe2000f8e00ff */
[----:B------:R-:W-:Y:S01]  /*1c60*/  ISETP.LT.AND P0, PT, R22, RZ, PT ;  /* 0x000000ff1600720c */ /* 0x000fe20003f01270 */
[----:B------:R-:W-:-:S03]  /*1c70*/  IMAD.WIDE.U32 R20, R5, UR44, R20 ;  /* 0x0000002c05147c25 */ /* 0x000fc6000f8e0014 */
[----:B------:R-:W-:Y:S01]  /*1c80*/  SEL R23, R26, R23, P0 ;  /* 0x000000171a177207 */ /* 0x000fe20000000000 */
[----:B------:R-:W-:Y:S01]  /*1c90*/  IMAD R26, R25, UR44, RZ ;  /* 0x0000002c191a7c24 */ /* 0x000fe2000f8e02ff */
[----:B------:R-:W-:-:S03]  /*1ca0*/  IADD3.X R25, PT, PT, RZ, ~R22, RZ, P1, !PT ;  /* 0x80000016ff197210 */ /* 0x000fc60000ffe4ff */
[----:B------:R-:W-:Y:S01]  /*1cb0*/  IMAD R26, R5, UR11, R26 ;  /* 0x0000000b051a7c24 */ /* 0x000fe2000f8e021a */
[----:B------:R-:W-:Y:S02]  /*1cc0*/  SEL R25, R25, R22, P0 ;  /* 0x0000001619197207 */ /* 0x000fe40000000000 */
        /* <DEDUP_REMOVED lines=22> */
.L_x_974:
[----:B------:R-:W-:Y:S05]  /*1e30*/  BSYNC.RECONVERGENT B2 ;  /* 0x0000000000027941 */ /* 0x000fea0003800200 */
.L_x_965:
        /* <DEDUP_REMOVED lines=20> */
[----:B------:R-:W-:Y:S01]  /*1f80*/  HADD2.F32 R24, -RZ, R24.H0_H0 ;  /* 0x20000018ff187230 */ /* 0x000fe20000004100 */
[----:B------:R-:W-:-:S05]  /*1f90*/  IADD3 R0, P0, PT, R6, R0, RZ ;  /* 0x0000000006007210 */ /* 0x000fca0007f1e0ff */
[----:B------:R-:W-:Y:S01]  /*1fa0*/  IMAD.X R3, R7, 0x1, R3, P0 ;  /* 0x0000000107037824 */ /* 0x000fe200000e0603 */
[----:B------:R-:W-:-:S04]  /*1fb0*/  ISETP.GE.U32.AND P0, PT, R0, UR24, PT ;  /* 0x0000001800007c0c */ /* 0x000fc8000bf06070 */
[----:B------:R-:W-:Y:S01]  /*1fc0*/  ISETP.GE.AND.EX P0, PT, R3, UR12, PT, P0 ;  /* 0x0000000c03007c0c */ /* 0x000fe2000bf06300 */
[----:B--2---:R-:W-:Y:S02]  /*1fd0*/  HADD2.F32 R2, -RZ, R2.H0_H0 ;  /* 0x20000002ff027230 */ /* 0x004fe40000004100 */
[----:B---3--:R-:W-:-:S05]  /*1fe0*/  HADD2.F32 R5, -RZ, R10.H0_H0 ;  /* 0x2000000aff057230 */ /* 0x008fca0000004100 */
[----:B------:R-:W-:-:S05]  /*1ff0*/  FADD.FTZ R5, R24, R5 ;  /* 0x0000000518057221 */ /* 0x000fca0000010000 */
[----:B------:R-:W-:-:S05]  /*2000*/  F2FP.F16.F32.PACK_AB R5, RZ, R5 ;  /* 0x00000005ff05723e */ /* 0x000fca00000000ff */
[----:B------:R-:W-:-:S05]  /*2010*/  HADD2.F32 R5, -RZ, R5.H0_H0 ;  /* 0x20000005ff057230 */ /* 0x000fca0000004100 */
[----:B------:R-:W-:-:S05]  /*2020*/  FADD.FTZ R2, R2, R5 ;  /* 0x0000000502027221 */ /* 0x000fca0000010000 */
[----:B------:R-:W-:-:S04]  /*2030*/  F2FP.F16.F32.PACK_AB R2, RZ, R2 ;  /* 0x00000002ff02723e */ /* 0x000fc800000000ff */
[----:B------:R-:W-:-:S05]  /*2040*/  PRMT R4, R2, 0x7610, R4 ;  /* 0x0000761002047816 */ /* 0x000fca0000000004 */
[----:B------:R0:W-:Y:S01]  /*2050*/  STG.E.U16 desc[UR34][R8.64], R4 ;  /* 0x0000000408007986 */ /* 0x0001e2000c101522 */
[C---:B------:R-:W-:Y:S02]  /*2060*/  LEA R2, P1, R6.reuse, R8, 0x1 ;  /* 0x0000000806027211 */ /* 0x040fe400078208ff */
[----:B------:R-:W-:-:S05]  /*2070*/  SHF.L.U64.HI R5, R6, 0x1, R7 ;  /* 0x0000000106057819 */ /* 0x000fca0000010207 */
[----:B------:R-:W-:Y:S01]  /*2080*/  IMAD.X R5, R9, 0x1, R5, P1 ;  /* 0x0000000109057824 */ /* 0x000fe200008e0605 */
[----:B------:R-:W-:Y:S06]  /*2090*/  @!P0 BRA `(.L_x_980) ;  /* 0xffffffe400148947 */ /* 0x000fec000383ffff */
[----:B------:R-:W-:Y:S05]  /*20a0*/  BSYNC.RECONVERGENT B0 ;  /* 0x0000000000007941 */ /* 0x000fea0003800200 */
.L_x_947:
[----:B------:R-:W-:Y:S05]  /*20b0*/  WARPSYNC.ALL ;  /* 0x0000000000007948 */ /* 0x000fea0003800000 */
[----:B------:R-:W-:Y:S05]  /*20c0*/  EXIT ;  /* 0x000000000000794d */ /* 0x000fea0003800000 */
        .weak           $__internal_71_$__cuda_sm20_div_s64
        .type           $__internal_71_$__cuda_sm20_div_s64,@function
        .size           $__internal_71_$__cuda_sm20_div_s64,($__internal_72_$__cuda_sm20_rem_s64 - $__internal_71_$__cuda_sm20_div_s64)
$__internal_71_$__cuda_sm20_div_s64:
        /* <DEDUP_REMOVED lines=61> */
[CC--:B------:R-:W-:Y:S02]  /*24a0*/  ISETP.GE.U32.AND.EX P0, PT, R19.reuse, R21.reuse, PT, P0 ;  /* 0x000000151300720c */ /* 0x0c0fe40003f06100 */
[----:B------:R-:W-:Y:S01]  /*24b0*/  IADD3.X R17, PT, PT, R19, ~R21, RZ, P1, !PT ;  /* 0x8000001513117210 */ /* 0x000fe20000ffe4ff */
        /* <DEDUP_REMOVED lines=17> */
[----:B------:R-:W-:Y:S02]  /*25d0*/  SEL R14, R18, R15, !P1 ;  /* 0x0000000f120e7207 */ /* 0x000fe40004800000 */
[----:B------:R-:W-:Y:S01]  /*25e0*/  SEL R15, R16, R17, !P1 ;  /* 0x00000011100f7207 */ /* 0x000fe20004800000 */
[----:B------:R-:W-:Y:S01]  /*25f0*/  IMAD.MOV.U32 R16, RZ, RZ, R2 ;  /* 0x000000ffff107224 */ /* 0x000fe200078e0002 */
[----:B------:R-:W-:Y:S01]  /*2600*/  SEL R14, R14, 0xffffffff, P0 ;  /* 0xffffffff0e0e7807 */ /* 0x000fe20000000000 */
[----:B------:R-:W-:Y:S01]  /*2610*/  IMAD.MOV.U32 R17, RZ, RZ, 0x0 ;  /* 0x00000000ff117424 */ /* 0x000fe200078e00ff */
[----:B------:R-:W-:-:S03]  /*2620*/  SEL R15, R15, 0xffffffff, P0 ;  /* 0xffffffff0f0f7807 */ /* 0x000fc60000000000 */
[----:B------:R-:W-:Y:S05]  /*2630*/  RET.REL.NODEC R16 `(_ZN2at6native49_GLOBAL__N__cfa43aba_16_ReflectionPad_cu_f800513940reflection_pad2d_backward_det_out_kernelIN3c104HalfEEEvPT_PKS5_lliiiiiii) ;  /* 0xffffffd810707950 */ /* 0x000fea0003c3ffff */
        .weak           $__internal_72_$__cuda_sm20_rem_s64
        .type           $__internal_72_$__cuda_sm20_rem_s64,@function
        .size           $__internal_72_$__cuda_sm20_rem_s64,(.L_x_1286 - $__internal_72_$__cuda_sm20_rem_s64)
$__internal_72_$__cuda_sm20_rem_s64:
        /* <DEDUP_REMOVED lines=38> */
[CC--:B------:R-:W-:Y:S02]  /*28a0*/  IMAD R21, R19.reuse, R12.reuse, RZ ;  /* 0x0000000c13157224 */ /* 0x0c0fe400078e02ff */
[----:B------:R-:W-:-:S03]  /*28b0*/  IMAD.HI.U32 R12, R19, R12, RZ ;  /* 0x0000000c130c7227 */ /* 0x000fc600078e00ff */
[----:B------:R-:W-:Y:S01]  /*28c0*/  IADD3 R14, P3, PT, R21, R16, RZ ;  /* 0x00000010150e7210 */ /* 0x000fe20007f7e0ff */
[----:B------:R-:W-:Y:S01]  /*28d0*/  IMAD.X R16, RZ, RZ, ~R15, P4 ;  /* 0x000000ffff107224 */ /* 0x000fe200020e0e0f */
[----:B------:R-:W-:Y:S01]  /*28e0*/  IADD3.X R19, PT, PT, R12, R19, RZ, P0, !PT ;  /* 0x000000130c137210 */ /* 0x000fe200007fe4ff */
[----:B------:R-:W-:Y:S02]  /*28f0*/  IMAD.MOV.U32 R13, RZ, RZ, RZ ;  /* 0x000000ffff0d7224 */ /* 0x000fe400078e00ff */
        /* <DEDUP_REMOVED lines=34> */
[----:B------:R-:W-:Y:S02]  /*2b20*/  MOV R12, R2 ;  /* 0x00000002000c7202 */ /* 0x000fe40000000f00 */
[----:B------:R-:W-:Y:S02]  /*2b30*/  SEL R14, R14, 0xffffffff, P0 ;  /* 0xffffffff0e0e7807 */ /* 0x000fe40000000000 */
[----:B------:R-:W-:Y:S01]  /*2b40*/  SEL R15, R15, 0xffffffff, P0 ;  /* 0xffffffff0f0f7807 */ /* 0x000fe20000000000 */
[----:B------:R-:W-:Y:S06]  /*2b50*/  RET.REL.NODEC R12 `(_ZN2at6native49_GLOBAL__N__cfa43aba_16_ReflectionPad_cu_f800513940reflection_pad2d_backward_det_out_kernelIN3c104HalfEEEvPT_PKS5_lliiiiiii) ;  /* 0xffffffd40c287950 */ /* 0x000fec0003c3ffff */
.L_x_981:
        /* <DEDUP_REMOVED lines=10> */
.L_x_1286:


//--------------------- .text._ZN2at6native49_GLOBAL__N__cfa43aba_16_ReflectionPad_cu_f800513936reflection_pad2d_backward_out_kernelIN3c107complexIfEEEEvPT_PKS6_lliiiiiii --------------------------
	.section	.text._ZN2at6native49_GLOBAL__N__cfa43aba_16_ReflectionPad_cu_f800513936reflection_pad2d_backward_out_kernelIN3c107complexIfEEEEvPT_PKS6_lliiiiiii,"ax",@progbits
	.align	128
.text._ZN2at6native49_GLOBAL__N__cfa43aba_16_ReflectionPad_cu_f800513936reflection_pad2d_backward_out_kernelIN3c107complexIfEEEEvPT_PKS6_lliiiiiii:
        .type           _ZN2at6native49_GLOBAL__N__cfa43aba_16_ReflectionPad_cu_f800513936reflection_pad2d_backward_out_kernelIN3c107complexIfEEEEvPT_PKS6_lliiiiiii,@function
        .size           _ZN2at6native49_GLOBAL__N__cfa43aba_16_ReflectionPad_cu_f800513936reflection_pad2d_backward_out_kernelIN3c107complexIfEEEEvPT_PKS6_lliiiiiii,(.L_x_1289 - _ZN2at6native49_GLOBAL__N__cfa43aba_16_ReflectionPad_cu_f800513936reflection_pad2d_backward_out_kernelIN3c107complexIfEEEEvPT_PKS6_lliiiiiii)
        .other          _ZN2at6native49_GLOBAL__N__cfa43aba_16_ReflectionPad_cu_f800513936reflection_pad2d_backward_out_kernelIN3c107complexIfEEEEvPT_PKS6_lliiiiiii,@"STO_CUDA_ENTRY STV_DEFAULT"
_ZN2at6native49_GLOBAL__N__cfa43aba_16_ReflectionPad_cu_f800513936reflection_pad2d_backward_out_kernelIN3c107complexIfEEEEvPT_PKS6_lliiiiiii:
        /* <DEDUP_REMOVED lines=61> */
.L_x_982:
[----:B------:R-:W-:-:S07]  /*03d0*/  MOV R0, 0x3f0 ;  /* 0x000003f000007802 */ /* 0x000fce0000000f00 */
[----:B------:R-:W-:Y:S05]  /*03e0*/  CALL.REL.NOINC `($__internal_73_$__cuda_sm20_div_s64) ;  /* 0x0000000400a07944 */ /* 0x000fea0003c00000 */
        /* <DEDUP_REMOVED lines=9> */
.L_x_983:
[----:B------:R-:W-:Y:S01]  /*0480*/  IMAD.U32 R5, RZ, RZ, UR25 ;  /* 0x00000019ff057e24 */ /* 0x000fe2000f8e00ff */
[----:B------:R-:W-:Y:S01]  /*0490*/  IADD3 R9, P0, PT, R2, UR4, RZ ;  /* 0x0000000402097c10 */ /* 0x000fe2000ff1e0ff */
[----:B------:R-:W0:Y:S03]  /*04a0*/  LDCU.128 UR12, c[0x0][0x380] ;  /* 0x00007000ff0c77ac */ /* 0x000e260008000c00 */
[----:B------:R-:W-:Y:S01]  /*04b0*/  IADD3.X R0, PT, PT, R3, UR5, R5, P0, !PT ;  /* 0x0000000503007c10 */ /* 0x000fe200087fe405 */
[C---:B------:R-:W-:Y:S01]  /*04c0*/  IMAD.WIDE.U32 R4, R9.reuse, UR30, R6 ;  /* 0x0000001e09047c25 */ /* 0x040fe2000f8e0006 */
[----:B------:R-:W1:Y:S03]  /*04d0*/  LDCU UR11, c[0x0][0x3a0] ;  /* 0x00007400ff0b77ac */ /* 0x000e660008000800 */
[----:B------:R-:W-:Y:S01]  /*04e0*/  IMAD R0, R0, UR30, RZ ;  /* 0x0000001e00007c24 */ /* 0x000fe2000f8e02ff */
[----:B------:R-:W2:Y:S03]  /*04f0*/  LDCU.128 UR16, c[0x0][0x390] ;  /* 0x00007200ff1077ac */ /* 0x000ea60008000c00 */
[----:B------:R-:W-:-:S04]  /*0500*/  IMAD R9, R9, UR22, R0 ;  /* 0x0000001609097c24 */ /* 0x000fc8000f8e0200 */
[----:B------:R-:W-:Y:S01]  /*0510*/  IMAD.IADD R5, R5, 0x1, R9 ;  /* 0x0000000105057824 */ /* 0x000fe200078e0209 */
[C---:B0-----:R-:W-:Y:S01]  /*0520*/  LEA R8, P0, R4.reuse, UR14, 0x3 ;  /* 0x0000000e04087c11 */ /* 0x041fe2000f8018ff */
[----:B------:R-:W-:Y:S01]  /*0530*/  IMAD.U32 R11, RZ, RZ, UR20 ;  /* 0x00000014ff0b7e24 */ /* 0x000fe2000f8e00ff */
[----:B------:R-:W0:Y:S02]  /*0540*/  LDCU UR14, c[0x0][0x3a8] ;  /* 0x00007500ff0e77ac */ /* 0x000e240008000800 */
[----:B------:R-:W-:-:S05]  /*0550*/  LEA.HI.X R9, R4, UR15, R5, 0x3, P0 ;  /* 0x0000000f04097c11 */ /* 0x000fca00080f1c05 */
[----:B------:R3:W4:Y:S01]  /*0560*/  LDG.E.64 R4, desc[UR26][R8.64] ;  /* 0x0000001a08047981 */ /* 0x000722000c1e1b00 */
[----:B------:R-:W-:Y:S01]  /*0570*/  IADD3 R11, P0, P1, R2, 0x1, -R11 ;  /* 0x00000001020b7810 */ /* 0x000fe2000791e80b */
[----:B------:R-:W-:Y:S01]  /*0580*/  IMAD.U32 R15, RZ, RZ, UR23 ;  /* 0x00000017ff0f7e24 */ /* 0x000fe2000f8e00ff */
[----:B-1----:R-:W-:Y:S02]  /*0590*/  UISETP.GT.U32.AND UP2, UPT, UR11, URZ, UPT ;  /* 0x000000ff0b00728c */ /* 0x002fe4000bf44070 */
[----:B------:R-:W-:Y:S01]  /*05a0*/  IADD3.X R0, PT, PT, R3, ~UR21, RZ, P0, P1 ;  /* 0x8000001503007c10 */ /* 0x000fe200087e24ff */
[----:B------:R-:W-:Y:S01]  /*05b0*/  UIADD3 UR9, UP1, UPT, URZ, -UR11, URZ ;  /* 0x8000000bff097290 */ /* 0x000fe2000ff3e0ff */
[----:B------:R-:W-:Y:S01]  /*05c0*/  IADD3 R10, P0, PT, RZ, -R11, RZ ;  /* 0x8000000bff0a7210 */ /* 0x000fe20007f1e0ff */
[----:B------:R-:W-:Y:S01]  /*05d0*/  UISETP.GT.AND.EX UP2, UPT, UR28, URZ, UPT, UP2 ;  /* 0x000000ff1c00728c */ /* 0x000fe2000bf44320 */
[----:B------:R-:W-:Y:S01]  /*05e0*/  ISETP.LT.AND P1, PT, R0, RZ, PT ;  /* 0x000000ff0000720c */ /* 0x000fe20003f21270 */
[----:B------:R-:W-:-:S02]  /*05f0*/  UIADD3.X UR10, UPT, UPT, URZ, ~UR28, URZ, UP1, !UPT ;  /* 0x8000001cff0a7290 */ /* 0x000fc40008ffe4ff */
[----:B------:R-:W-:Y:S01]  /*0600*/  IMAD.X R13, RZ, RZ, ~R0, P0 ;  /* 0x000000ffff0d7224 */ /* 0x000fe200000e0e00 */
[----:B---3--:R-:W-:Y:S01]  /*0610*/  IADD3 R8, P0, PT, R2, -UR11, RZ ;  /* 0x8000000b02087c10 */ /* 0x008fe2000ff1e0ff */
[----:B------:R-:W-:Y:S01]  /*0620*/  UISETP.GT.U32.AND UP1, UPT, UR9, URZ, UPT ;  /* 0x000000ff0900728c */ /* 0x000fe2000bf24070 */
[----:B------:R-:W-:Y:S01]  /*0630*/  SEL R11, R11, R10, P1 ;  /* 0x0000000a0b0b7207 */ /* 0x000fe20000800000 */
[----:B------:R-:W-:Y:S01]  /*0640*/  USEL UR6, UR11, URZ, UP2 ;  /* 0x000000ff0b067287 */ /* 0x000fe20009000000 */
[----:B------:R-:W-:Y:S01]  /*0650*/  SEL R9, R0, R13, P1 ;  /* 0x0000000d00097207 */ /* 0x000fe20000800000 */
[----:B------:R-:W-:Y:S02]  /*0660*/  USEL UR7, UR28, URZ, UP2 ;  /* 0x000000ff1c077287 */ /* 0x000fe40009000000 */
[----:B------:R-:W-:Y:S01]  /*0670*/  IADD3.X R0, PT, PT, R3, ~UR28, RZ, P0, !PT ;  /* 0x8000001c03007c10 */ /* 0x000fe200087fe4ff */
[----:B------:R-:W-:Y:S01]  /*0680*/  UISETP.GT.AND.EX UP1, UPT, UR10, URZ, UPT, UP1 ;  /* 0x000000ff0a00728c */ /* 0x000fe2000bf24310 */
[----:B------:R-:W-:Y:S01]  /*0690*/  IADD3 R10, P0, P1, R6, 0x1, -R15 ;  /* 0x00000001060a7810 */ /* 0x000fe2000791e80f */
[----:B------:R-:W-:Y:S01]  /*06a0*/  ULOP3.LUT UR6, URZ, UR6, URZ, 0x33, !UPT ;  /* 0x00000006ff067292 */ /* 0x000fe2000f8e33ff */
[-C--:B------:R-:W-:Y:S01]  /*06b0*/  IADD3 R13, P3, PT, RZ, -R8.reuse, RZ ;  /* 0x80000008ff0d7210 */ /* 0x080fe20007f7e0ff */
[----:B0-----:R-:W-:Y:S01]  /*06c0*/  UISETP.GT.U32.AND UP0, UPT, UR14, URZ, UPT ;  /* 0x000000ff0e00728c */ /* 0x001fe2000bf04070 */
[----:B------:R-:W-:Y:S01]  /*06d0*/  ISETP.LT.AND P2, PT, R0, RZ, PT ;  /* 0x000000ff0000720c */ /* 0x000fe20003f41270 */
[----:B------:R-:W-:Y:S01]  /*06e0*/  ULOP3.LUT UR7, URZ, UR7, URZ, 0x33, !UPT ;  /* 0x00000007ff077292 */ /* 0x000fe2000f8e33ff */
[----:B------:R-:W-:Y:S01]  /*06f0*/  IADD3.X R12, PT, PT, R7, ~UR24, RZ, P0, P1 ;  /* 0x80000018070c7c10 */ /* 0x000fe200087e24ff */
[----:B------:R-:W-:Y:S01]  /*0700*/  USEL UR9, UR9, URZ, UP1 ;  /* 0x000000ff09097287 */ /* 0x000fe20008800000 */
[----:B------:R-:W-:Y:S01]  /*0710*/  SEL R8, R13, R8, P2 ;  /* 0x000000080d087207 */ /* 0x000fe20001000000 */
[----:B------:R-:W-:Y:S01]  /*0720*/  IMAD.X R13, RZ, RZ, ~R0, P3 ;  /* 0x000000ffff0d7224 */ /* 0x000fe200018e0e00 */
[----:B------:R-:W-:Y:S01]  /*0730*/  IADD3 R15, P0, PT, RZ, -R10, RZ ;  /* 0x8000000aff0f7210 */ /* 0x000fe20007f1e0ff */
[----:B------:R-:W-:Y:S01]  /*0740*/  UIADD3 UR6, UP2, UP3, UR6, UR20, UR11 ;  /* 0x0000001406067290 */ /* 0x000fe2000fb5e00b */
[----:B------:R-:W-:Y:S01]  /*0750*/  ISETP.LT.AND P1, PT, R12, RZ, PT ;  /* 0x000000ff0c00720c */ /* 0x000fe20003f21270 */
[----:B------:R-:W-:Y:S01]  /*0760*/  USEL UR10, UR10, URZ, UP1 ;  /* 0x000000ff0a0a7287 */ /* 0x000fe20008800000 */
[----:B------:R-:W-:Y:S01]  /*0770*/  SEL R0, R13, R0, P2 ;  /* 0x000000000d007207 */ /* 0x000fe20001000000 */
[----:B------:R-:W-:Y:S01]  /*0780*/  UISETP.GT.AND.EX UP0, UPT, UR29, URZ, UPT, UP0 ;  /* 0x000000ff1d00728c */ /* 0x000fe2000bf04300 */
[----:B------:R-:W-:Y:S01]  /*0790*/  SEL R15, R15, R10, P1 ;  /* 0x0000000a0f0f7207 */ /* 0x000fe20000800000 */
[----:B------:R-:W-:Y:S01]  /*07a0*/  UIADD3.X UR7, UPT, UPT, UR7, UR21, UR28, UP2, UP3 ;  /* 0x0000001507077290 */ /* 0x000fe200097e641c */
[-C--:B------:R-:W-:Y:S01]  /*07b0*/  IADD3.X R13, PT, PT, RZ, ~R12.reuse, RZ, P0, !PT ;  /* 0x8000000cff0d7210 */ /* 0x080fe200007fe4ff */
[----:B------:R-:W-:Y:S01]  /*07c0*/  UIADD3 UR6, UP1, UPT, UR6, UR9, URZ ;  /* 0x0000000906067290 */ /* 0x000fe2000ff3e0ff */
[----:B------:R-:W-:Y:S01]  /*07d0*/  IADD3 R10, P0, PT, R6, -UR14, RZ ;  /* 0x8000000e060a7c10 */ /* 0x000fe2000ff1e0ff */
[----:B------:R-:W-:Y:S01]  /*07e0*/  USEL UR9, UR14, URZ, UP0 ;  /* 0x000000ff0e097287 */ /* 0x000fe20008000000 */
[----:B------:R-:W-:Y:S01]  /*07f0*/  SEL R14, R13, R12, P1 ;  /* 0x0000000c0d0e7207 */ /* 0x000fe20000800000 */
[----:B------:R-:W-:Y:S01]  /*0800*/  UIADD3.X UR7, UPT, UPT, UR7, UR10, URZ, UP1, !UPT ;  /* 0x0000000a07077290 */ /* 0x000fe20008ffe4ff */
[----:B------:R-:W-:Y:S01]  /*0810*/  IADD3.X R12, PT, PT, R7, ~UR29, RZ, P0, !PT ;  /* 0x8000001d070c7c10 */ /* 0x000fe200087fe4ff */
[----:B------:R-:W-:Y:S01]  /*0820*/  USEL UR11, UR29, URZ, UP0 ;  /* 0x000000ff1d0b7287 */ /* 0x000fe20008000000 */
[-C--:B------:R-:W-:Y:S01]  /*0830*/  IADD3 R17, P3, PT, RZ, -R10.reuse, RZ ;  /* 0x8000000aff117210 */ /* 0x080fe20007f7e0ff */
[----:B------:R-:W-:Y:S01]  /*0840*/  ULOP3.LUT UR9, URZ, UR9, URZ, 0x33, !UPT ;  /* 0x00000009ff097292 */ /* 0x000fe2000f8e33ff */
[----:B------:R-:W-:Y:S01]  /*0850*/  ISETP.LT.AND P1, PT, R12, RZ, PT ;  /* 0x000000ff0c00720c */ /* 0x000fe20003f21270 */
[----:B--2---:R-:W-:Y:S01]  /*0860*/  UIMAD.WIDE.U32 UR6, UR8, UR18, UR6 ;  /* 0x00000012080672a5 */ /* 0x004fe2000f8e0006 */
[----:B------:R-:W-:Y:S01]  /*0870*/  IADD3 R13, P2, PT, RZ, -UR14, RZ ;  /* 0x8000000eff0d7c10 */ /* 0x000fe2000ff5e0ff */
[----:B------:R-:W-:Y:S01]  /*0880*/  ULOP3.LUT UR11, URZ, UR11, URZ, 0x33, !UPT ;  /* 0x0000000bff0b7292 */ /* 0x000fe2000f8e33ff */
[----:B------:R-:W-:Y:S01]  /*0890*/  SEL R17, R17, R10, P1 ;  /* 0x0000000a11117207 */ /* 0x000fe20000800000 */
[----:B------:R-:W-:Y:S01]  /*08a0*/  UIADD3 UR9, UP0, UP1, UR9, UR23, UR14 ;  /* 0x0000001709097290 */ /* 0x000fe2000f91e00e */
[----:B------:R-:W-:Y:S01]  /*08b0*/  ISETP.GT.U32.AND P0, PT, R13, RZ, PT ;  /* 0x000000ff0d00720c */ /* 0x000fe20003f04070 */
[----:B------:R-:W-:Y:S01]  /*08c0*/  IMAD.X R10, RZ, RZ, ~UR29, P2 ;  /* 0x8000001dff0a7e24 */ /* 0x000fe200090e06ff */
[----:B------:R-:W-:Y:S01]  /*08d0*/  IADD3 R6, P2, PT, R6, R15, RZ ;  /* 0x0000000f06067210 */ /* 0x000fe20007f5e0ff */
[----:B------:R-:W-:Y:S01]  /*08e0*/  UIMAD UR10, UR8, UR19, UR7 ;  /* 0x00000013080a72a4 */ /* 0x000fe2000f8e0207 */
[----:B------:R-:W-:Y:S01]  /*08f0*/  IADD3 R11, P4, P5, -R2, UR6, R11 ;  /* 0x00000006020b7c10 */ /* 0x000fe2000fd9e10b */
[----:B------:R-:W-:Y:S01]  /*0900*/  IMAD.X R15, RZ, RZ, ~R12, P3 ;  /* 0x000000ffff0f7224 */ /* 0x000fe200018e0e0c */
[----:B------:R-:W-:Y:S01]  /*0910*/  ISETP.GT.AND.EX P0, PT, R10, RZ, PT, P0 ;  /* 0x000000ff0a00720c */ /* 0x000fe20003f04300 */
[----:B------:R-:W-:Y:S01]  /*0920*/  UIADD3.X UR7, UPT, UPT, UR11, UR24, UR29, UP0, UP1 ;  /* 0x000000180b077290 */ /* 0x000fe200087e241d */
[----:B------:R-:W-:Y:S01]  /*0930*/  IMAD.X R7, R7, 0x1, R14, P2 ;  /* 0x0000000107077824 */ /* 0x000fe200010e060e */
[----:B------:R-:W-:-:S02]  /*0940*/  IADD3.X R9, PT, PT, ~R3, UR10, R9, P4, P5 ;  /* 0x0000000a03097c10 */ /* 0x000fc4000a7ea509 */
[----:B------:R-:W-:Y:S02]  /*0950*/  SEL R13, R13, RZ, P0 ;  /* 0x000000ff0d0d7207 */ /* 0x000fe40000000000 */
[----:B------:R-:W-:Y:S02]  /*0960*/  SEL R2, R10, RZ, P0 ;  /* 0x000000ff0a027207 */ /* 0x000fe40000000000 */
[----:B------:R-:W-:Y:S02]  /*0970*/  IADD3 R6, P2, P3, -R6, UR9, R13 ;  /* 0x0000000906067c10 */ /* 0x000fe4000fb5e10d */
[----:B------:R-:W-:Y:S02]  /*0980*/  IADD3 R3, P0, PT, R11, R8, RZ ;  /* 0x000000080b037210 */ /* 0x000fe40007f1e0ff */
[----:B------:R-:W-:Y:S02]  /*0990*/  SEL R13, R15, R12, P1 ;  /* 0x0000000c0f0d7207 */ /* 0x000fe40000800000 */
[----:B------:R-:W-:Y:S01]  /*09a0*/  IADD3.X R2, PT, PT, ~R7, UR7, R2, P2, P3 ;  /* 0x0000000707027c10 */ /* 0x000fe200097e6502 */
[----:B------:R-:W-:Y:S01]  /*09b0*/  IMAD.X R0, R9, 0x1, R0, P0 ;  /* 0x0000000109007824 */ /* 0x000fe200000e0600 */
[----:B------:R-:W-:-:S03]  /*09c0*/  IADD3 R6, P1, PT, R6, R17, RZ ;  /* 0x0000001106067210 */ /* 0x000fc60007f3e0ff */
[----:B------:R-:W-:Y:S02]  /*09d0*/  IMAD R0, R0, UR16, RZ ;  /* 0x0000001000007c24 */ /* 0x000fe4000f8e02ff */
[----:B------:R-:W-:Y:S02]  /*09e0*/  IMAD.X R7, R2, 0x1, R13, P1 ;  /* 0x0000000102077824 */ /* 0x000fe400008e060d */
[----:B------:R-:W-:-:S04]  /*09f0*/  IMAD.WIDE.U32 R6, R3, UR16, R6 ;  /* 0x0000001003067c25 */ /* 0x000fc8000f8e0006 */
[----:B------:R-:W-:Y:S01]  /*0a00*/  IMAD R3, R3, UR17, R0 ;  /* 0x0000001103037c24 */ /* 0x000fe2000f8e0200 */
[----:B------:R-:W-:-:S03]  /*0a10*/  LEA R2, P0, R6, UR12, 0x3 ;  /* 0x0000000c06027c11 */ /* 0x000fc6000f8018ff */
[----:B------:R-:W-:-:S05]  /*0a20*/  IMAD.IADD R3, R7, 0x1, R3 ;  /* 0x0000000107037824 */ /* 0x000fca00078e0203 */
[----:B------:R-:W-:-:S05]  /*0a30*/  LEA.HI.X R3, R6, UR13, R3, 0x3, P0 ;  /* 0x0000000d06037c11 */ /* 0x000fca00080f1c03 */
[----:B----4-:R-:W-:Y:S04]  /*0a40*/  REDG.E.ADD.F32.FTZ.RN.STRONG.GPU desc[UR26][R2.64], R4 ;  /* 0x00000004020079a6 */ /* 0x010fe8000c12f31a */
[----:B------:R-:W-:Y:S01]  /*0a50*/  REDG.E.ADD.F32.FTZ.RN.STRONG.GPU desc[UR26][R2.64+0x4], R5 ;  /* 0x00000405020079a6 */ /* 0x000fe2000c12f31a */
[----:B------:R-:W-:Y:S05]  /*0a60*/  EXIT ;  /* 0x000000000000794d */ /* 0x000fea0003800000 */
        .weak           $__internal_73_$__cuda_sm20_div_s64
        .type           $__internal_73_$__cuda_sm20_div_s64,@function
        .size           $__internal_73_$__cuda_sm20_div_s64,(.L_x_1289 - $__internal_73_$__cuda_sm20_div_s64)
$__internal_73_$__cuda_sm20_div_s64:
        /* <DEDUP_REMOVED lines=77> */
[----:B------:R-:W-:Y:S06]  /*0f40*/  RET.REL.NODEC R4 `(_ZN2at6native49_GLOBAL__N__cfa43aba_16_ReflectionPad_cu_f800513936reflection_pad2d_backward_out_kernelIN3c107complexIfEEEEvPT_PKS6_lliiiiiii) ;  /* 0xfffffff0042c7950 */ /* 0x000fec0003c3ffff */
.L_x_984:
        /* <DEDUP_REMOVED lines=11> */
.L_x_1289:


//--------------------- .text._ZN2at6native49_GLOBAL__N__cfa43aba_16_ReflectionPad_cu_f800513940reflection_pad2d_backward_det_out_kernelIN3c107complexIfEEEEvPT_PKS6_lliiiiiii --------------------------
	.section	.text._ZN2at6native49_GLOBAL__N__cfa43aba_16_ReflectionPad_cu_f800513940reflection_pad2d_backward_det_out_kernelIN3c107complexIfEEEEvPT_PKS6_lliiiiiii,"ax",@progbits
	.align	128
.text._ZN2at6native49_GLOBAL__N__cfa43aba_16_ReflectionPad_cu_f800513940reflection_pad2d_backward_det_out_kernelIN3c107complexIfEEEEvPT_PKS6_lliiiiiii:
        .type           _ZN2at6native49_GLOBAL__N__cfa43aba_16_ReflectionPad_cu_f800513940reflection_pad2d_backward_det_out_kernelIN3c107complexIfEEEEvPT_PKS6_lliiiiiii,@function
        .size           _ZN2at6native49_GLOBAL__N__cfa43aba_16_ReflectionPad_cu_f800513940reflection_pad2d_backward_det_out_kernelIN3c107complexIfEEEEvPT_PKS6_lliiiiiii,(.L_x_1291 - _ZN2at6native49_GLOBAL__N__cfa43aba_16_ReflectionPad_cu_f800513940reflection_pad2d_backward_det_out_kernelIN3c107complexIfEEEEvPT_PKS6_lliiiiiii)
        .other          _ZN2at6native49_GLOBAL__N__cfa43aba_16_ReflectionPad_cu_f800513940reflection_pad2d_backward_det_out_kernelIN3c107complexIfEEEEvPT_PKS6_lliiiiiii,@"STO_CUDA_ENTRY STV_DEFAULT"
_ZN2at6native49_GLOBAL__N__cfa43aba_16_ReflectionPad_cu_f800513940reflection_pad2d_backward_det_out_kernelIN3c107complexIfEEEEvPT_PKS6_lliiiiiii:
        /* <DEDUP_REMOVED lines=79> */
.L_x_1018:
[----:B------:R-:W-:Y:S01]  /*04f0*/  LOP3.LUT R2, R5, UR13, RZ, 0xfc, !PT ;  /* 0x0000000d05027c12 */ /* 0x000fe2000f8efcff */
[----:B------:R-:W-:Y:S01]  /*0500*/  BSSY.RECONVERGENT B1, `(.L_x_986) ;  /* 0x0000022000017945 */ /* 0x000fe20003800200 */
[----:B0-----:R-:W-:Y:S01]  /*0510*/  IMAD.MOV.U32 R8, RZ, RZ, R0 ;  /* 0x000000ffff087224 */ /* 0x001fe200078e0000 */
        /* <DEDUP_REMOVED lines=23> */
.L_x_987:
[----:B------:R-:W-:Y:S01]  /*0690*/  IMAD.U32 R14, RZ, RZ, UR26 ;  /* 0x0000001aff0e7e24 */ /* 0x000fe2000f8e00ff */
[----:B------:R-:W-:Y:S01]  /*06a0*/  MOV R3, R5 ;  /* 0x0000000500037202 */ /* 0x000fe20000000f00 */
[----:B------:R-:W-:Y:S01]  /*06b0*/  IMAD.U32 R15, RZ, RZ, UR27 ;  /* 0x0000001bff0f7e24 */ /* 0x000fe2000f8e00ff */
[----:B------:R-:W-:Y:S01]  /*06c0*/  MOV R0, 0x700 ;  /* 0x0000070000007802 */ /* 0x000fe20000000f00 */
[----:B------:R-:W-:Y:S02]  /*06d0*/  IMAD.MOV.U32 R2, RZ, RZ, R24 ;  /* 0x000000ffff027224 */ /* 0x000fe400078e0018 */
[----:B------:R-:W-:-:S07]  /*06e0*/  IMAD.U32 R4, RZ, RZ, UR13 ;  /* 0x0000000dff047e24 */ /* 0x000fce000f8e00ff */
[----:B01234-:R-:W-:Y:S05]  /*06f0*/  CALL.REL.NOINC `($__internal_74_$__cuda_sm20_div_s64) ;  /* 0x00000018002c7944 */ /* 0x01ffea0003c00000 */
[----:B------:R-:W-:Y:S02]  /*0700*/  IMAD.MOV.U32 R10, RZ, RZ, R14 ;  /* 0x000000ffff0a7224 */ /* 0x000fe400078e000e */
[----:B------:R-:W-:-:S07]  /*0710*/  IMAD.MOV.U32 R11, RZ, RZ, R15 ;  /* 0x000000ffff0b7224 */ /* 0x000fce00078e000f */
.L_x_988:
[----:B-1234-:R-:W-:Y:S05]  /*0720*/  BSYNC.RECONVERGENT B1 ;  /* 0x0000000000017941 */ /* 0x01efea0003800200 */
.L_x_986:
        /* <DEDUP_REMOVED lines=27> */
.L_x_990:
[----:B------:R-:W-:Y:S01]  /*08e0*/  IMAD.U32 R14, RZ, RZ, UR22 ;  /* 0x00000016ff0e7e24 */ /* 0x000fe2000f8e00ff */
[----:B------:R-:W-:Y:S01]  /*08f0*/  MOV R2, R24 ;  /* 0x0000001800027202 */ /* 0x000fe20000000f00 */
[----:B------:R-:W-:Y:S01]  /*0900*/  IMAD.U32 R15, RZ, RZ, UR23 ;  /* 0x00000017ff0f7e24 */ /* 0x000fe2000f8e00ff */
[----:B------:R-:W-:Y:S01]  /*0910*/  MOV R0, 0x950 ;  /* 0x0000095000007802 */ /* 0x000fe20000000f00 */
[----:B------:R-:W-:Y:S02]  /*0920*/  IMAD.MOV.U32 R3, RZ, RZ, R5 ;  /* 0x000000ffff037224 */ /* 0x000fe400078e0005 */
[----:B------:R-:W-:-:S07]  /*0930*/  IMAD.U32 R4, RZ, RZ, UR14 ;  /* 0x0000000eff047e24 */ /* 0x000fce000f8e00ff */
[----:B------:R-:W-:Y:S05]  /*0940*/  CALL.REL.NOINC `($__internal_74_$__cuda_sm20_div_s64) ;  /* 0x0000001400987944 */ /* 0x000fea0003c00000 */
[----:B------:R-:W-:Y:S02]  /*0950*/  IADD3 R13, P0, PT, RZ, -R14, RZ ;  /* 0x8000000eff0d7210 */ /* 0x000fe40007f1e0ff */
[----:B------:R-:W-:-:S03]  /*0960*/  MOV R4, R24 ;  /* 0x0000001800047202 */ /* 0x000fc60000000f00 */
[----:B------:R-:W-:Y:S02]  /*0970*/  IMAD.X R0, RZ, RZ, ~R15, P0 ;  /* 0x000000ffff007224 */ /* 0x000fe400000e0e0f */
[----:B------:R-:W-:-:S04]  /*0980*/  IMAD.WIDE.U32 R2, R13, UR22, R4 ;  /* 0x000000160d027c25 */ /* 0x000fc8000f8e0004 */
[----:B------:R-:W-:-:S04]  /*0990*/  IMAD R0, R0, UR22, RZ ;  /* 0x0000001600007c24 */ /* 0x000fc8000f8e02ff */
[----:B------:R-:W-:-:S04]  /*09a0*/  IMAD R13, R13, UR14, R0 ;  /* 0x0000000e0d0d7c24 */ /* 0x000fc8000f8e0200 */
[----:B------:R-:W-:-:S07]  /*09b0*/  IMAD.IADD R3, R3, 0x1, R13 ;  /* 0x0000000103037824 */ /* 0x000fce00078e020d */
.L_x_991:
[----:B------:R-:W-:Y:S05]  /*09c0*/  BSYNC.RECONVERGENT B1 ;  /* 0x0000000000017941 */ /* 0x000fea0003800200 */
.L_x_989:
        /* <DEDUP_REMOVED lines=24> */
.L_x_993:
[----:B------:R-:W-:Y:S01]  /*0b50*/  IMAD.MOV.U32 R4, RZ, RZ, R14 ;  /* 0x000000ffff047224 */ /* 0x000fe200078e000e */
[----:B------:R-:W-:-:S07]  /*0b60*/  MOV R0, 0xb80 ;  /* 0x00000b8000007802 */ /* 0x000fce0000000f00 */
[----:B------:R-:W-:Y:S05]  /*0b70*/  CALL.REL.NOINC `($__internal_75_$__cuda_sm20_rem_s64) ;  /* 0x0000001800687944 */ /* 0x000fea0003c00000 */
[----:B------:R-:W-:Y:S01]  /*0b80*/  IMAD.MOV.U32 R12, RZ, RZ, R4 ;  /* 0x000000ffff0c7224 */ /* 0x000fe200078e0004 */
[----:B------:R-:W-:-:S07]  /*0b90*/  MOV R13, R15 ;  /* 0x0000000f000d7202 */ /* 0x000fce0000000f00 */
.L_x_994:
[----:B------:R-:W-:Y:S05]  /*0ba0*/  BSYNC.RECONVERGENT B1 ;  /* 0x0000000000017941 */ /* 0x000fea0003800200 */
.L_x_992:
        /* <DEDUP_REMOVED lines=15> */
[----:B------:R-:W-:Y:S01]  /*0ca0*/  IMAD.MOV.U32 R15, RZ, RZ, RZ ;  /* 0x000000ffff0f7224 */ /* 0x000fe200078e00ff */
[----:B------:R-:W-:-:S05]  /*0cb0*/  IADD3 R3, PT, PT, -R14, RZ, RZ ;  /* 0x000000ff0e037210 */ /* 0x000fca0007ffe1ff */
        /* <DEDUP_REMOVED lines=10> */
.L_x_996:
[----:B------:R-:W0:Y:S01]  /*0d60*/  LDCU.64 UR4, c[0x0][0x390] ;  /* 0x00007200ff0477ac */ /* 0x000e220008000a00 */
[----:B------:R-:W-:Y:S01]  /*0d70*/  MOV R0, 0xdb0 ;  /* 0x00000db000007802 */ /* 0x000fe20000000f00 */
[----:B0-----:R-:W-:Y:S01]  /*0d80*/  IMAD.U32 R14, RZ, RZ, UR4 ;  /* 0x00000004ff0e7e24 */ /* 0x001fe2000f8e00ff */
[----:B------:R-:W-:-:S07]  /*0d90*/  MOV R4, UR5 ;  /* 0x0000000500047c02 */ /* 0x000fce0008000f00 */
[----:B------:R-:W-:Y:S05]  /*0da0*/  CALL.REL.NOINC `($__internal_74_$__cuda_sm20_div_s64) ;  /* 0x0000001000807944 */ /* 0x000fea0003c00000 */
[----:B------:R-:W-:-:S05]  /*0db0*/  IADD3 R17, P0, PT, RZ, -R14, RZ ;  /* 0x8000000eff117210 */ /* 0x000fca0007f1e0ff */
[----:B------:R-:W-:Y:S02]  /*0dc0*/  IMAD.X R0, RZ, RZ, ~R15, P0 ;  /* 0x000000ffff007224 */ /* 0x000fe400000e0e0f */
[----:B------:R-:W-:-:S04]  /*0dd0*/  IMAD.WIDE.U32 R2, R17, UR38, R2 ;  /* 0x0000002611027c25 */ /* 0x000fc8000f8e0002 */
[----:B------:R-:W-:-:S04]  /*0de0*/  IMAD R0, R0, UR38, RZ ;  /* 0x0000002600007c24 */ /* 0x000fc8000f8e02ff */
[----:B------:R-:W-:-:S04]  /*0df0*/  IMAD R17, R17, UR39, R0 ;  /* 0x0000002711117c24 */ /* 0x000fc8000f8e0200 */
[----:B------:R-:W-:-:S07]  /*0e00*/  IMAD.IADD R4, R3, 0x1, R17 ;  /* 0x0000000103047824 */ /* 0x000fce00078e0211 */
.L_x_997:
[----:B------:R-:W-:Y:S05]  /*0e10*/  BSYNC.RECONVERGENT B1 ;  /* 0x0000000000017941 */ /* 0x000fea0003800200 */
.L_x_995:
[----:B------:R-:W0:Y:S01]  /*0e20*/  LDC R16, c[0x0][0x3a0] ;  /* 0x0000e800ff107b82 */ /* 0x000e220000000800 */
[----:B------:R-:W-:Y:S01]  /*0e30*/  MOV R3, UR42 ;  /* 0x0000002a00037c02 */ /* 0x000fe20008000f00 */
[----:B------:R-:W-:Y:S01]  /*0e40*/  IMAD.U32 R21, RZ, RZ, UR43 ;  /* 0x0000002bff157e24 */ /* 0x000fe2000f8e00ff */
[----:B------:R-:W-:Y:S01]  /*0e50*/  ISETP.LT.U32.AND P2, PT, R14, 0x1, PT ;  /* 0x000000010e00780c */ /* 0x000fe20003f41070 */
[----:B------:R-:W-:Y:S01]  /*0e60*/  BSSY.RECONVERGENT B1, `(.L_x_998) ;  /* 0x0000057000017945 */ /* 0x000fe20003800200 */
[C---:B------:R-:W-:Y:S01]  /*0e70*/  ISETP.GE.U32.AND P5, PT, R2.reuse, UR46, PT ;  /* 0x0000002e02007c0c */ /* 0x040fe2000bfa6070 */
[----:B------:R-:W-:Y:S01]  /*0e80*/  IMAD.MOV.U32 R0, RZ, RZ, RZ ;  /* 0x000000ffff007224 */ /* 0x000fe200078e00ff */
[----:B------:R-:W-:Y:S01]  /*0e90*/  ISETP.LT.U32.AND P4, PT, R2, UR47, PT ;  /* 0x0000002f02007c0c */ /* 0x000fe2000bf81070 */
[----:B------:R-:W1:Y:S01]  /*0ea0*/  LDC R18, c[0x0][0x3a8] ;  /* 0x0000ea00ff127b82 */ /* 0x000e620000000800 */
[----:B------:R-:W-:Y:S02]  /*0eb0*/  ISETP.GE.AND.EX P5, PT, R4, UR10, PT, P5 ;  /* 0x0000000a04007c0c */ /* 0x000fe4000bfa6350 */
[----:B------:R-:W-:-:S02]  /*0ec0*/  ISETP.NE.U32.AND P3, PT, R2, RZ, PT ;  /* 0x000000ff0200720c */ /* 0x000fc40003f65070 */
[----:B------:R-:W-:Y:S02]  /*0ed0*/  ISETP.LT.AND.EX P4, PT, R4, UR48, P5, P4 ;  /* 0x0000003004007c0c */ /* 0x000fe4000af81340 */
[----:B0-----:R-:W-:-:S04]  /*0ee0*/  ISETP.GE.U32.AND P1, PT, R16, R14, PT ;  /* 0x0000000e1000720c */ /* 0x001fc80003f26070 */
[----:B------:R-:W-:Y:S01]  /*0ef0*/  ISETP.GE.AND.EX P1, PT, R3, R15, PT, P1 ;  /* 0x0000000f0300720c */ /* 0x000fe20003f26310 */
[----:B------:R-:W-:-:S03]  /*0f00*/  HFMA2 R3, -RZ, RZ, 0, 0 ;  /* 0x00000000ff037431 */ /* 0x000fc600000001ff */
[----:B------:R-:W-:Y:S02]  /*0f10*/  ISETP.LT.OR.EX P1, PT, R15, RZ, !P1, P2 ;  /* 0x000000ff0f00720c */ /* 0x000fe40004f21720 */
[----:B-1----:R-:W-:-:S04]  /*0f20*/  ISETP.GE.U32.AND P0, PT, R18, R2, PT ;  /* 0x000000021200720c */ /* 0x002fc80003f06070 */
[----:B------:R-:W-:-:S04]  /*0f30*/  ISETP.GE.AND.EX P0, PT, R21, R4, PT, P0 ;  /* 0x000000041500720c */ /* 0x000fc80003f06300 */
[----:B------:R-:W-:-:S03]  /*0f40*/  ISETP.NE.AND.EX P0, PT, R4, RZ, P0, P3 ;  /* 0x000000ff0400720c */ /* 0x000fc60000705330 */
[----:B------:R-:W-:Y:S10]  /*0f50*/  @P1 BRA `(.L_x_999) ;  /* 0x00000004001c1947 */ /* 0x000ff40003800000 */
[----:B------:R-:W-:Y:S01]  /*0f60*/  IADD3 R0, P1, PT, -R14, R16, RZ ;  /* 0x000000100e007210 */ /* 0x000fe20007f3e1ff */
[----:B------:R-:W-:Y:S03]  /*0f70*/  BSSY.RECONVERGENT B2, `(.L_x_1000) ;  /* 0x000001a000027945 */ /* 0x000fe60003800200 */
[----:B------:R-:W-:-:S05]  /*0f80*/  IADD3.X R20, PT, PT, ~R15, UR42, RZ, P1, !PT ;  /* 0x0000002a0f147c10 */ /* 0x000fca0008ffe5ff */
[----:B------:R-:W-:Y:S02]  /*0f90*/  IMAD R23, R20, UR44, RZ ;  /* 0x0000002c14177c24 */ /* 0x000fe4000f8e02ff */
[----:B------:R-:W-:-:S04]  /*0fa0*/  IMAD.WIDE.U32 R20, R0, UR44, RZ ;  /* 0x0000002c00147c25 */ /* 0x000fc8000f8e00ff */
[----:B------:R-:W-:Y:S01]  /*0fb0*/  IMAD R23, R0, UR11, R23 ;  /* 0x0000000b00177c24 */ /* 0x000fe2000f8e0217 */
[----:B------:R-:W-:Y:S01]  /*0fc0*/  IADD3 R27, P2, P3, R20, R2, R18 ;  /* 0x00000002141b7210 */ /* 0x000fe20007b5e012 */
[----:B------:R-:W-:Y:S02]  /*0fd0*/  IMAD.MOV.U32 R0, RZ, RZ, RZ ;  /* 0x000000ffff007224 */ /* 0x000fe400078e00ff */
        /* <DEDUP_REMOVED lines=15> */
[----:B------:R-:W-:-:S06]  /*10d0*/  LEA.HI.X R23, R27, UR37, R0, 0x3, P1 ;  /* 0x000000251b177c11 */ /* 0x000fcc00088f1c00 */
[----:B------:R-:W2:Y:S02]  /*10e0*/  LDG.E.64 R22, desc[UR34][R22.64] ;  /* 0x0000002216167981 */ /* 0x000ea4000c1e1b00 */
[----:B--2---:R-:W-:Y:S01]  /*10f0*/  FADD.FTZ R3, RZ, R22 ;  /* 0x00000016ff037221 */ /* 0x004fe20000010000 */
[----:B------:R-:W-:-:S07]  /*1100*/  FADD.FTZ R0, RZ, R23 ;  /* 0x00000017ff007221 */ /* 0x000fce0000010000 */
.L_x_1001:
[----:B------:R-:W-:Y:S05]  /*1110*/  BSYNC.RECONVERGENT B2 ;  /* 0x0000000000027941 */ /* 0x000fea0003800200 */
.L_x_1000:
        /* <DEDUP_REMOVED lines=19> */
[----:B--2---:R-:W-:Y:S01]  /*1250*/  FADD.FTZ R3, R3, R20 ;  /* 0x0000001403037221 */ /* 0x004fe20000010000 */
[----:B------:R-:W-:Y:S01]  /*1260*/  FADD.FTZ R0, R0, R21 ;  /* 0x0000001500007221 */ /* 0x000fe20000010000 */
[----:B------:R-:W-:Y:S06]  /*1270*/  BRA `(.L_x_999) ;  /* 0x0000000000547947 */ /* 0x000fec0003800000 */
.L_x_1002:
        /* <DEDUP_REMOVED lines=20> */
[----:B------:R-:W-:-:S07]  /*13c0*/  FADD.FTZ R0, R0, R21 ;  /* 0x0000001500007221 */ /* 0x000fce0000010000 */
.L_x_999:
[----:B------:R-:W-:Y:S05]  /*13d0*/  BSYNC.RECONVERGENT B1 ;  /* 0x0000000000017941 */ /* 0x000fea0003800200 */
.L_x_998:
        /* <DEDUP_REMOVED lines=34> */
.L_x_1007:
[----:B------:R-:W-:Y:S05]  /*1600*/  BSYNC.RECONVERGENT B3 ;  /* 0x0000000000037941 */ /* 0x000fea0003800200 */
.L_x_1006:
        /* <DEDUP_REMOVED lines=22> */
.L_x_1010:
[----:B------:R-:W-:Y:S05]  /*1770*/  BSYNC.RECONVERGENT B3 ;  /* 0x0000000000037941 */ /* 0x000fea0003800200 */
.L_x_1009:
[----:B------:R-:W-:Y:S05]  /*1780*/  BRA `(.L_x_1011) ;  /* 0x0000000000687947 */ /* 0x000fea0003800000 */
.L_x_1008:
        /* <DEDUP_REMOVED lines=23> */
.L_x_1014:
[----:B------:R-:W-:Y:S05]  /*1900*/  BSYNC.RECONVERGENT B3 ;  /* 0x0000000000037941 */ /* 0x000fea0003800200 */
.L_x_1013:
[----:B------:R-:W-:Y:S05]  /*1910*/  BRA `(.L_x_1015) ;  /* 0x00000000007c7947 */ /* 0x000fea0003800000 */
.L_x_1005:
[----:B------:R-:W-:Y:S05]  /*1920*/  @!P0 BRA `(.L_x_1016) ;  /* 0x0000000000708947 */ /* 0x000fea0003800000 */
.L_x_1011:
        /* <DEDUP_REMOVED lines=27> */
.L_x_1017:
[----:B------:R-:W-:Y:S05]  /*1ae0*/  BSYNC.RECONVERGENT B3 ;  /* 0x0000000000037941 */ /* 0x000fea0003800200 */
.L_x_1016:
[----:B------:R-:W-:Y:S05]  /*1af0*/  @!P4 BREAK.RELIABLE B1 ;  /* 0x000000000001c942 */ /* 0x000fea0003800100 */
[----:B------:R-:W-:Y:S05]  /*1b00*/  @!P4 BRA `(.L_x_1012) ;  /* 0x000000000094c947 */ /* 0x000fea0003800000 */
.L_x_1015:
[----:B------:R-:W-:Y:S05]  /*1b10*/  BSYNC.RELIABLE B1 ;  /* 0x0000000000017941 */ /* 0x000fea0003800100 */
.L_x_1004:
[----:B------:R-:W-:Y:S01]  /*1b20*/  IADD3 R25, P0, PT, R2, -UR47, RZ ;  /* 0x8000002f02197c10 */ /* 0x000fe2000ff1e0ff */
[----:B------:R-:W-:Y:S01]  /*1b30*/  UIADD3 UR4, UP0, UPT, UR15, -UR47, URZ ;  /* 0x8000002f0f047290 */ /* 0x000fe2000ff1e0ff */
[----:B------:R-:W-:Y:S02]  /*1b40*/  IADD3 R23, P2, PT, R14, R16, RZ ;  /* 0x000000100e177210 */ /* 0x000fe40007f5e0ff */
[----:B------:R-:W-:Y:S01]  /*1b50*/  IADD3.X R22, PT, PT, R4, ~UR48, RZ, P0, !PT ;  /* 0x8000003004167c10 */ /* 0x000fe200087fe4ff */
[----:B------:R-:W-:Y:S01]  /*1b60*/  UIADD3.X UR5, UPT, UPT, UR7, ~UR48, URZ, UP0, !UPT ;  /* 0x8000003007057290 */ /* 0x000fe200087fe4ff */
[----:B------:R-:W-:Y:S02]  /*1b70*/  IADD3 R26, P1, PT, RZ, -R25, RZ ;  /* 0x80000019ff1a7210 */ /* 0x000fe40007f3e0ff */
[----:B------:R-:W-:Y:S02]  /*1b80*/  IADD3.X R27, PT, PT, R15, UR42, RZ, P2, !PT ;  /* 0x0000002a0f1b7c10 */ /* 0x000fe400097fe4ff */
[----:B------:R-:W-:Y:S01]  /*1b90*/  ISETP.LT.AND P0, PT, R22, RZ, PT ;  /* 0x000000ff1600720c */ /* 0x000fe20003f01270 */
[----:B------:R-:W-:Y:S01]  /*1ba0*/  IMAD.U32 R21, RZ, RZ, UR5 ;  /* 0x00000005ff157e24 */ /* 0x000fe2000f8e00ff */
[----:B------:R-:W-:-:S02]  /*1bb0*/  MOV R20, UR4 ;  /* 0x0000000400147c02 */ /* 0x000fc40008000f00 */
        /* <DEDUP_REMOVED lines=26> */
.L_x_1012:
[----:B------:R-:W-:Y:S05]  /*1d60*/  BSYNC.RECONVERGENT B2 ;  /* 0x0000000000027941 */ /* 0x000fea0003800200 */
.L_x_1003:
[----:B------:R-:W-:Y:S02]  /*1d70*/  IMAD.U32 R17, RZ, RZ, UR42 ;  /* 0x0000002aff117e24 */ /* 0x000fe4000f8e00ff */
[----:B------:R-:W-:Y:S02]  /*1d80*/  IMAD.U32 R19, RZ, RZ, UR43 ;  /* 0x0000002bff137e24 */ /* 0x000fe4000f8e00ff */
[C---:B------:R-:W-:Y:S02]  /*1d90*/  IMAD R21, R10.reuse, UR6, RZ ;  /* 0x000000060a157c24 */ /* 0x040fe4000f8e02ff */
[----:B------:R-:W-:-:S04]  /*1da0*/  IMAD.WIDE.U32 R16, R10, UR30, R16 ;  /* 0x0000001e0a107c25 */ /* 0x000fc8000f8e0010 */
[----:B------:R-:W-:Y:S01]  /*1db0*/  IMAD R23, R13, UR28, RZ ;  /* 0x0000001c0d177c24 */ /* 0x000fe2000f8e02ff */
[----:B------:R-:W-:Y:S01]  /*1dc0*/  IADD3 R13, P0, PT, R14, R16, RZ ;  /* 0x000000100e0d7210 */ /* 0x000fe20007f1e0ff */
[----:B------:R-:W-:-:S04]  /*1dd0*/  IMAD.WIDE.U32 R18, R12, UR28, R18 ;  /* 0x0000001c0c127c25 */ /* 0x000fc8000f8e0012 */
[----:B------:R-:W-:Y:S01]  /*1de0*/  IMAD R21, R11, UR30, R21 ;  /* 0x0000001e0b157c24 */ /* 0x000fe2000f8e0215 */
[----:B------:R-:W-:Y:S01]  /*1df0*/  IADD3 R10, P1, PT, R2, R18, RZ ;  /* 0x00000012020a7210 */ /* 0x000fe20007f3e0ff */
[----:B------:R-:W-:-:S03]  /*1e00*/  IMAD R23, R12, UR18, R23 ;  /* 0x000000120c177c24 */ /* 0x000fc6000f8e0217 */
[----:B------:R-:W-:Y:S02]  /*1e10*/  IADD3.X R14, PT, PT, R15, R17, R21, P0, !PT ;  /* 0x000000110f0e7210 */ /* 0x000fe400007fe415 */
[----:B------:R-:W-:-:S03]  /*1e20*/  IADD3.X R11, PT, PT, R4, R23, R19, P1, !PT ;  /* 0x00000017040b7210 */ /* 0x000fc60000ffe413 */
[----:B------:R-:W-:Y:S02]  /*1e30*/  IMAD R14, R14, UR44, RZ ;  /* 0x0000002c0e0e7c24 */ /* 0x000fe4000f8e02ff */
[----:B------:R-:W-:-:S04]  /*1e40*/  IMAD.WIDE.U32 R10, R13, UR44, R10 ;  /* 0x0000002c0d0a7c25 */ /* 0x000fc8000f8e000a */
[----:B------:R-:W-:Y:S01]  /*1e50*/  IMAD R13, R13, UR11, R14 ;  /* 0x0000000b0d0d7c24 */ /* 0x000fe2000f8e020e */
[----:B------:R-:W-:-:S04]  /*1e60*/  LEA R12, P0, R10, UR36, 0x3 ;  /* 0x000000240a0c7c11 */ /* 0x000fc8000f8018ff */
[----:B------:R-:W-:-:S04]  /*1e70*/  IADD3 R11, PT, PT, R11, R13, RZ ;  /* 0x0000000d0b0b7210 */ /* 0x000fc80007ffe0ff */
[----:B------:R-:W-:Y:S02]  /*1e80*/  LEA.HI.X R13, R10, UR37, R11, 0x3, P0 ;  /* 0x000000250a0d7c11 */ /* 0x000fe400080f1c0b */
[----:B------:R-:W2:Y:S04]  /*1e90*/  LDG.E.64 R10, desc[UR34][R8.64] ;  /* 0x00000022080a7981 */ /* 0x000ea8000c1e1b00 */
[----:B------:R-:W3:Y:S01]  /*1ea0*/  LDG.E.64 R12, desc[UR34][R12.64] ;  /* 0x000000220c0c7981 */ /* 0x000ee2000c1e1b00 */
[----:B------:R-:W-:-:S05]  /*1eb0*/  IADD3 R24, P0, PT, R6, R24, RZ ;  /* 0x0000001806187210 */ /* 0x000fca0007f1e0ff */
[----:B------:R-:W-:Y:S01]  /*1ec0*/  IMAD.X R5, R7, 0x1, R5, P0 ;  /* 0x0000000107057824 */ /* 0x000fe200000e0605 */
[----:B------:R-:W-:-:S04]  /*1ed0*/  ISETP.GE.U32.AND P0, PT, R24, UR24, PT ;  /* 0x0000001818007c0c */ /* 0x000fc8000bf06070 */
[----:B------:R-:W-:Y:S01]  /*1ee0*/  ISETP.GE.AND.EX P0, PT, R5, UR12, PT, P0 ;  /* 0x0000000c05007c0c */ /* 0x000fe2000bf06300 */
[----:B---3--:R-:W-:Y:S01]  /*1ef0*/  FADD.FTZ R3, R12, R3 ;  /* 0x000000030c037221 */ /* 0x008fe20000010000 */
[----:B------:R-:W-:-:S03]  /*1f00*/  FADD.FTZ R0, R13, R0 ;  /* 0x000000000d007221 */ /* 0x000fc60000010000 */
[----:B--2---:R-:W-:Y:S01]  /*1f10*/  FADD.FTZ R10, R3, R10 ;  /* 0x0000000a030a7221 */ /* 0x004fe20000010000 */
[----:B------:R-:W-:-:S05]  /*1f20*/  FADD.FTZ R11, R0, R11 ;  /* 0x0000000b000b7221 */ /* 0x000fca0000010000 */
[----:B------:R0:W-:Y:S01]  /*1f30*/  STG.E.64 desc[UR34][R8.64], R10 ;  /* 0x0000000a08007986 */ /* 0x0001e2000c101b22 */
[C---:B------:R-:W-:Y:S02]  /*1f40*/  LEA R0, P1, R6.reuse, R8, 0x3 ;  /* 0x0000000806007211 */ /* 0x040fe400078218ff */
[----:B------:R-:W-:-:S05]  /*1f50*/  SHF.L.U64.HI R3, R6, 0x3, R7 ;  /* 0x0000000306037819 */ /* 0x000fca0000010207 */
[----:B------:R-:W-:Y:S01]  /*1f60*/  IMAD.X R3, R9, 0x1, R3, P1 ;  /* 0x0000000109037824 */ /* 0x000fe200008e0603 */
[----:B------:R-:W-:Y:S06]  /*1f70*/  @!P0 BRA `(.L_x_1018) ;  /* 0xffffffe4005c8947 */ /* 0x000fec000383ffff */
[----:B------:R-:W-:Y:S05]  /*1f80*/  BSYNC.RECONVERGENT B0 ;  /* 0x0000000000007941 */ /* 0x000fea0003800200 */
.L_x_985:
[----:B------:R-:W-:Y:S05]  /*1f90*/  WARPSYNC.ALL ;  /* 0x0000000000007948 */ /* 0x000fea0003800000 */
[----:B------:R-:W-:Y:S05]  /*1fa0*/  EXIT ;  /* 0x000000000000794d */ /* 0x000fea0003800000 */
        .weak           $__internal_74_$__cuda_sm20_div_s64
        .type           $__internal_74_$__cuda_sm20_div_s64,@function
        .size           $__internal_74_$__cuda_sm20_div_s64,($__internal_75_$__cuda_sm20_rem_s64 - $__internal_74_$__cuda_sm20_div_s64)
$__internal_74_$__cuda_sm20_div_s64:
[----:B------:R-:W-:Y:S02]  /*1fb0*/  IADD3 R19, P1, PT, RZ, -R14, RZ ;  /* 0x8000000eff137210 */ /* 0x000fe40007f3e0ff */
[----:B------:R-:W-:Y:S02]  /*1fc0*/  ISETP.GE.AND P0, PT, R4, RZ, PT ;  /* 0x000000ff0400720c */ /* 0x000fe40003f06270 */
[----:B------:R-:W-:Y:S02]  /*1fd0*/  IADD3.X R15, PT, PT, RZ, ~R4, RZ, P1, !PT ;  /* 0x80000004ff0f7210 */ /* 0x000fe40000ffe4ff */
[----:B------:R-:W-:Y:S02]  /*1fe0*/  SEL R18, R19, R14, !P0 ;  /* 0x0000000e13127207 */ /* 0x000fe40004000000 */
[----:B------:R-:W-:Y:S02]  /*1ff0*/  SEL R19, R15, R4, !P0 ;  /* 0x000000040f137207 */ /* 0x000fe40004000000 */
[----:B------:R-:W-:-:S02]  /*2000*/  ISETP.GE.AND P3, PT, R3, RZ, PT ;  /* 0x000000ff0300720c */ /* 0x000fc40003f66270 */
        /* <DEDUP_REMOVED lines=12> */
[----:B------:R-:W-:Y:S01]  /*20d0*/  IMAD.X R25, RZ, RZ, ~R21, P0 ;  /* 0x000000ffff197224 */ /* 0x000fe200000e0e15 */
[----:B------:R-:W-:-:S03]  /*20e0*/  MOV R21, R16 ;  /* 0x0000001000157202 */ /* 0x000fc60000000f00 */
        /* <DEDUP_REMOVED lines=12> */
[----:B------:R-:W-:Y:S01]  /*21b0*/  IMAD.X R16, RZ, RZ, ~R15, P0 ;  /* 0x000000ffff107224 */ /* 0x000fe200000e0e0f */
[----:B------:R-:W-:-:S03]  /*21c0*/  IADD3 R15, P4, PT, RZ, -R2, RZ ;  /* 0x80000002ff0f7210 */ /* 0x000fc60007f9e0ff */
[----:B------:R-:W-:Y:S01]  /*21d0*/  IMAD.WIDE.U32 R20, P0, R21, R16, R20 ;  /* 0x0000001015147225 */ /* 0x000fe20007800014 */
[----:B------:R-:W-:Y:S02]  /*21e0*/  SEL R15, R15, R2, !P3 ;  /* 0x000000020f0f7207 */ /* 0x000fe40005800000 */
[----:B------:R-:W-:Y:S01]  /*21f0*/  IADD3.X R22, PT, PT, RZ, ~R3, RZ, P4, !PT ;  /* 0x80000003ff167210 */ /* 0x000fe200027fe4ff */
[----:B------:R-:W-:-:S03]  /*2200*/  IMAD.HI.U32 R20, P1, R23, R17, R20 ;  /* 0x0000001117147227 */ /* 0x000fc60007820014 */
[----:B------:R-:W-:Y:S01]  /*2210*/  SEL R21, R22, R3, !P3 ;  /* 0x0000000316157207 */ /* 0x000fe20005800000 */
        /* <DEDUP_REMOVED lines=13> */
[C---:B------:R-:W-:Y:S01]  /*22f0*/  IMAD.WIDE.U32 R16, R23.reuse, R18, RZ ;  /* 0x0000001217107225 */ /* 0x040fe200078e00ff */
[----:B------:R-:W-:-:S03]  /*2300*/  IADD3 R20, P2, PT, R23, 0x1, RZ ;  /* 0x0000000117147810 */ /* 0x000fc60007f5e0ff */
[----:B------:R-:W-:Y:S01]  /*2310*/  IMAD.X R25, RZ, RZ, R25, P1 ;  /* 0x000000ffff197224 */ /* 0x000fe200008e0619 */
[----:B------:R-:W-:Y:S01]  /*2320*/  IADD3 R27, P1, PT, -R16, R15, RZ ;  /* 0x0000000f101b7210 */ /* 0x000fe20007f3e1ff */
[----:B------:R-:W-:-:S03]  /*2330*/  IMAD R17, R23, R19, R17 ;  /* 0x0000001317117224 */ /* 0x000fc600078e0211 */
[-C--:B------:R-:W-:Y:S01]  /*2340*/  ISETP.GE.U32.AND P0, PT, R27, R18.reuse, PT ;  /* 0x000000121b00720c */ /* 0x080fe20003f06070 */
[----:B------:R-:W-:-:S04]  /*2350*/  IMAD R16, R25, R18, R17 ;  /* 0x0000001219107224 */ /* 0x000fc800078e0211 */
[----:B------:R-:W-:Y:S01]  /*2360*/  IMAD.X R21, R21, 0x1, ~R16, P1 ;  /* 0x0000000115157824 */ /* 0x000fe200008e0e10 */
[----:B------:R-:W-:Y:S01]  /*2370*/  IADD3 R15, P1, PT, R27, -R18, RZ ;  /* 0x800000121b0f7210 */ /* 0x000fe20007f3e0ff */
[----:B------:R-:W-:-:S03]  /*2380*/  IMAD.X R16, RZ, RZ, R25, P2 ;  /* 0x000000ffff107224 */ /* 0x000fc600010e0619 */
[CC--:B------:R-:W-:Y:S02]  /*2390*/  ISETP.GE.U32.AND.EX P0, PT, R21.reuse, R19.reuse, PT, P0 ;  /* 0x000000131500720c */ /* 0x0c0fe40003f06100 */
[----:B------:R-:W-:Y:S02]  /*23a0*/  IADD3.X R17, PT, PT, R21, ~R19, RZ, P1, !PT ;  /* 0x8000001315117210 */ /* 0x000fe40000ffe4ff */
[----:B------:R-:W-:Y:S02]  /*23b0*/  SEL R15, R15, R27, P0 ;  /* 0x0000001b0f0f7207 */ /* 0x000fe40000000000 */
[----:B------:R-:W-:Y:S02]  /*23c0*/  SEL R20, R20, R23, P0 ;  /* 0x0000001714147207 */ /* 0x000fe40000000000 */
[----:B------:R-:W-:Y:S02]  /*23d0*/  SEL R17, R17, R21, P0 ;  /* 0x0000001511117207 */ /* 0x000fe40000000000 */
[----:B------:R-:W-:-:S02]  /*23e0*/  ISETP.GE.U32.AND P1, PT, R15, R18, PT ;  /* 0x000000120f00720c */ /* 0x000fc40003f26070 */
[----:B------:R-:W-:Y:S02]  /*23f0*/  SEL R25, R16, R25, P0 ;  /* 0x0000001910197207 */ /* 0x000fe40000000000 */
[----:B------:R-:W-:Y:S02]  /*2400*/  IADD3 R15, P2, PT, R20, 0x1, RZ ;  /* 0x00000001140f7810 */ /* 0x000fe40007f5e0ff */
[----:B------:R-:W-:Y:S02]  /*2410*/  ISETP.GE.U32.AND.EX P0, PT, R17, R19, PT, P1 ;  /* 0x000000131100720c */ /* 0x000fe40003f06110 */
[----:B------:R-:W-:Y:S01]  /*2420*/  LOP3.LUT R17, R4, R3, RZ, 0x3c, !PT ;  /* 0x0000000304117212 */ /* 0x000fe200078e3cff */
[----:B------:R-:W-:Y:S01]  /*2430*/  IMAD.X R16, RZ, RZ, R25, P2 ;  /* 0x000000ffff107224 */ /* 0x000fe200010e0619 */
[----:B------:R-:W-:Y:S02]  /*2440*/  SEL R15, R15, R20, P0 ;  /* 0x000000140f0f7207 */ /* 0x000fe40000000000 */
[----:B------:R-:W-:-:S02]  /*2450*/  ISETP.GE.AND P1, PT, R17, RZ, PT ;  /* 0x000000ff1100720c */ /* 0x000fc40003f26270 */
[----:B------:R-:W-:Y:S02]  /*2460*/  SEL R16, R16, R25, P0 ;  /* 0x0000001910107207 */ /* 0x000fe40000000000 */
[-C--:B------:R-:W-:Y:S02]  /*2470*/  IADD3 R18, P2, PT, RZ, -R15.reuse, RZ ;  /* 0x8000000fff127210 */ /* 0x080fe40007f5e0ff */
[----:B------:R-:W-:Y:S02]  /*2480*/  ISETP.NE.U32.AND P0, PT, R14, RZ, PT ;  /* 0x000000ff0e00720c */ /* 0x000fe40003f05070 */
[-C--:B------:R-:W-:Y:S02]  /*2490*/  IADD3.X R17, PT, PT, RZ, ~R16.reuse, RZ, P2, !PT ;  /* 0x80000010ff117210 */ /* 0x080fe400017fe4ff */
[----:B------:R-:W-:Y:S02]  /*24a0*/  SEL R14, R18, R15, !P1 ;  /* 0x0000000f120e7207 */ /* 0x000fe40004800000 */
[----:B------:R-:W-:Y:S01]  /*24b0*/  SEL R15, R17, R16, !P1 ;  /* 0x00000010110f7207 */ /* 0x000fe20004800000 */
[----:B------:R-:W-:Y:S01]  /*24c0*/  IMAD.MOV.U32 R16, RZ, RZ, R0 ;  /* 0x000000ffff107224 */ /* 0x000fe200078e0000 */
[----:B------:R-:W-:Y:S01]  /*24d0*/  ISETP.NE.AND.EX P0, PT, R4, RZ, PT, P0 ;  /* 0x000000ff0400720c */ /* 0x000fe20003f05300 */
[----:B------:R-:W-:-:S03]  /*24e0*/  IMAD.MOV.U32 R17, RZ, RZ, 0x0 ;  /* 0x00000000ff117424 */ /* 0x000fc600078e00ff */
[----:B------:R-:W-:Y:S02]  /*24f0*/  SEL R14, R14, 0xffffffff, P0 ;  /* 0xffffffff0e0e7807 */ /* 0x000fe40000000000 */
[----:B------:R-:W-:Y:S01]  /*2500*/  SEL R15, R15, 0xffffffff, P0 ;  /* 0xffffffff0f0f7807 */ /* 0x000fe20000000000 */
[----:B------:R-:W-:Y:S06]  /*2510*/  RET.REL.NODEC R16 `(_ZN2at6native49_GLOBAL__N__cfa43aba_16_ReflectionPad_cu_f800513940reflection_pad2d_backward_det_out_kernelIN3c107complexIfEEEEvPT_PKS6_lliiiiiii) ;  /* 0xffffffd810b87950 */ /* 0x000fec0003c3ffff */
        .weak           $__internal_75_$__cuda_sm20_rem_s64
        .type           $__internal_75_$__cuda_sm20_rem_s64,@function
        .size           $__internal_75_$__cuda_sm20_rem_s64,(.L_x_1291 - $__internal_75_$__cuda_sm20_rem_s64)
$__internal_75_$__cuda_sm20_rem_s64:
        /* <DEDUP_REMOVED lines=36> */
[----:B------:R-:W-:-:S04]  /*2760*/  IMAD.HI.U32 R12, R19, R14, RZ ;  /* 0x0000000e130c7227 */ /* 0x000fc800078e00ff */
[----:B------:R-:W-:Y:S01]  /*2770*/  IMAD.HI.U32 R16, P2, R19, R21, R16 ;  /* 0x0000001513107227 */ /* 0x000fe20007840010 */
[----:B------:R-:W-:-:S03]  /*2780*/  SEL R17, R13, R4, !P1 ;  /* 0x000000040d117207 */ /* 0x000fc60004800000 */
[----:B------:R-:W-:Y:S01]  /*2790*/  IMAD R21, R19, R14, RZ ;  /* 0x0000000e13157224 */ /* 0x000fe200078e02ff */
[----:B------:R-:W-:Y:S01]  /*27a0*/  IADD3.X R19, PT, PT, R12, R19, RZ, P0, !PT ;  /* 0x000000130c137210 */ /* 0x000fe200007fe4ff */
[----:B------:R-:W-:Y:S02]  /*27b0*/  IMAD.X R14, RZ, RZ, ~R15, P4 ;  /* 0x000000ffff0e7224 */ /* 0x000fe400020e0e0f */
[----:B------:R-:W-:Y:S01]  /*27c0*/  IMAD.MOV.U32 R13, RZ, RZ, RZ ;  /* 0x000000ffff0d7224 */ /* 0x000fe200078e00ff */
[----:B------:R-:W-:Y:S02]  /*27d0*/  IADD3 R4, P3, PT, R21, R16, RZ ;  /* 0x0000001015047210 */ /* 0x000fe40007f7e0ff */
[----:B------:R-:W-:Y:S02]  /*27e0*/  SEL R15, R14, R15, !P1 ;  /* 0x0000000f0e0f7207 */ /* 0x000fe40004800000 */
[----:B------:R-:W-:Y:S01]  /*27f0*/  IADD3.X R14, PT, PT, RZ, RZ, R19, P3, P2 ;  /* 0x000000ffff0e7210 */ /* 0x000fe20001fe4413 */
[----:B------:R-:W-:-:S04]  /*2800*/  IMAD.HI.U32 R12, R4, R17, RZ ;  /* 0x00000011040c7227 */ /* 0x000fc800078e00ff */
[-C--:B------:R-:W-:Y:S02]  /*2810*/  IMAD R19, R14, R15.reuse, RZ ;  /* 0x0000000f0e137224 */ /* 0x080fe400078e02ff */
[----:B------:R-:W-:-:S04]  /*2820*/  IMAD.WIDE.U32 R12, R4, R15, R12 ;  /* 0x0000000f040c7225 */ /* 0x000fc800078e000c */
[----:B------:R-:W-:-:S04]  /*2830*/  IMAD.HI.U32 R4, R14, R15, RZ ;  /* 0x0000000f0e047227 */ /* 0x000fc800078e00ff */
[----:B------:R-:W-:-:S04]  /*2840*/  IMAD.HI.U32 R12, P0, R14, R17, R12 ;  /* 0x000000110e0c7227 */ /* 0x000fc8000780000c */
[----:B------:R-:W-:Y:S01]  /*2850*/  IMAD.X R4, RZ, RZ, R4, P0 ;  /* 0x000000ffff047224 */ /* 0x000fe200000e0604 */
[----:B------:R-:W-:-:S04]  /*2860*/  IADD3 R19, P2, PT, R19, R12, RZ ;  /* 0x0000000c13137210 */ /* 0x000fc80007f5e0ff */
[----:B------:R-:W-:Y:S01]  /*2870*/  IADD3.X R4, PT, PT, RZ, R4, RZ, P2, !PT ;  /* 0x00000004ff047210 */ /* 0x000fe200017fe4ff */
[----:B------:R-:W-:-:S04]  /*2880*/  IMAD.WIDE.U32 R12, R19, UR4, RZ ;  /* 0x00000004130c7c25 */ /* 0x000fc8000f8e00ff */
        /* <DEDUP_REMOVED lines=26> */
[----:B------:R-:W-:Y:S06]  /*2a30*/  RET.REL.NODEC R12 `(_ZN2at6native49_GLOBAL__N__cfa43aba_16_ReflectionPad_cu_f800513940reflection_pad2d_backward_det_out_kernelIN3c107complexIfEEEEvPT_PKS6_lliiiiiii) ;  /* 0xffffffd40c707950 */ /* 0x000fec0003c3ffff */
.L_x_1019:
        /* <DEDUP_REMOVED lines=12> */
.L_x_1291:


//--------------------- .text._ZN2at6native49_GLOBAL__N__cfa43aba_16_ReflectionPad_cu_f800513936reflection_pad2d_backward_out_kernelIN3c107complexIdEEEEvPT_PKS6_lliiiiiii --------------------------
	.section	.text._ZN2at6native49_GLOBAL__N__cfa43aba_16_ReflectionPad_cu_f800513936reflection_pad2d_backward_out_kernelIN3c107complexIdEEEEvPT_PKS6_lliiiiiii,"ax",@progbits
	.align	128
.text._ZN2at6native49_GLOBAL__N__cfa43aba_16_ReflectionPad_cu_f800513936reflection_pad2d_backward_out_kernelIN3c107complexIdEEEEvPT_PKS6_lliiiiiii:
        .type           _ZN2at6native49_GLOBAL__N__cfa43aba_16_ReflectionPad_cu_f800513936reflection_pad2d_backward_out_kernelIN3c107complexIdEEEEvPT_PKS6_lliiiiiii,@function
        .size           _ZN2at6native49_GLOBAL__N__cfa43aba_16_ReflectionPad_cu_f800513936reflection_pad2d_backward_out_kernelIN3c107complexIdEEEEvPT_PKS6_lliiiiiii,(.L_x_1294 - _ZN2at6native49_GLOBAL__N__cfa43aba_16_ReflectionPad_cu_f800513936reflection_pad2d_backward_out_kernelIN3c107complexIdEEEEvPT_PKS6_lliiiiiii)
        .other          _ZN2at6native49_GLOBAL__N__cfa43aba_16_ReflectionPad_cu_f800513936reflection_pad2d_backward_out_kernelIN3c107complexIdEEEEvPT_PKS6_lliiiiiii,@"STO_CUDA_ENTRY STV_DEFAULT"
_ZN2at6native49_GLOBAL__N__cfa43aba_16_ReflectionPad_cu_f800513936reflection_pad2d_backward_out_kernelIN3c107complexIdEEEEvPT_PKS6_lliiiiiii:
        /* <DEDUP_REMOVED lines=61> */
.L_x_1020:
[----:B------:R-:W-:-:S07]  /*03d0*/  MOV R0, 0x3f0 ;  /* 0x000003f000007802 */ /* 0x000fce0000000f00 */
[----:B------:R-:W-:Y:S05]  /*03e0*/  CALL.REL.NOINC `($__internal_76_$__cuda_sm20_div_s64) ;  /* 0x0000000400a07944 */ /* 0x000fea0003c00000 */
        /* <DEDUP_REMOVED lines=9> */
.L_x_1021:
        /* <DEDUP_REMOVED lines=13> */
[----:B------:R-:W-:-:S06]  /*0550*/  LEA.HI.X R7, R4, UR15, R5, 0x4, P0 ;  /* 0x0000000f04077c11 */ /* 0x000fcc00080f2405 */
[----:B------:R-:W3:Y:S01]  /*0560*/  LDG.E.128 R4, desc[UR26][R6.64] ;  /* 0x0000001a06047981 */ /* 0x000ee2000c1e1d00 */
        /* <DEDUP_REMOVED lines=9> */
[----:B------:R-:W-:Y:S01]  /*0600*/  UISETP.GT.U32.AND UP1, UPT, UR9, URZ, UPT ;  /* 0x000000ff0900728c */ /* 0x000fe2000bf24070 */
[----:B------:R-:W-:Y:S01]  /*0610*/  SEL R13, R13, R0, P1 ;  /* 0x000000000d0d7207 */ /* 0x000fe20000800000 */
[----:B------:R-:W-:Y:S01]  /*0620*/  IMAD.X R0, RZ, RZ, ~R11, P0 ;  /* 0x000000ffff007224 */ /* 0x000fe200000e0e0b */
[----:B------:R-:W-:Y:S01]  /*0630*/  IADD3 R10, P0, PT, R2, -UR11, RZ ;  /* 0x8000000b020a7c10 */ /* 0x000fe2000ff1e0ff */
[----:B------:R-:W-:Y:S02]  /*0640*/  USEL UR6, UR11, URZ, UP2 ;  /* 0x000000ff0b067287 */ /* 0x000fe40009000000 */
[----:B------:R-:W-:Y:S01]  /*0650*/  USEL UR7, UR28, URZ, UP2 ;  /* 0x000000ff1c077287 */ /* 0x000fe20009000000 */
[----:B------:R-:W-:Y:S01]  /*0660*/  SEL R11, R11, R0, P1 ;  /* 0x000000000b0b7207 */ /* 0x000fe20000800000 */
[----:B------:R-:W-:Y:S01]  /*0670*/  UISETP.GT.AND.EX UP1, UPT, UR10, URZ, UPT, UP1 ;  /* 0x000000ff0a00728c */ /* 0x000fe2000bf24310 */
[----:B------:R-:W-:Y:S01]  /*0680*/  IADD3.X R0, PT, PT, R3, ~UR28, RZ, P0, !PT ;  /* 0x8000001c03007c10 */ /* 0x000fe200087fe4ff */
[----:B------:R-:W-:Y:S01]  /*0690*/  ULOP3.LUT UR6, URZ, UR6, URZ, 0x33, !UPT ;  /* 0x00000006ff067292 */ /* 0x000fe2000f8e33ff */
[----:B------:R-:W-:Y:S01]  /*06a0*/  IADD3 R12, P0, P1, R8, 0x1, -R17 ;  /* 0x00000001080c7810 */ /* 0x000fe2000791e811 */
[----:B0-----:R-:W-:Y:S01]  /*06b0*/  UISETP.GT.U32.AND UP0, UPT, UR14, URZ, UPT ;  /* 0x000000ff0e00728c */ /* 0x001fe2000bf04070 */
[-C--:B------:R-:W-:Y:S01]  /*06c0*/  IADD3 R15, P3, PT, RZ, -R10.reuse, RZ ;  /* 0x8000000aff0f7210 */ /* 0x080fe20007f7e0ff */
[----:B------:R-:W-:Y:S01]  /*06d0*/  ULOP3.LUT UR7, URZ, UR7, URZ, 0x33, !UPT ;  /* 0x00000007ff077292 */ /* 0x000fe2000f8e33ff */
[----:B------:R-:W-:Y:S01]  /*06e0*/  ISETP.LT.AND P2, PT, R0, RZ, PT ;  /* 0x000000ff0000720c */ /* 0x000fe20003f41270 */
[----:B------:R-:W-:Y:S01]  /*06f0*/  USEL UR9, UR9, URZ, UP1 ;  /* 0x000000ff09097287 */ /* 0x000fe20008800000 */
[----:B------:R-:W-:Y:S01]  /*0700*/  IADD3.X R14, PT, PT, R9, ~UR24, RZ, P0, P1 ;  /* 0x80000018090e7c10 */ /* 0x000fe200087e24ff */
[----:B------:R-:W-:Y:S01]  /*0710*/  UIADD3 UR6, UP2, UP3, UR6, UR20, UR11 ;  /* 0x0000001406067290 */ /* 0x000fe2000fb5e00b */
[----:B------:R-:W-:Y:S01]  /*0720*/  SEL R10, R15, R10, P2 ;  /* 0x0000000a0f0a7207 */ /* 0x000fe20001000000 */
[----:B------:R-:W-:Y:S01]  /*0730*/  IMAD.X R15, RZ, RZ, ~R0, P3 ;  /* 0x000000ffff0f7224 */ /* 0x000fe200018e0e00 */
[----:B------:R-:W-:Y:S01]  /*0740*/  IADD3 R17, P0, PT, RZ, -R12, RZ ;  /* 0x8000000cff117210 */ /* 0x000fe20007f1e0ff */
[----:B------:R-:W-:Y:S01]  /*0750*/  USEL UR10, UR10, URZ, UP1 ;  /* 0x000000ff0a0a7287 */ /* 0x000fe20008800000 */
[----:B------:R-:W-:Y:S01]  /*0760*/  ISETP.LT.AND P1, PT, R14, RZ, PT ;  /* 0x000000ff0e00720c */ /* 0x000fe20003f21270 */
[----:B------:R-:W-:Y:S01]  /*0770*/  UISETP.GT.AND.EX UP0, UPT, UR29, URZ, UPT, UP0 ;  /* 0x000000ff1d00728c */ /* 0x000fe2000bf04300 */
[----:B------:R-:W-:Y:S01]  /*0780*/  SEL R0, R15, R0, P2 ;  /* 0x000000000f007207 */ /* 0x000fe20001000000 */
[----:B------:R-:W-:Y:S01]  /*0790*/  UIADD3.X UR7, UPT, UPT, UR7, UR21, UR28, UP2, UP3 ;  /* 0x0000001507077290 */ /* 0x000fe200097e641c */
[----:B------:R-:W-:Y:S01]  /*07a0*/  SEL R17, R17, R12, P1 ;  /* 0x0000000c11117207 */ /* 0x000fe20000800000 */
[----:B------:R-:W-:Y:S01]  /*07b0*/  UIADD3 UR6, UP1, UPT, UR6, UR9, URZ ;  /* 0x0000000906067290 */ /* 0x000fe2000ff3e0ff */
[----:B------:R-:W-:Y:S01]  /*07c0*/  IADD3.X R15, PT, PT, RZ, ~R14, RZ, P0, !PT ;  /* 0x8000000eff0f7210 */ /* 0x000fe200007fe4ff */
[----:B------:R-:W-:-:S02]  /*07d0*/  USEL UR9, UR14, URZ, UP0 ;  /* 0x000000ff0e097287 */ /* 0x000fc40008000000 */
[----:B------:R-:W-:Y:S01]  /*07e0*/  IADD3 R12, P0, PT, R8, -UR14, RZ ;  /* 0x8000000e080c7c10 */ /* 0x000fe2000ff1e0ff */
[----:B------:R-:W-:Y:S01]  /*07f0*/  UIADD3.X UR7, UPT, UPT, UR7, UR10, URZ, UP1, !UPT ;  /* 0x0000000a07077290 */ /* 0x000fe20008ffe4ff */
[----:B------:R-:W-:Y:S01]  /*0800*/  SEL R16, R15, R14, P1 ;  /* 0x0000000e0f107207 */ /* 0x000fe20000800000 */
[----:B------:R-:W-:Y:S02]  /*0810*/  USEL UR11, UR29, URZ, UP0 ;  /* 0x000000ff1d0b7287 */ /* 0x000fe40008000000 */
[----:B------:R-:W-:Y:S01]  /*0820*/  IADD3.X R14, PT, PT, R9, ~UR29, RZ, P0, !PT ;  /* 0x8000001d090e7c10 */ /* 0x000fe200087fe4ff */
[----:B------:R-:W-:Y:S01]  /*0830*/  ULOP3.LUT UR9, URZ, UR9, URZ, 0x33, !UPT ;  /* 0x00000009ff097292 */ /* 0x000fe2000f8e33ff */
[-C--:B------:R-:W-:Y:S01]  /*0840*/  IADD3 R19, P3, PT, RZ, -R12.reuse, RZ ;  /* 0x8000000cff137210 */ /* 0x080fe20007f7e0ff */
[----:B--2---:R-:W-:Y:S01]  /*0850*/  UIMAD.WIDE.U32 UR6, UR8, UR18, UR6 ;  /* 0x00000012080672a5 */ /* 0x004fe2000f8e0006 */
[----:B------:R-:W-:Y:S01]  /*0860*/  ISETP.LT.AND P1, PT, R14, RZ, PT ;  /* 0x000000ff0e00720c */ /* 0x000fe20003f21270 */
[----:B------:R-:W-:Y:S01]  /*0870*/  ULOP3.LUT UR11, URZ, UR11, URZ, 0x33, !UPT ;  /* 0x0000000bff0b7292 */ /* 0x000fe2000f8e33ff */
[----:B------:R-:W-:Y:S01]  /*0880*/  IADD3 R15, P2, PT, RZ, -UR14, RZ ;  /* 0x8000000eff0f7c10 */ /* 0x000fe2000ff5e0ff */
[----:B------:R-:W-:Y:S01]  /*0890*/  UIADD3 UR9, UP0, UP1, UR9, UR23, UR14 ;  /* 0x0000001709097290 */ /* 0x000fe2000f91e00e */
[----:B------:R-:W-:Y:S01]  /*08a0*/  SEL R19, R19, R12, P1 ;  /* 0x0000000c13137207 */ /* 0x000fe20000800000 */
[----:B------:R-:W-:Y:S01]  /*08b0*/  UIMAD UR10, UR8, UR19, UR7 ;  /* 0x00000013080a72a4 */ /* 0x000fe2000f8e0207 */
[----:B------:R-:W-:Y:S01]  /*08c0*/  ISETP.GT.U32.AND P0, PT, R15, RZ, PT ;  /* 0x000000ff0f00720c */ /* 0x000fe20003f04070 */
[----:B------:R-:W-:Y:S01]  /*08d0*/  IMAD.X R12, RZ, RZ, ~UR29, P2 ;  /* 0x8000001dff0c7e24 */ /* 0x000fe200090e06ff */
[----:B------:R-:W-:Y:S01]  /*08e0*/  IADD3 R8, P2, PT, R8, R17, RZ ;  /* 0x0000001108087210 */ /* 0x000fe20007f5e0ff */
[----:B------:R-:W-:Y:S01]  /*08f0*/  IMAD.X R17, RZ, RZ, ~R14, P3 ;  /* 0x000000ffff117224 */ /* 0x000fe200018e0e0e */
[----:B------:R-:W-:Y:S01]  /*0900*/  IADD3 R13, P4, P5, -R2, UR6, R13 ;  /* 0x00000006020d7c10 */ /* 0x000fe2000fd9e10d */
[----:B------:R-:W-:Y:S01]  /*0910*/  UIADD3.X UR7, UPT, UPT, UR11, UR24, UR29, UP0, UP1 ;  /* 0x000000180b077290 */ /* 0x000fe200087e241d */
[----:B------:R-:W-:Y:S01]  /*0920*/  ISETP.GT.AND.EX P0, PT, R12, RZ, PT, P0 ;  /* 0x000000ff0c00720c */ /* 0x000fe20003f04300 */
        /* <DEDUP_REMOVED lines=17> */
[----:B---3--:R-:W-:Y:S04]  /*0a40*/  REDG.E.ADD.F64.RN.STRONG.GPU desc[UR26][R2.64], R4 ;  /* 0x00000004020079a6 */ /* 0x008fe8000c12ff1a */
[----:B------:R-:W-:Y:S01]  /*0a50*/  REDG.E.ADD.F64.RN.STRONG.GPU desc[UR26][R2.64+0x8], R6 ;  /* 0x00000806020079a6 */ /* 0x000fe2000c12ff1a */
[----:B------:R-:W-:Y:S05]  /*0a60*/  EXIT ;  /* 0x000000000000794d */ /* 0x000fea0003800000 */
        .weak           $__internal_76_$__cuda_sm20_div_s64
        .type           $__internal_76_$__cuda_sm20_div_s64,@function
        .size           $__internal_76_$__cuda_sm20_div_s64,(.L_x_1294 - $__internal_76_$__cuda_sm20_div_s64)
$__internal_76_$__cuda_sm20_div_s64:
        /* <DEDUP_REMOVED lines=77> */
[----:B------:R-:W-:Y:S06]  /*0f40*/  RET.REL.NODEC R4 `(_ZN2at6native49_GLOBAL__N__cfa43aba_16_ReflectionPad_cu_f800513936reflection_pad2d_backward_out_kernelIN3c107complexIdEEEEvPT_PKS6_lliiiiiii) ;  /* 0xfffffff0042c7950 */ /* 0x000fec0003c3ffff */
.L_x_1022:
        /* <DEDUP_REMOVED lines=11> */
.L_x_1294:


//--------------------- .text._ZN2at6native49_GLOBAL__N__cfa43aba_16_ReflectionPad_cu_f800513940reflection_pad2d_backward_det_out_kernelIN3c107complexIdEEEEvPT_PKS6_lliiiiiii --------------------------
	.section	.text._ZN2at6native49_GLOBAL__N__cfa43aba_16_ReflectionPad_cu_f800513940reflection_pad2d_backward_det_out_kernelIN3c107complexIdEEEEvPT_PKS6_lliiiiiii,"ax",@progbits
	.align	128
.text._ZN2at6native49_GLOBAL__N__cfa43aba_16_ReflectionPad_cu_f800513940reflection_pad2d_backward_det_out_kernelIN3c107complexIdEEEEvPT_PKS6_lliiiiiii:
        .type           _ZN2at6native49_GLOBAL__N__cfa43aba_16_ReflectionPad_cu_f800513940reflection_pad2d_backward_det_out_kernelIN3c107complexIdEEEEvPT_PKS6_lliiiiiii,@function
        .size           _ZN2at6native49_GLOBAL__N__cfa43aba_16_ReflectionPad_cu_f800513940reflection_pad2d_backward_det_out_kernelIN3c107complexIdEEEEvPT_PKS6_lliiiiiii,(.L_x_1296 - _ZN2at6native49_GLOBAL__N__cfa43aba_16_ReflectionPad_cu_f800513940reflection_pad2d_backward_det_out_kernelIN3c107complexIdEEEEvPT_PKS6_lliiiiiii)
        .other          _ZN2at6native49_GLOBAL__N__cfa43aba_16_ReflectionPad_cu_f800513940reflection_pad2d_backward_det_out_kernelIN3c107complexIdEEEEvPT_PKS6_lliiiiiii,@"STO_CUDA_ENTRY STV_DEFAULT"
_ZN2at6native49_GLOBAL__N__cfa43aba_16_ReflectionPad_cu_f800513940reflection_pad2d_backward_det_out_kernelIN3c107complexIdEEEEvPT_PKS6_lliiiiiii:
        /* <DEDUP_REMOVED lines=79> */
.L_x_1056:
[----:B------:R-:W-:Y:S01]  /*04f0*/  LOP3.LUT R4, R3, UR13, RZ, 0xfc, !PT ;  /* 0x0000000d03047c12 */ /* 0x000fe2000f8efcff */
[----:B------:R-:W-:Y:S01]  /*0500*/  BSSY.RECONVERGENT B1, `(.L_x_1024) ;  /* 0x0000022000017945 */ /* 0x000fe20003800200 */
[----:B0-----:R-:W-:Y:S02]  /*0510*/  IMAD.MOV.U32 R6, RZ, RZ, R2 ;  /* 0x000000ffff067224 */ /* 0x001fe400078e0002 */
[----:B------:R-:W-:Y:S01]  /*0520*/  ISETP.NE.U32.AND P0, PT, R4, RZ, PT ;  /* 0x000000ff0400720c */ /* 0x000fe20003f05070 */
[----:B------:R-:W-:-:S12]  /*0530*/  IMAD.MOV.U32 R7, RZ, RZ, R5 ;  /* 0x000000ffff077224 */ /* 0x000fd800078e0005 */
[----:B------:R-:W-:Y:S05]  /*0540*/  @P0 BRA `(.L_x_1025) ;  /* 0x0000000000500947 */ /* 0x000fea0003800000 */
[----:B------:R-:W5:Y:S01]  /*0550*/  I2F.U32.RP R2, UR26 ;  /* 0x0000001a00027d06 */ /* 0x000f620008209000 */
[----:B------:R-:W-:Y:S01]  /*0560*/  ISETP.NE.U32.AND P2, PT, RZ, UR26, PT ;  /* 0x0000001aff007c0c */ /* 0x000fe2000bf45070 */
[----:B------:R-:W-:-:S06]  /*0570*/  HFMA2 R21, -RZ, RZ, 0, 0 ;  /* 0x00000000ff157431 */ /* 0x000fcc00000001ff */
[----:B-----5:R-:W5:Y:S02]  /*0580*/  MUFU.RCP R2, R2 ;  /* 0x0000000200027308 */ /* 0x020f640000001000 */
[----:B-----5:R-:W-:-:S06]  /*0590*/  VIADD R4, R2, 0xffffffe ;  /* 0x0ffffffe02047836 */ /* 0x020fcc0000000000 */
[----:B------:R5:W0:Y:S02]  /*05a0*/  F2I.FTZ.U32.TRUNC.NTZ R5, R4 ;  /* 0x0000000400057305 */ /* 0x000a24000021f000 */
[----:B-----5:R-:W-:Y:S01]  /*05b0*/  IMAD.MOV.U32 R4, RZ, RZ, RZ ;  /* 0x000000ffff047224 */ /* 0x020fe200078e00ff */
        /* <DEDUP_REMOVED lines=13> */
.L_x_1025:
[----:B------:R-:W-:Y:S01]  /*0690*/  IMAD.U32 R12, RZ, RZ, UR26 ;  /* 0x0000001aff0c7e24 */ /* 0x000fe2000f8e00ff */
[----:B------:R-:W-:Y:S01]  /*06a0*/  MOV R2, 0x700 ;  /* 0x0000070000027802 */ /* 0x000fe20000000f00 */
[----:B------:R-:W-:Y:S02]  /*06b0*/  IMAD.U32 R13, RZ, RZ, UR27 ;  /* 0x0000001bff0d7e24 */ /* 0x000fe4000f8e00ff */
[----:B------:R-:W-:Y:S02]  /*06c0*/  IMAD.MOV.U32 R8, RZ, RZ, R0 ;  /* 0x000000ffff087224 */ /* 0x000fe400078e0000 */
[----:B------:R-:W-:Y:S02]  /*06d0*/  IMAD.MOV.U32 R9, RZ, RZ, R3 ;  /* 0x000000ffff097224 */ /* 0x000fe400078e0003 */
[----:B------:R-:W-:-:S07]  /*06e0*/  IMAD.U32 R10, RZ, RZ, UR13 ;  /* 0x0000000dff0a7e24 */ /* 0x000fce000f8e00ff */
[----:B01234-:R-:W-:Y:S05]  /*06f0*/  CALL.REL.NOINC `($__internal_77_$__cuda_sm20_div_s64) ;  /* 0x0000001800d07944 */ /* 0x01ffea0003c00000 */
[----:B------:R-:W-:Y:S01]  /*0700*/  MOV R20, R16 ;  /* 0x0000001000147202 */ /* 0x000fe20000000f00 */
[----:B------:R-:W-:-:S07]  /*0710*/  IMAD.MOV.U32 R21, RZ, RZ, R17 ;  /* 0x000000ffff157224 */ /* 0x000fce00078e0011 */
.L_x_1026:
[----:B-1234-:R-:W-:Y:S05]  /*0720*/  BSYNC.RECONVERGENT B1 ;  /* 0x0000000000017941 */ /* 0x01efea0003800200 */
.L_x_1024:
        /* <DEDUP_REMOVED lines=27> */
.L_x_1028:
[----:B------:R-:W-:Y:S01]  /*08e0*/  MOV R12, UR22 ;  /* 0x00000016000c7c02 */ /* 0x000fe20008000f00 */
[----:B------:R-:W-:Y:S01]  /*08f0*/  IMAD.U32 R13, RZ, RZ, UR23 ;  /* 0x00000017ff0d7e24 */ /* 0x000fe2000f8e00ff */
[----:B------:R-:W-:Y:S01]  /*0900*/  MOV R2, 0x950 ;  /* 0x0000095000027802 */ /* 0x000fe20000000f00 */
[----:B------:R-:W-:Y:S02]  /*0910*/  IMAD.MOV.U32 R8, RZ, RZ, R0 ;  /* 0x000000ffff087224 */ /* 0x000fe400078e0000 */
[----:B------:R-:W-:Y:S02]  /*0920*/  IMAD.MOV.U32 R9, RZ, RZ, R3 ;  /* 0x000000ffff097224 */ /* 0x000fe400078e0003 */
[----:B------:R-:W-:-:S07]  /*0930*/  IMAD.U32 R10, RZ, RZ, UR14 ;  /* 0x0000000eff0a7e24 */ /* 0x000fce000f8e00ff */
[----:B------:R-:W-:Y:S05]  /*0940*/  CALL.REL.NOINC `($__internal_77_$__cuda_sm20_div_s64) ;  /* 0x00000018003c7944 */ /* 0x000fea0003c00000 */
[----:B------:R-:W-:Y:S02]  /*0950*/  IADD3 R5, P0, PT, RZ, -R16, RZ ;  /* 0x80000010ff057210 */ /* 0x000fe40007f1e0ff */
[----:B------:R-:W-:-:S03]  /*0960*/  MOV R2, R0 ;  /* 0x0000000000027202 */ /* 0x000fc60000000f00 */
[----:B------:R-:W-:Y:S02]  /*0970*/  IMAD.X R4, RZ, RZ, ~R17, P0 ;  /* 0x000000ffff047224 */ /* 0x000fe400000e0e11 */
[----:B------:R-:W-:-:S04]  /*0980*/  IMAD.WIDE.U32 R8, R5, UR22, R2 ;  /* 0x0000001605087c25 */ /* 0x000fc8000f8e0002 */
[----:B------:R-:W-:-:S04]  /*0990*/  IMAD R4, R4, UR22, RZ ;  /* 0x0000001604047c24 */ /* 0x000fc8000f8e02ff */
[----:B------:R-:W-:Y:S02]  /*09a0*/  IMAD R5, R5, UR14, R4 ;  /* 0x0000000e05057c24 */ /* 0x000fe4000f8e0204 */
[----:B------:R-:W-:Y:S02]  /*09b0*/  IMAD.MOV.U32 R4, RZ, RZ, R16 ;  /* 0x000000ffff047224 */ /* 0x000fe400078e0010 */
[----:B------:R-:W-:Y:S02]  /*09c0*/  IMAD.IADD R9, R9, 0x1, R5 ;  /* 0x0000000109097824 */ /* 0x000fe400078e0205 */
[----:B------:R-:W-:-:S07]  /*09d0*/  IMAD.MOV.U32 R5, RZ, RZ, R17 ;  /* 0x000000ffff057224 */ /* 0x000fce00078e0011 */
.L_x_1029:
[----:B------:R-:W-:Y:S05]  /*09e0*/  BSYNC.RECONVERGENT B1 ;  /* 0x0000000000017941 */ /* 0x000fea0003800200 */
.L_x_1027:
        /* <DEDUP_REMOVED lines=23> */
.L_x_1031:
[----:B------:R-:W-:-:S07]  /*0b60*/  MOV R2, 0xb80 ;  /* 0x00000b8000027802 */ /* 0x000fce0000000f00 */
[----:B------:R-:W-:Y:S05]  /*0b70*/  CALL.REL.NOINC `($__internal_78_$__cuda_sm20_rem_s64) ;  /* 0x0000001c000c7944 */ /* 0x000fea0003c00000 */
.L_x_1032:
[----:B------:R-:W-:Y:S05]  /*0b80*/  BSYNC.RECONVERGENT B1 ;  /* 0x0000000000017941 */ /* 0x000fea0003800200 */
.L_x_1030:
        /* <DEDUP_REMOVED lines=8> */
[----:B0-----:R-:W-:Y:S02]  /*0c10*/  VIADD R4, R2, 0xffffffe ;  /* 0x0ffffffe02047836 */ /* 0x001fe40000000000 */
[----:B------:R-:W-:-:S04]  /*0c20*/  IMAD.MOV.U32 R2, RZ, RZ, RZ ;  /* 0x000000ffff027224 */ /* 0x000fc800078e00ff */
        /* <DEDUP_REMOVED lines=17> */
.L_x_1034:
[----:B------:R-:W0:Y:S01]  /*0d40*/  LDCU.64 UR4, c[0x0][0x390] ;  /* 0x00007200ff0477ac */ /* 0x000e220008000a00 */
[----:B------:R-:W-:Y:S01]  /*0d50*/  MOV R2, 0xd90 ;  /* 0x00000d9000027802 */ /* 0x000fe20000000f00 */
[----:B0-----:R-:W-:Y:S02]  /*0d60*/  IMAD.U32 R12, RZ, RZ, UR4 ;  /* 0x00000004ff0c7e24 */ /* 0x001fe4000f8e00ff */
[----:B------:R-:W-:-:S07]  /*0d70*/  IMAD.U32 R10, RZ, RZ, UR5 ;  /* 0x00000005ff0a7e24 */ /* 0x000fce000f8e00ff */
[----:B------:R-:W-:Y:S05]  /*0d80*/  CALL.REL.NOINC `($__internal_77_$__cuda_sm20_div_s64) ;  /* 0x00000014002c7944 */ /* 0x000fea0003c00000 */
[----:B------:R-:W-:-:S04]  /*0d90*/  IADD3 R11, P0, PT, RZ, -R16, RZ ;  /* 0x80000010ff0b7210 */ /* 0x000fc80007f1e0ff */
[----:B------:R-:W-:Y:S01]  /*0da0*/  IADD3.X R2, PT, PT, RZ, ~R17, RZ, P0, !PT ;  /* 0x80000011ff027210 */ /* 0x000fe200007fe4ff */
[----:B------:R-:W-:-:S04]  /*0db0*/  IMAD.WIDE.U32 R4, R11, UR38, R8 ;  /* 0x000000260b047c25 */ /* 0x000fc8000f8e0008 */
[----:B------:R-:W-:-:S04]  /*0dc0*/  IMAD R2, R2, UR38, RZ ;  /* 0x0000002602027c24 */ /* 0x000fc8000f8e02ff */
[----:B------:R-:W-:-:S04]  /*0dd0*/  IMAD R9, R11, UR39, R2 ;  /* 0x000000270b097c24 */ /* 0x000fc8000f8e0202 */
[----:B------:R-:W-:-:S07]  /*0de0*/  IMAD.IADD R2, R5, 0x1, R9 ;  /* 0x0000000105027824 */ /* 0x000fce00078e0209 */
.L_x_1035:
[----:B------:R-:W-:Y:S05]  /*0df0*/  BSYNC.RECONVERGENT B1 ;  /* 0x0000000000017941 */ /* 0x000fea0003800200 */
.L_x_1033:
[----:B------:R-:W0:Y:S01]  /*0e00*/  LDC R8, c[0x0][0x3a0] ;  /* 0x0000e800ff087b82 */ /* 0x000e220000000800 */
[----:B------:R-:W-:Y:S01]  /*0e10*/  IMAD.U32 R5, RZ, RZ, UR42 ;  /* 0x0000002aff057e24 */ /* 0x000fe2000f8e00ff */
[----:B------:R-:W-:Y:S01]  /*0e20*/  ISETP.LT.U32.AND P2, PT, R16, 0x1, PT ;  /* 0x000000011000780c */ /* 0x000fe20003f41070 */
[----:B------:R-:W-:Y:S01]  /*0e30*/  IMAD.U32 R13, RZ, RZ, UR43 ;  /* 0x0000002bff0d7e24 */ /* 0x000fe2000f8e00ff */
[C---:B------:R-:W-:Y:S01]  /*0e40*/  ISETP.GE.U32.AND P5, PT, R4.reuse, UR46, PT ;  /* 0x0000002e04007c0c */ /* 0x040fe2000bfa6070 */
[----:B------:R-:W-:Y:S01]  /*0e50*/  BSSY.RECONVERGENT B1, `(.L_x_1036) ;  /* 0x0000062000017945 */ /* 0x000fe20003800200 */
[----:B------:R-:W-:Y:S02]  /*0e60*/  ISETP.LT.U32.AND P4, PT, R4, UR47, PT ;  /* 0x0000002f04007c0c */ /* 0x000fe4000bf81070 */
[----:B------:R-:W-:Y:S01]  /*0e70*/  CS2R R26, SRZ ;  /* 0x00000000001a7805 */ /* 0x000fe2000001ff00 */
[----:B------:R-:W1:Y:S01]  /*0e80*/  LDC R10, c[0x0][0x3a8] ;  /* 0x0000ea00ff0a7b82 */ /* 0x000e620000000800 */
[----:B------:R-:W-:-:S02]  /*0e90*/  ISETP.GE.AND.EX P5, PT, R2, UR10, PT, P5 ;  /* 0x0000000a02007c0c */ /* 0x000fc4000bfa6350 */
[----:B------:R-:W-:Y:S02]  /*0ea0*/  CS2R R24, SRZ ;  /* 0x0000000000187805 */ /* 0x000fe4000001ff00 */
[----:B------:R-:W-:Y:S02]  /*0eb0*/  ISETP.NE.U32.AND P3, PT, R4, RZ, PT ;  /* 0x000000ff0400720c */ /* 0x000fe40003f65070 */
[----:B------:R-:W-:Y:S02]  /*0ec0*/  ISETP.LT.AND.EX P4, PT, R2, UR48, P5, P4 ;  /* 0x0000003002007c0c */ /* 0x000fe4000af81340 */
        /* <DEDUP_REMOVED lines=9> */
[----:B------:R-:W-:Y:S02]  /*0f60*/  CS2R R26, SRZ ;  /* 0x00000000001a7805 */ /* 0x000fe4000001ff00 */
[----:B------:R-:W-:Y:S01]  /*0f70*/  IADD3.X R12, PT, PT, ~R17, UR42, RZ, P1, !PT ;  /* 0x0000002a110c7c10 */ /* 0x000fe20008ffe5ff */
[----:B------:R-:W-:-:S04]  /*0f80*/  IMAD.WIDE.U32 R28, R5, UR44, RZ ;  /* 0x0000002c051c7c25 */ /* 0x000fc8000f8e00ff */
[----:B------:R-:W-:Y:S01]  /*0f90*/  IMAD R12, R12, UR44, RZ ;  /* 0x0000002c0c0c7c24 */ /* 0x000fe2000f8e02ff */
[----:B------:R-:W-:-:S03]  /*0fa0*/  IADD3 R13, P2, P3, R28, R4, R10 ;  /* 0x000000041c0d7210 */ /* 0x000fc60007b5e00a */
[----:B------:R-:W-:Y:S01]  /*0fb0*/  IMAD R5, R5, UR11, R12 ;  /* 0x0000000b05057c24 */ /* 0x000fe2000f8e020c */
[----:B------:R-:W-:-:S03]  /*0fc0*/  ISETP.GE.U32.AND P1, PT, R13, UR28, PT ;  /* 0x0000001c0d007c0c */ /* 0x000fc6000bf26070 */
[----:B------:R-:W-:-:S05]  /*0fd0*/  IMAD.IADD R5, R29, 0x1, R5 ;  /* 0x000000011d057824 */ /* 0x000fca00078e0205 */
        /* <DEDUP_REMOVED lines=14> */
[----:B------:R-:W2:Y:S02]  /*10c0*/  LDG.E.128 R12, desc[UR34][R12.64] ;  /* 0x000000220c0c7981 */ /* 0x000ea4000c1e1d00 */
[----:B--2---:R0:W1:-:S15]  /*10d0*/  DADD R24, RZ, R12 ;  /* 0x00000000ff187229 */ /* 0x00405e000000000c */
[----:B------:R-:W-:-:S15]  /*10e0*/  NOP ;  /* 0x0000000000007918 */ /* 0x000fde0000000000 */
[----:B------:R-:W-:-:S15]  /*10f0*/  NOP ;  /* 0x0000000000007918 */ /* 0x000fde0000000000 */
[----:B------:R-:W-:-:S15]  /*1100*/  NOP ;  /* 0x0000000000007918 */ /* 0x000fde0000000000 */
[----:B------:R-:W-:-:S04]  /*1110*/  NOP ;  /* 0x0000000000007918 */ /* 0x000fc80000000000 */
[----:B-1----:R0:W2:Y:S02]  /*1120*/  DADD R26, RZ, R14 ;  /* 0x00000000ff1a7229 */ /* 0x0020a4000000000e */
.L_x_1039:
[----:B------:R-:W-:Y:S05]  /*1130*/  BSYNC.RECONVERGENT B2 ;  /* 0x0000000000027941 */ /* 0x000fea0003800200 */
.L_x_1038:
[----:B------:R-:W-:Y:S05]  /*1140*/  @!P0 BRA `(.L_x_1040) ;  /* 0x0000000000648947 */ /* 0x000fea0003800000 */
[----:B------:R-:W-:-:S04]  /*1150*/  IADD3 R29, P1, P2, R28, R10, -R4 ;  /* 0x0000000a1c1d7210 */ /* 0x000fc80007a3e804 */
[----:B0-----:R-:W-:Y:S02]  /*1160*/  IADD3.X R15, PT, PT, R5, UR43, ~R2, P1, P2 ;  /* 0x0000002b050f7c10 */ /* 0x001fe40008fe4c02 */
        /* <DEDUP_REMOVED lines=15> */
[----:B------:R-:W3:Y:S02]  /*1260*/  LDG.E.128 R12, desc[UR34][R12.64] ;  /* 0x000000220c0c7981 */ /* 0x000ee4000c1e1d00 */
[----:B---3--:R3:W0:-:S15]  /*1270*/  DADD R24, R24, R12 ;  /* 0x0000000018187229 */ /* 0x00861e000000000c */
[----:B------:R-:W-:-:S15]  /*1280*/  NOP ;  /* 0x0000000000007918 */ /* 0x000fde0000000000 */
[----:B------:R-:W-:-:S15]  /*1290*/  NOP ;  /* 0x0000000000007918 */ /* 0x000fde0000000000 */
[----:B------:R-:W-:-:S15]  /*12a0*/  NOP ;  /* 0x0000000000007918 */ /* 0x000fde0000000000 */
[----:B------:R-:W-:-:S04]  /*12b0*/  NOP ;  /* 0x0000000000007918 */ /* 0x000fc80000000000 */
[----:B--2---:R3:W1:Y:S02]  /*12c0*/  DADD R26, R26, R14 ;  /* 0x000000001a1a7229 */ /* 0x004664000000000e */
[----:B01-3--:R-:W-:Y:S05]  /*12d0*/  BRA `(.L_x_1037) ;  /* 0x0000000000647947 */ /* 0x00bfea0003800000 */
.L_x_1040:
[----:B------:R-:W-:Y:S05]  /*12e0*/  @!P4 BRA `(.L_x_1037) ;  /* 0x000000000060c947 */ /* 0x000fea0003800000 */
[----:B------:R-:W-:-:S04]  /*12f0*/  IADD3 R29, P1, P2, R28, UR15, -R4 ;  /* 0x0000000f1c1d7c10 */ /* 0x000fc8000fa3e804 */
        /* <DEDUP_REMOVED lines=17> */
[----:B---3--:R1:W3:-:S15]  /*1410*/  DADD R24, R24, R12 ;  /* 0x0000000018187229 */ /* 0x0082de000000000c */
[----:B------:R-:W-:-:S15]  /*1420*/  NOP ;  /* 0x0000000000007918 */ /* 0x000fde0000000000 */
[----:B------:R-:W-:-:S15]  /*1430*/  NOP ;  /* 0x0000000000007918 */ /* 0x000fde0000000000 */
[----:B------:R-:W-:-:S15]  /*1440*/  NOP ;  /* 0x0000000000007918 */ /* 0x000fde0000000000 */
[----:B------:R-:W-:-:S04]  /*1450*/  NOP ;  /* 0x0000000000007918 */ /* 0x000fc80000000000 */
[----:B--23--:R1:W4:Y:S02]  /*1460*/  DADD R26, R26, R14 ;  /* 0x000000001a1a7229 */ /* 0x00c324000000000e */
.L_x_1037:
[----:B------:R-:W-:Y:S05]  /*1470*/  BSYNC.RECONVERGENT B1 ;  /* 0x0000000000017941 */ /* 0x000fea0003800200 */
.L_x_1036:
        /* <DEDUP_REMOVED lines=10> */
[C---:B01----:R-:W-:Y:S02]  /*1520*/  IMAD R12, R28.reuse, UR11, RZ ;  /* 0x0000000b1c0c7c24 */ /* 0x043fe4000f8e02ff */
        /* <DEDUP_REMOVED lines=21> */
[----:B---3--:R0:W1:-:S15]  /*1680*/  DADD R24, R24, R12 ;  /* 0x0000000018187229 */ /* 0x00805e000000000c */
[----:B------:R-:W-:-:S15]  /*1690*/  NOP ;  /* 0x0000000000007918 */ /* 0x000fde0000000000 */
[----:B------:R-:W-:-:S15]  /*16a0*/  NOP ;  /* 0x0000000000007918 */ /* 0x000fde0000000000 */
[----:B------:R-:W-:-:S15]  /*16b0*/  NOP ;  /* 0x0000000000007918 */ /* 0x000fde0000000000 */
[----:B------:R-:W-:-:S04]  /*16c0*/  NOP ;  /* 0x0000000000007918 */ /* 0x000fc80000000000 */
[----:B-12-4-:R0:W3:Y:S02]  /*16d0*/  DADD R26, R26, R14 ;  /* 0x000000001a1a7229 */ /* 0x0160e4000000000e */
.L_x_1045:
[----:B------:R-:W-:Y:S05]  /*16e0*/  BSYNC.RECONVERGENT B3 ;  /* 0x0000000000037941 */ /* 0x000fea0003800200 */
.L_x_1044:
[----:B------:R-:W-:Y:S05]  /*16f0*/  @!P0 BRA `(.L_x_1046) ;  /* 0x00000000006c8947 */ /* 0x000fea0003800000 */
[----:B------:R-:W-:Y:S01]  /*1700*/  IADD3 R29, P0, P1, R28, R10, -R4 ;  /* 0x0000000a1c1d7210 */ /* 0x000fe2000791e804 */
[----:B------:R-:W-:Y:S03]  /*1710*/  BSSY.RECONVERGENT B3, `(.L_x_1047) ;  /* 0x0000018000037945 */ /* 0x000fe60003800200 */
[----:B0-----:R-:W-:Y:S02]  /*1720*/  IADD3.X R15, PT, PT, R5, UR43, ~R2, P0, P1 ;  /* 0x0000002b050f7c10 */ /* 0x001fe400087e2c02 */
        /* <DEDUP_REMOVED lines=15> */
[----:B------:R-:W5:Y:S02]  /*1820*/  LDG.E.128 R12, desc[UR34][R12.64] ;  /* 0x000000220c0c7981 */ /* 0x000f64000c1e1d00 */
[----:B-----5:R0:W1:-:S15]  /*1830*/  DADD R24, R24, R12 ;  /* 0x0000000018187229 */ /* 0x02005e000000000c */
[----:B------:R-:W-:-:S15]  /*1840*/  NOP ;  /* 0x0000000000007918 */ /* 0x000fde0000000000 */
[----:B------:R-:W-:-:S15]  /*1850*/  NOP ;  /* 0x0000000000007918 */ /* 0x000fde0000000000 */
[----:B------:R-:W-:-:S15]  /*1860*/  NOP ;  /* 0x0000000000007918 */ /* 0x000fde0000000000 */
[----:B------:R-:W-:-:S04]  /*1870*/  NOP ;  /* 0x0000000000007918 */ /* 0x000fc80000000000 */
[----:B-1234-:R0:W2:Y:S02]  /*1880*/  DADD R26, R26, R14 ;  /* 0x000000001a1a7229 */ /* 0x01e0a4000000000e */
.L_x_1048:
[----:B------:R-:W-:Y:S05]  /*1890*/  BSYNC.RECONVERGENT B3 ;  /* 0x0000000000037941 */ /* 0x000fea0003800200 */
.L_x_1047:
[----:B------:R-:W-:Y:S05]  /*18a0*/  BRA `(.L_x_1049) ;  /* 0x0000000000787947 */ /* 0x000fea0003800000 */
.L_x_1046:
[----:B------:R-:W-:Y:S05]  /*18b0*/  @!P4 BREAK.RELIABLE B1 ;  /* 0x000000000001c942 */ /* 0x000fea0003800100 */
[----:B------:R-:W-:Y:S05]  /*18c0*/  @!P4 BRA `(.L_x_1050) ;  /* 0x00000004009cc947 */ /* 0x000fea0003800000 */
[----:B------:R-:W-:Y:S01]  /*18d0*/  IADD3 R29, P0, P1, -R4, UR15, R28 ;  /* 0x0000000f041d7c10 */ /* 0x000fe2000f91e11c */
[----:B------:R-:W-:Y:S03]  /*18e0*/  BSSY.RECONVERGENT B3, `(.L_x_1051) ;  /* 0x0000018000037945 */ /* 0x000fe60003800200 */
[----:B0-----:R-:W-:Y:S02]  /*18f0*/  IADD3.X R15, PT, PT, ~R2, UR7, R5, P0, P1 ;  /* 0x00000007020f7c10 */ /* 0x001fe400087e2505 */
        /* <DEDUP_REMOVED lines=22> */
.L_x_1052:
[----:B------:R-:W-:Y:S05]  /*1a60*/  BSYNC.RECONVERGENT B3 ;  /* 0x0000000000037941 */ /* 0x000fea0003800200 */
.L_x_1051:
[----:B------:R-:W-:Y:S05]  /*1a70*/  BRA `(.L_x_1053) ;  /* 0x00000000008c7947 */ /* 0x000fea0003800000 */
.L_x_1043:
[----:B------:R-:W-:Y:S05]  /*1a80*/  @!P0 BRA `(.L_x_1054) ;  /* 0x0000000000808947 */ /* 0x000fea0003800000 */
.L_x_1049:
[----:B------:R-:W-:Y:S01]  /*1a90*/  IADD3 R5, P0, PT, R16, R8, RZ ;  /* 0x0000000810057210 */ /* 0x000fe20007f1e0ff */
[----:B------:R-:W-:Y:S01]  /*1aa0*/  BSSY.RECONVERGENT B3, `(.L_x_1054) ;  /* 0x000001e000037945 */ /* 0x000fe20003800200 */
[----:B01----:R-:W-:Y:S02]  /*1ab0*/  IADD3 R12, P1, PT, -R4, R10, RZ ;  /* 0x0000000a040c7210 */ /* 0x003fe40007f3e1ff */
        /* <DEDUP_REMOVED lines=12> */
[----:B------:R-:W-:Y:S02]  /*1b80*/  IMAD R13, R21, UR32, R13 ;  /* 0x00000020150d7c24 */ /* 0x000fe4000f8e020d */
[----:B------:R-:W-:Y:S02]  /*1b90*/  IMAD R29, R19, UR28, RZ ;  /* 0x0000001c131d7c24 */ /* 0x000fe4000f8e02ff */
[----:B------:R-:W-:Y:S02]  /*1ba0*/  IMAD.IADD R15, R15, 0x1, R13 ;  /* 0x000000010f0f7824 */ /* 0x000fe400078e020d */
[----:B------:R-:W-:-:S03]  /*1bb0*/  IMAD.WIDE.U32 R14, R18, UR28, R14 ;  /* 0x0000001c120e7c25 */ /* 0x000fc6000f8e000e */
[----:B------:R-:W-:Y:S01]  /*1bc0*/  IADD3 R13, P0, PT, R14, R12, RZ ;  /* 0x0000000c0e0d7210 */ /* 0x000fe20007f1e0ff */
[----:B------:R-:W-:-:S05]  /*1bd0*/  IMAD R14, R18, UR18, R29 ;  /* 0x00000012120e7c24 */ /* 0x000fca000f8e021d */
        /* <DEDUP_REMOVED lines=10> */
.L_x_1055:
[----:B------:R-:W-:Y:S05]  /*1c80*/  BSYNC.RECONVERGENT B3 ;  /* 0x0000000000037941 */ /* 0x000fea0003800200 */
.L_x_1054:
[----:B------:R-:W-:Y:S05]  /*1c90*/  @!P4 BREAK.RELIABLE B1 ;  /* 0x000000000001c942 */ /* 0x000fea0003800100 */
[----:B------:R-:W-:Y:S05]  /*1ca0*/  @!P4 BRA `(.L_x_1050) ;  /* 0x0000000000a4c947 */ /* 0x000fea0003800000 */
.L_x_1053:
[----:B------:R-:W-:Y:S05]  /*1cb0*/  BSYNC.RELIABLE B1 ;  /* 0x0000000000017941 */ /* 0x000fea0003800100 */
.L_x_1042:
[----:B------:R-:W-:Y:S01]  /*1cc0*/  IADD3 R5, P0, PT, R4, -UR47, RZ ;  /* 0x8000002f04057c10 */ /* 0x000fe2000ff1e0ff */
[----:B------:R-:W-:-:S03]  /*1cd0*/  UIADD3 UR4, UP0, UPT, UR15, -UR47, URZ ;  /* 0x8000002f0f047290 */ /* 0x000fc6000ff1e0ff */
[----:B01----:R-:W-:Y:S01]  /*1ce0*/  IADD3.X R12, PT, PT, R2, ~UR48, RZ, P0, !PT ;  /* 0x80000030020c7c10 */ /* 0x003fe200087fe4ff */
[----:B------:R-:W-:Y:S01]  /*1cf0*/  UIADD3.X UR5, UPT, UPT, UR7, ~UR48, URZ, UP0, !UPT ;  /* 0x8000003007057290 */ /* 0x000fe200087fe4ff */
[----:B------:R-:W-:Y:S02]  /*1d00*/  IADD3 R14, P1, PT, RZ, -R5, RZ ;  /* 0x80000005ff0e7210 */ /* 0x000fe40007f3e0ff */
[----:B------:R-:W-:-:S03]  /*1d10*/  ISETP.LT.AND P0, PT, R12, RZ, PT ;  /* 0x000000ff0c00720c */ /* 0x000fc60003f01270 */
[----:B------:R-:W-:Y:S01]  /*1d20*/  IMAD.X R15, RZ, RZ, ~R12, P1 ;  /* 0x000000ffff0f7224 */ /* 0x000fe200008e0e0c */
[----:B------:R-:W-:Y:S01]  /*1d30*/  IADD3 R29, P1, PT, R16, R8, RZ ;  /* 0x00000008101d7210 */ /* 0x000fe20007f3e0ff */
[----:B------:R-:W-:Y:S01]  /*1d40*/  IMAD.U32 R13, RZ, RZ, UR5 ;  /* 0x00000005ff0d7e24 */ /* 0x000fe2000f8e00ff */
[----:B------:R-:W-:Y:S02]  /*1d50*/  SEL R5, R14, R5, P0 ;  /* 0x000000050e057207 */ /* 0x000fe40000000000 */
[----:B------:R-:W-:Y:S02]  /*1d60*/  SEL R15, R15, R12, P0 ;  /* 0x0000000c0f0f7207 */ /* 0x000fe40000000000 */
[----:B------:R-:W-:Y:S02]  /*1d70*/  IADD3.X R14, PT, PT, R17, UR42, RZ, P1, !PT ;  /* 0x0000002a110e7c10 */ /* 0x000fe40008ffe4ff */
[----:B------:R-:W-:-:S03]  /*1d80*/  MOV R12, UR4 ;  /* 0x00000004000c7c02 */ /* 0x000fc60008000f00 */
[----:B------:R-:W-:Y:S02]  /*1d90*/  IMAD R14, R14, UR44, RZ ;  /* 0x0000002c0e0e7c24 */ /* 0x000fe4000f8e02ff */
[----:B------:R-:W-:-:S04]  /*1da0*/  IMAD.WIDE.U32 R12, R29, UR44, R12 ;  /* 0x0000002c1d0c7c25 */ /* 0x000fc8000f8e000c */
[----:B------:R-:W-:Y:S01]  /*1db0*/  IMAD R14, R29, UR11, R14 ;  /* 0x0000000b1d0e7c24 */ /* 0x000fe2000f8e020e */
[----:B------:R-:W-:-:S04]  /*1dc0*/  IADD3 R5, P0, PT, R12, R5, RZ ;  /* 0x000000050c057210 */ /* 0x000fc80007f1e0ff */
[----:B------:R-:W-:Y:S02]  /*1dd0*/  IADD3.X R15, PT, PT, R15, R14, R13, P0, !PT ;  /* 0x0000000e0f0f7210 */ /* 0x000fe400007fe40d */
[----:B------:R-:W-:-:S04]  /*1de0*/  ISETP.GE.U32.AND P0, PT, R5, UR28, PT ;  /* 0x0000001c05007c0c */ /* 0x000fc8000bf06070 */
        /* <DEDUP_REMOVED lines=21> */
.L_x_1050:
[----:B------:R-:W-:Y:S05]  /*1f40*/  BSYNC.RECONVERGENT B2 ;  /* 0x0000000000027941 */ /* 0x000fea0003800200 */
.L_x_1041:
[----:B------:R-:W-:Y:S02]  /*1f50*/  IMAD.U32 R9, RZ, RZ, UR42 ;  /* 0x0000002aff097e24 */ /* 0x000fe4000f8e00ff */
[----:B------:R-:W-:Y:S02]  /*1f60*/  IMAD.U32 R11, RZ, RZ, UR43 ;  /* 0x0000002bff0b7e24 */ /* 0x000fe4000f8e00ff */
[C---:B------:R-:W-:Y:S02]  /*1f70*/  IMAD R5, R20.reuse, UR6, RZ ;  /* 0x0000000614057c24 */ /* 0x040fe4000f8e02ff */
[----:B------:R-:W-:-:S04]  /*1f80*/  IMAD.WIDE.U32 R8, R20, UR30, R8 ;  /* 0x0000001e14087c25 */ /* 0x000fc8000f8e0008 */
[----:B01----:R-:W-:Y:S01]  /*1f90*/  IMAD R15, R19, UR28, RZ ;  /* 0x0000001c130f7c24 */ /* 0x003fe2000f8e02ff */
        /* <DEDUP_REMOVED lines=10> */
[----:B------:R-:W-:Y:S01]  /*2040*/  LEA R16, P0, R4, UR36, 0x4 ;  /* 0x0000002404107c11 */ /* 0x000fe2000f8020ff */
[----:B------:R-:W5:Y:S03]  /*2050*/  LDG.E.128 R8, desc[UR34][R6.64] ;  /* 0x0000002206087981 */ /* 0x000f66000c1e1d00 */
[----:B------:R-:W-:-:S04]  /*2060*/  IADD3 R5, PT, PT, R5, R13, RZ ;  /* 0x0000000d05057210 */ /* 0x000fc80007ffe0ff */
[----:B------:R-:W-:-:S05]  /*2070*/  LEA.HI.X R17, R4, UR37, R5, 0x4, P0 ;  /* 0x0000002504117c11 */ /* 0x000fca00080f2405 */
[----:B------:R-:W2:Y:S01]  /*2080*/  LDG.E.128 R12, desc[UR34][R16.64] ;  /* 0x00000022100c7981 */ /* 0x000ea2000c1e1d00 */
[----:B------:R-:W-:-:S05]  /*2090*/  IADD3 R0, P0, PT, R22, R0, RZ ;  /* 0x0000000016007210 */ /* 0x000fca0007f1e0ff */
[----:B------:R-:W-:Y:S01]  /*20a0*/  IMAD.X R3, R23, 0x1, R3, P0 ;  /* 0x0000000117037824 */ /* 0x000fe200000e0603 */
[----:B------:R-:W-:-:S04]  /*20b0*/  ISETP.GE.U32.AND P0, PT, R0, UR24, PT ;  /* 0x0000001800007c0c */ /* 0x000fc8000bf06070 */
[----:B------:R-:W-:Y:S02]  /*20c0*/  ISETP.GE.AND.EX P0, PT, R3, UR12, PT, P0 ;  /* 0x0000000c03007c0c */ /* 0x000fe4000bf06300 */
[----:B------:R-:W-:-:S04]  /*20d0*/  LEA R2, P1, R22, R6, 0x4 ;  /* 0x0000000616027211 */ /* 0x000fc800078220ff */
[----:B------:R-:W-:Y:S01]  /*20e0*/  LEA.HI.X R5, R22, R7, R23, 0x4, P1 ;  /* 0x0000000716057211 */ /* 0x000fe200008f2417 */
[----:B--2---:R-:W5:-:S15]  /*20f0*/  DADD R12, R12, R24 ;  /* 0x000000000c0c7229 */ /* 0x004f5e0000000018 */
[----:B------:R-:W-:-:S15]  /*2100*/  NOP ;  /* 0x0000000000007918 */ /* 0x000fde0000000000 */
[----:B------:R-:W-:-:S15]  /*2110*/  NOP ;  /* 0x0000000000007918 */ /* 0x000fde0000000000 */
[----:B------:R-:W-:-:S15]  /*2120*/  NOP ;  /* 0x0000000000007918 */ /* 0x000fde0000000000 */
[----:B------:R-:W-:-:S04]  /*2130*/  NOP ;  /* 0x0000000000007918 */ /* 0x000fc80000000000 */
[----:B---34-:R-:W0:-:S15]  /*2140*/  DADD R14, R14, R26 ;  /* 0x000000000e0e7229 */ /* 0x018e1e000000001a */
[----:B------:R-:W-:-:S15]  /*2150*/  NOP ;  /* 0x0000000000007918 */ /* 0x000fde0000000000 */
[----:B------:R-:W-:-:S15]  /*2160*/  NOP ;  /* 0x0000000000007918 */ /* 0x000fde0000000000 */
[----:B------:R-:W-:-:S15]  /*2170*/  NOP ;  /* 0x0000000000007918 */ /* 0x000fde0000000000 */
[----:B------:R-:W-:-:S04]  /*2180*/  NOP ;  /* 0x0000000000007918 */ /* 0x000fc80000000000 */
[----:B-----5:R-:W-:-:S15]  /*2190*/  DADD R8, R12, R8 ;  /* 0x000000000c087229 */ /* 0x020fde0000000008 */
[----:B------:R-:W-:-:S15]  /*21a0*/  NOP ;  /* 0x0000000000007918 */ /* 0x000fde0000000000 */
[----:B------:R-:W-:-:S15]  /*21b0*/  NOP ;  /* 0x0000000000007918 */ /* 0x000fde0000000000 */
[----:B------:R-:W-:-:S15]  /*21c0*/  NOP ;  /* 0x0000000000007918 */ /* 0x000fde0000000000 */
[----:B------:R-:W-:-:S04]  /*21d0*/  NOP ;  /* 0x0000000000007918 */ /* 0x000fc80000000000 */
[----:B0-----:R-:W0:Y:S02]  /*21e0*/  DADD R10, R14, R10 ;  /* 0x000000000e0a7229 */ /* 0x001e24000000000a */
[----:B0-----:R0:W-:Y:S01]  /*21f0*/  STG.E.128 desc[UR34][R6.64], R8 ;  /* 0x0000000806007986 */ /* 0x0011e2000c101d22 */
[----:B------:R-:W-:Y:S05]  /*2200*/  @!P0 BRA `(.L_x_1056) ;  /* 0xffffffe000b88947 */ /* 0x000fea000383ffff */
[----:B------:R-:W-:Y:S05]  /*2210*/  BSYNC.RECONVERGENT B0 ;  /* 0x0000000000007941 */ /* 0x000fea0003800200 */
.L_x_1023:
[----:B------:R-:W-:Y:S05]  /*2220*/  WARPSYNC.ALL ;  /* 0x0000000000007948 */ /* 0x000fea0003800000 */
[----:B------:R-:W-:Y:S05]  /*2230*/  EXIT ;  /* 0x000000000000794d */ /* 0x000fea0003800000 */
        .weak           $__internal_77_$__cuda_sm20_div_s64
        .type           $__internal_77_$__cuda_sm20_div_s64,@function
        .size           $__internal_77_$__cuda_sm20_div_s64,($__internal_78_$__cuda_sm20_rem_s64 - $__internal_77_$__cuda_sm20_div_s64)
$__internal_77_$__cuda_sm20_div_s64:
        /* <DEDUP_REMOVED lines=14> */
[C---:B------:R-:W-:Y:S01]  /*2320*/  IMAD R13, R14.reuse, R5, R17 ;  /* 0x000000050e0d7224 */ /* 0x040fe200078e0211 */
[----:B------:R-:W-:Y:S02]  /*2330*/  IADD3 R25, P0, PT, RZ, -R16, RZ ;  /* 0x80000010ff197210 */ /* 0x000fe40007f1e0ff */
[----:B------:R-:W-:Y:S01]  /*2340*/  MOV R17, R14 ;  /* 0x0000000e00117202 */ /* 0x000fe20000000f00 */
[----:B------:R-:W-:Y:S02]  /*2350*/  IMAD R13, R15, R4, R13 ;  /* 0x000000040f0d7224 */ /* 0x000fe400078e020d */
[----:B------:R-:W-:-:S04]  /*2360*/  IMAD.HI.U32 R16, R14, R25, RZ ;  /* 0x000000190e107227 */ /* 0x000fc800078e00ff */
[----:B------:R-:W-:-:S04]  /*2370*/  IMAD.X R13, RZ, RZ, ~R13, P0 ;  /* 0x000000ffff0d7224 */ /* 0x000fc800000e0e0d */
[----:B------:R-:W-:-:S04]  /*2380*/  IMAD.WIDE.U32 R16, P0, R14, R13, R16 ;  /* 0x0000000d0e107225 */ /* 0x000fc80007800010 */
[----:B------:R-:W-:-:S04]  /*2390*/  IMAD.HI.U32 R11, R15, R13, RZ ;  /* 0x0000000d0f0b7227 */ /* 0x000fc800078e00ff */
[----:B------:R-:W-:-:S04]  /*23a0*/  IMAD.HI.U32 R16, P1, R15, R25, R16 ;  /* 0x000000190f107227 */ /* 0x000fc80007820010 */
[----:B------:R-:W-:Y:S02]  /*23b0*/  IMAD R17, R15, R13, RZ ;  /* 0x0000000d0f117224 */ /* 0x000fe400078e02ff */
[----:B------:R-:W-:-:S03]  /*23c0*/  IMAD.X R11, R11, 0x1, R15, P0 ;  /* 0x000000010b0b7824 */ /* 0x000fc600000e060f */
[----:B------:R-:W-:-:S04]  /*23d0*/  IADD3 R17, P2, PT, R17, R16, RZ ;  /* 0x0000001011117210 */ /* 0x000fc80007f5e0ff */
[----:B------:R-:W-:Y:S01]  /*23e0*/  IADD3.X R13, PT, PT, RZ, RZ, R11, P2, P1 ;  /* 0x000000ffff0d7210 */ /* 0x000fe200017e240b */
[----:B------:R-:W-:-:S04]  /*23f0*/  IMAD.WIDE.U32 R14, R17, R4, RZ ;  /* 0x00000004110e7225 */ /* 0x000fc800078e00ff */
[----:B------:R-:W-:Y:S01]  /*2400*/  IMAD R11, R17, R5, R15 ;  /* 0x00000005110b7224 */ /* 0x000fe200078e020f */
[----:B------:R-:W-:-:S03]  /*2410*/  IADD3 R15, P0, PT, RZ, -R14, RZ ;  /* 0x8000000eff0f7210 */ /* 0x000fc60007f1e0ff */
[----:B------:R-:W-:Y:S02]  /*2420*/  IMAD R11, R13, R4, R11 ;  /* 0x000000040d0b7224 */ /* 0x000fe400078e020b */
[----:B------:R-:W-:-:S04]  /*2430*/  IMAD.HI.U32 R16, R17, R15, RZ ;  /* 0x0000000f11107227 */ /* 0x000fc800078e00ff */
[----:B------:R-:W-:Y:S01]  /*2440*/  IMAD.X R14, RZ, RZ, ~R11, P0 ;  /* 0x000000ffff0e7224 */ /* 0x000fe200000e0e0b */
        /* <DEDUP_REMOVED lines=12> */
[----:B------:R-:W-:Y:S02]  /*2510*/  HFMA2 R15, -RZ, RZ, 0, 0 ;  /* 0x00000000ff0f7431 */ /* 0x000fe400000001ff */
[-C--:B------:R-:W-:Y:S02]  /*2520*/  IMAD R17, R24, R13.reuse, RZ ;  /* 0x0000000d18117224 */ /* 0x080fe400078e02ff */
[----:B------:R-:W-:-:S04]  /*2530*/  IMAD.WIDE.U32 R14, R16, R13, R14 ;  /* 0x0000000d100e7225 */ /* 0x000fc800078e000e */
[----:B------:R-:W-:-:S04]  /*2540*/  IMAD.HI.U32 R16, R24, R13, RZ ;  /* 0x0000000d18107227 */ /* 0x000fc800078e00ff */
[----:B------:R-:W-:-:S04]  /*2550*/  IMAD.HI.U32 R14, P0, R24, R11, R14 ;  /* 0x0000000b180e7227 */ /* 0x000fc8000780000e */
[----:B------:R-:W-:Y:S01]  /*2560*/  IMAD.X R16, RZ, RZ, R16, P0 ;  /* 0x000000ffff107224 */ /* 0x000fe200000e0610 */
[----:B------:R-:W-:-:S05]  /*2570*/  IADD3 R17, P1, PT, R17, R14, RZ ;  /* 0x0000000e11117210 */ /* 0x000fca0007f3e0ff */
        /* <DEDUP_REMOVED lines=18> */
[----:B------:R-:W-:-:S03]  /*26a0*/  ISETP.GE.U32.AND.EX P0, PT, R15, R5, PT, P1 ;  /* 0x000000050f00720c */ /* 0x000fc60003f06110 */
[----:B------:R-:W-:Y:S01]  /*26b0*/  IMAD.X R17, RZ, RZ, R4, P2 ;  /* 0x000000ffff117224 */ /* 0x000fe200010e0604 */
[----:B------:R-:W-:Y:S02]  /*26c0*/  SEL R16, R16, R11, P0 ;  /* 0x0000000b10107207 */ /* 0x000fe40000000000 */
[----:B------:R-:W-:Y:S02]  /*26d0*/  LOP3.LUT R11, R10, R9, RZ, 0x3c, !PT ;  /* 0x000000090a0b7212 */ /* 0x000fe400078e3cff */
[----:B------:R-:W-:Y:S02]  /*26e0*/  SEL R17, R17, R4, P0 ;  /* 0x0000000411117207 */ /* 0x000fe40000000000 */
[-C--:B------:R-:W-:Y:S02]  /*26f0*/  IADD3 R5, P2, PT, RZ, -R16.reuse, RZ ;  /* 0x80000010ff057210 */ /* 0x080fe40007f5e0ff */
[----:B------:R-:W-:Y:S02]  /*2700*/  ISETP.GE.AND P1, PT, R11, RZ, PT ;  /* 0x000000ff0b00720c */ /* 0x000fe40003f26270 */
[----:B------:R-:W-:Y:S01]  /*2710*/  ISETP.NE.U32.AND P0, PT, R12, RZ, PT ;  /* 0x000000ff0c00720c */ /* 0x000fe20003f05070 */
[----:B------:R-:W-:Y:S01]  /*2720*/  IMAD.X R4, RZ, RZ, ~R17, P2 ;  /* 0x000000ffff047224 */ /* 0x000fe200010e0e11 */
[----:B------:R-:W-:Y:S01]  /*2730*/  SEL R16, R5, R16, !P1 ;  /* 0x0000001005107207 */ /* 0x000fe20004800000 */
[----:B------:R-:W-:Y:S01]  /*2740*/  IMAD.MOV.U32 R5, RZ, RZ, 0x0 ;  /* 0x00000000ff057424 */ /* 0x000fe200078e00ff */
[----:B------:R-:W-:-:S02]  /*2750*/  ISETP.NE.AND.EX P0, PT, R10, RZ, PT, P0 ;  /* 0x000000ff0a00720c */ /* 0x000fc40003f05300 */
[----:B------:R-:W-:Y:S01]  /*2760*/  SEL R17, R4, R17, !P1 ;  /* 0x0000001104117207 */ /* 0x000fe20004800000 */
[----:B------:R-:W-:Y:S01]  /*2770*/  IMAD.MOV.U32 R4, RZ, RZ, R2 ;  /* 0x000000ffff047224 */ /* 0x000fe200078e0002 */
[----:B------:R-:W-:Y:S02]  /*2780*/  SEL R16, R16, 0xffffffff, P0 ;  /* 0xffffffff10107807 */ /* 0x000fe40000000000 */
[----:B------:R-:W-:Y:S01]  /*2790*/  SEL R17, R17, 0xffffffff, P0 ;  /* 0xffffffff11117807 */ /* 0x000fe20000000000 */
[----:B------:R-:W-:Y:S06]  /*27a0*/  RET.REL.NODEC R4 `(_ZN2at6native49_GLOBAL__N__cfa43aba_16_ReflectionPad_cu_f800513940reflection_pad2d_backward_det_out_kernelIN3c107complexIdEEEEvPT_PKS6_lliiiiiii) ;  /* 0xffffffd804147950 */ /* 0x000fec0003c3ffff */
        .weak           $__internal_78_$__cuda_sm20_rem_s64
        .type           $__internal_78_$__cuda_sm20_rem_s64,@function
        .size           $__internal_78_$__cuda_sm20_rem_s64,(.L_x_1296 - $__internal_78_$__cuda_sm20_rem_s64)
$__internal_78_$__cuda_sm20_rem_s64:
        /* <DEDUP_REMOVED lines=25> */
[----:B------:R-:W-:Y:S01]  /*2940*/  IMAD.X R12, R17, 0x1, R11, P0 ;  /* 0x00000001110c7824 */ /* 0x000fe200000e060b */
[----:B------:R-:W-:-:S03]  /*2950*/  IADD3 R17, P4, PT, RZ, -R4, RZ ;  /* 0x80000004ff117210 */ /* 0x000fc60007f9e0ff */
[----:B------:R-:W-:Y:S01]  /*2960*/  IMAD.WIDE.U32 R10, R13, UR4, RZ ;  /* 0x000000040d0a7c25 */ /* 0x000fe2000f8e00ff */
[----:B------:R-:W-:Y:S02]  /*2970*/  IADD3.X R15, PT, PT, RZ, RZ, R12, P2, P1 ;  /* 0x000000ffff0f7210 */ /* 0x000fe400017e240c */
[----:B------:R-:W-:Y:S01]  /*2980*/  ISETP.GE.AND P1, PT, R5, RZ, PT ;  /* 0x000000ff0500720c */ /* 0x000fe20003f26270 */
[----:B------:R-:W-:Y:S01]  /*2990*/  IMAD R12, R13, UR5, R11 ;  /* 0x000000050d0c7c24 */ /* 0x000fe2000f8e020b */
[----:B------:R-:W-:-:S03]  /*29a0*/  IADD3 R11, P0, PT, RZ, -R10, RZ ;  /* 0x8000000aff0b7210 */ /* 0x000fc60007f1e0ff */
[----:B------:R-:W-:Y:S02]  /*29b0*/  IMAD R10, R15, UR4, R12 ;  /* 0x000000040f0a7c24 */ /* 0x000fe4000f8e020c */
[----:B------:R-:W-:-:S04]  /*29c0*/  IMAD.HI.U32 R12, R13, R11, RZ ;  /* 0x0000000b0d0c7227 */ /* 0x000fc800078e00ff */
[----:B------:R-:W-:-:S04]  /*29d0*/  IMAD.X R10, RZ, RZ, ~R10, P0 ;  /* 0x000000ffff0a7224 */ /* 0x000fc800000e0e0a */
[----:B------:R-:W-:-:S04]  /*29e0*/  IMAD.WIDE.U32 R12, P0, R13, R10, R12 ;  /* 0x0000000a0d0c7225 */ /* 0x000fc8000780000c */
[C---:B------:R-:W-:Y:S02]  /*29f0*/  IMAD R14, R15.reuse, R10, RZ ;  /* 0x0000000a0f0e7224 */ /* 0x040fe400078e02ff */
[----:B------:R-:W-:Y:S01]  /*2a00*/  IMAD.HI.U32 R11, P2, R15, R11, R12 ;  /* 0x0000000b0f0b7227 */ /* 0x000fe2000784000c */
[----:B------:R-:W-:-:S03]  /*2a10*/  SEL R12, R17, R4, !P1 ;  /* 0x00000004110c7207 */ /* 0x000fc60004800000 */
[----:B------:R-:W-:Y:S01]  /*2a20*/  IMAD.HI.U32 R10, R15, R10, RZ ;  /* 0x0000000a0f0a7227 */ /* 0x000fe200078e00ff */
[----:B------:R-:W-:Y:S02]  /*2a30*/  IADD3 R11, P3, PT, R14, R11, RZ ;  /* 0x0000000b0e0b7210 */ /* 0x000fe40007f7e0ff */
[-C--:B------:R-:W-:Y:S01]  /*2a40*/  IADD3.X R14, PT, PT, RZ, ~R5.reuse, RZ, P4, !PT ;  /* 0x80000005ff0e7210 */ /* 0x080fe200027fe4ff */
        /* <DEDUP_REMOVED lines=16> */
[----:B------:R-:W-:-:S05]  /*2b50*/  IMAD R10, R10, UR4, R11 ;  /* 0x000000040a0a7c24 */ /* 0x000fca000f8e020b */
[----:B------:R-:W-:Y:S02]  /*2b60*/  IADD3.X R11, PT, PT, ~R10, R14, RZ, P2, !PT ;  /* 0x0000000e0a0b7210 */ /* 0x000fe400017fe5ff */
[----:B------:R-:W-:Y:S02]  /*2b70*/  IADD3 R5, P2, PT, R12, -UR4, RZ ;  /* 0x800000040c057c10 */ /* 0x000fe4000ff5e0ff */
[C---:B------:R-:W-:Y:S02]  /*2b80*/  ISETP.GE.U32.AND.EX P0, PT, R11.reuse, UR5, PT, P0 ;  /* 0x000000050b007c0c */ /* 0x040fe4000bf06100 */
[----:B------:R-:W-:Y:S02]  /*2b90*/  IADD3.X R4, PT, PT, R11, ~UR5, RZ, P2, !PT ;  /* 0x800000050b047c10 */ /* 0x000fe400097fe4ff */
[----:B------:R-:W-:Y:S02]  /*2ba0*/  SEL R5, R5, R12, P0 ;  /* 0x0000000c05057207 */ /* 0x000fe40000000000 */
[----:B------:R-:W-:-:S02]  /*2bb0*/  SEL R4, R4, R11, P0 ;  /* 0x0000000b04047207 */ /* 0x000fc40000000000 */
[C---:B------:R-:W-:Y:S02]  /*2bc0*/  ISETP.GE.U32.AND P0, PT, R5.reuse, UR4, PT ;  /* 0x0000000405007c0c */ /* 0x040fe4000bf06070 */
[----:B------:R-:W-:Y:S02]  /*2bd0*/  IADD3 R18, P2, PT, R5, -UR4, RZ ;  /* 0x8000000405127c10 */ /* 0x000fe4000ff5e0ff */
[C---:B------:R-:W-:Y:S02]  /*2be0*/  ISETP.GE.U32.AND.EX P0, PT, R4.reuse, UR5, PT, P0 ;  /* 0x0000000504007c0c */ /* 0x040fe4000bf06100 */
[----:B------:R-:W-:Y:S02]  /*2bf0*/  IADD3.X R19, PT, PT, R4, ~UR5, RZ, P2, !PT ;  /* 0x8000000504137c10 */ /* 0x000fe400097fe4ff */
[----:B------:R-:W-:Y:S02]  /*2c00*/  SEL R18, R18, R5, P0 ;  /* 0x0000000512127207 */ /* 0x000fe40000000000 */
[----:B------:R-:W-:-:S02]  /*2c10*/  SEL R19, R19, R4, P0 ;  /* 0x0000000413137207 */ /* 0x000fc40000000000 */
        /* <DEDUP_REMOVED lines=10> */
[----:B------:R-:W-:Y:S06]  /*2cc0*/  RET.REL.NODEC R4 `(_ZN2at6native49_GLOBAL__N__cfa43aba_16_ReflectionPad_cu_f800513940reflection_pad2d_backward_det_out_kernelIN3c107complexIdEEEEvPT_PKS6_lliiiiiii) ;  /* 0xffffffd004cc7950 */ /* 0x000fec0003c3ffff */
.L_x_1057:
        /* <DEDUP_REMOVED lines=11> */
.L_x_1296:


//--------------------- .text._ZN2at6native49_GLOBAL__N__cfa43aba_16_ReflectionPad_cu_f800513936reflection_pad2d_backward_out_kernelIfEEvPT_PKS3_lliiiiiii --------------------------
	.section	.text._ZN2at6native49_GLOBAL__N__cfa43aba_16_ReflectionPad_cu_f800513936reflection_pad2d_backward_out_kernelIfEEvPT_PKS3_lliiiiiii,"ax",@progbits
	.align	128
.text._ZN2at6native49_GLOBAL__N__cfa43aba_16_ReflectionPad_cu_f800513936reflection_pad2d_backward_out_kernelIfEEvPT_PKS3_lliiiiiii:
        .type           _ZN2at6native49_GLOBAL__N__cfa43aba_16_ReflectionPad_cu_f800513936reflection_pad2d_backward_out_kernelIfEEvPT_PKS3_lliiiiiii,@function
        .size           _ZN2at6native49_GLOBAL__N__cfa43aba_16_ReflectionPad_cu_f800513936reflection_pad2d_backward_out_kernelIfEEvPT_PKS3_lliiiiiii,(.L_x_1299 - _ZN2at6native49_GLOBAL__N__cfa43aba_16_ReflectionPad_cu_f800513936reflection_pad2d_backward_out_kernelIfEEvPT_PKS3_lliiiiiii)
        .other          _ZN2at6native49_GLOBAL__N__cfa43aba_16_ReflectionPad_cu_f800513936reflection_pad2d_backward_out_kernelIfEEvPT_PKS3_lliiiiiii,@"STO_CUDA_ENTRY STV_DEFAULT"
_ZN2at6native49_GLOBAL__N__cfa43aba_16_ReflectionPad_cu_f800513936reflection_pad2d_backward_out_kernelIfEEvPT_PKS3_lliiiiiii:
        /* <DEDUP_REMOVED lines=61> */
.L_x_1058:
[----:B------:R-:W-:-:S07]  /*03d0*/  MOV R0, 0x3f0 ;  /* 0x000003f000007802 */ /* 0x000fce0000000f00 */
[----:B------:R-:W-:Y:S05]  /*03e0*/  CALL.REL.NOINC `($__internal_79_$__cuda_sm20_div_s64) ;  /* 0x00000004009c7944 */ /* 0x000fea0003c00000 */
        /* <DEDUP_REMOVED lines=9> */
.L_x_1059:
        /* <DEDUP_REMOVED lines=14> */
[----:B------:R3:W4:Y:S01]  /*0560*/  LDG.E R0, desc[UR26][R10.64] ;  /* 0x0000001a0a007981 */ /* 0x000722000c1e1900 */
        /* <DEDUP_REMOVED lines=19> */
[-C--:B---3--:R-:W-:Y:S01]  /*06a0*/  IADD3 R11, P3, PT, RZ, -R8.reuse, RZ ;  /* 0x80000008ff0b7210 */ /* 0x088fe20007f7e0ff */
[----:B0-----:R-:W-:Y:S01]  /*06b0*/  UISETP.GT.U32.AND UP0, UPT, UR14, URZ, UPT ;  /* 0x000000ff0e00728c */ /* 0x001fe2000bf04070 */
[----:B------:R-:W-:Y:S01]  /*06c0*/  ISETP.LT.AND P2, PT, R6, RZ, PT ;  /* 0x000000ff0600720c */ /* 0x000fe20003f41270 */
[----:B------:R-:W-:Y:S01]  /*06d0*/  ULOP3.LUT UR7, URZ, UR7, URZ, 0x33, !UPT ;  /* 0x00000007ff077292 */ /* 0x000fe2000f8e33ff */
[C---:B------:R-:W-:Y:S01]  /*06e0*/  IADD3 R10, P0, P1, R4.reuse, 0x1, -R13 ;  /* 0x00000001040a7810 */ /* 0x040fe2000791e80d */
[----:B------:R-:W-:Y:S01]  /*06f0*/  IMAD.X R13, RZ, RZ, ~R6, P3 ;  /* 0x000000ffff0d7224 */ /* 0x000fe200018e0e06 */
[----:B------:R-:W-:Y:S01]  /*0700*/  SEL R8, R11, R8, P2 ;  /* 0x000000080b087207 */ /* 0x000fe20001000000 */
[----:B------:R-:W-:Y:S01]  /*0710*/  USEL UR9, UR9, URZ, UP1 ;  /* 0x000000ff09097287 */ /* 0x000fe20008800000 */
[----:B------:R-:W-:Y:S01]  /*0720*/  IADD3.X R11, PT, PT, R5, ~UR24, RZ, P0, P1 ;  /* 0x80000018050b7c10 */ /* 0x000fe200087e24ff */
[----:B------:R-:W-:Y:S01]  /*0730*/  UIADD3 UR6, UP2, UP3, UR6, UR20, UR11 ;  /* 0x0000001406067290 */ /* 0x000fe2000fb5e00b */
[-C--:B------:R-:W-:Y:S01]  /*0740*/  IADD3 R15, P0, PT, RZ, -R10.reuse, RZ ;  /* 0x8000000aff0f7210 */ /* 0x080fe20007f1e0ff */
[----:B------:R-:W-:Y:S01]  /*0750*/  UISETP.GT.AND.EX UP0, UPT, UR29, URZ, UPT, UP0 ;  /* 0x000000ff1d00728c */ /* 0x000fe2000bf04300 */
[----:B------:R-:W-:Y:S01]  /*0760*/  ISETP.LT.AND P1, PT, R11, RZ, PT ;  /* 0x000000ff0b00720c */ /* 0x000fe20003f21270 */
[----:B------:R-:W-:Y:S01]  /*0770*/  USEL UR10, UR10, URZ, UP1 ;  /* 0x000000ff0a0a7287 */ /* 0x000fe20008800000 */
[-C--:B------:R-:W-:Y:S01]  /*0780*/  IADD3.X R12, PT, PT, RZ, ~R11.reuse, RZ, P0, !PT ;  /* 0x8000000bff0c7210 */ /* 0x080fe200007fe4ff */
[----:B------:R-:W-:Y:S01]  /*0790*/  UIADD3.X UR7, UPT, UPT, UR7, UR21, UR28, UP2, UP3 ;  /* 0x0000001507077290 */ /* 0x000fe200097e641c */
[----:B------:R-:W-:Y:S01]  /*07a0*/  SEL R15, R15, R10, P1 ;  /* 0x0000000a0f0f7207 */ /* 0x000fe20000800000 */
[----:B------:R-:W-:Y:S01]  /*07b0*/  UIADD3 UR6, UP1, UPT, UR6, UR9, URZ ;  /* 0x0000000906067290 */ /* 0x000fe2000ff3e0ff */
[----:B------:R-:W-:Y:S01]  /*07c0*/  IADD3 R10, P0, PT, R4, -UR14, RZ ;  /* 0x8000000e040a7c10 */ /* 0x000fe2000ff1e0ff */
[----:B------:R-:W-:Y:S01]  /*07d0*/  USEL UR9, UR14, URZ, UP0 ;  /* 0x000000ff0e097287 */ /* 0x000fe20008000000 */
[----:B------:R-:W-:Y:S01]  /*07e0*/  SEL R12, R12, R11, P1 ;  /* 0x0000000b0c0c7207 */ /* 0x000fe20000800000 */
[----:B------:R-:W-:Y:S01]  /*07f0*/  UIADD3.X UR7, UPT, UPT, UR7, UR10, URZ, UP1, !UPT ;  /* 0x0000000a07077290 */ /* 0x000fe20008ffe4ff */
[----:B------:R-:W-:Y:S01]  /*0800*/  IADD3.X R11, PT, PT, R5, ~UR29, RZ, P0, !PT ;  /* 0x8000001d050b7c10 */ /* 0x000fe200087fe4ff */
[----:B------:R-:W-:Y:S01]  /*0810*/  ULOP3.LUT UR9, URZ, UR9, URZ, 0x33, !UPT ;  /* 0x00000009ff097292 */ /* 0x000fe2000f8e33ff */
[----:B------:R-:W-:Y:S01]  /*0820*/  SEL R6, R13, R6, P2 ;  /* 0x000000060d067207 */ /* 0x000fe20001000000 */
[----:B------:R-:W-:Y:S01]  /*0830*/  USEL UR11, UR29, URZ, UP0 ;  /* 0x000000ff1d0b7287 */ /* 0x000fe20008000000 */
[----:B------:R-:W-:Y:S01]  /*0840*/  IADD3 R17, P3, PT, RZ, -R10, RZ ;  /* 0x8000000aff117210 */ /* 0x000fe20007f7e0ff */
[----:B--2---:R-:W-:Y:S01]  /*0850*/  UIMAD.WIDE.U32 UR6, UR8, UR18, UR6 ;  /* 0x00000012080672a5 */ /* 0x004fe2000f8e0006 */
[----:B------:R-:W-:Y:S01]  /*0860*/  ISETP.LT.AND P1, PT, R11, RZ, PT ;  /* 0x000000ff0b00720c */ /* 0x000fe20003f21270 */
[----:B------:R-:W-:-:S02]  /*0870*/  UIADD3 UR9, UP0, UP1, UR9, UR23, UR14 ;  /* 0x0000001709097290 */ /* 0x000fc4000f91e00e */
[----:B------:R-:W-:Y:S01]  /*0880*/  IADD3 R13, P2, PT, RZ, -UR14, RZ ;  /* 0x8000000eff0d7c10 */ /* 0x000fe2000ff5e0ff */
[----:B------:R-:W-:Y:S01]  /*0890*/  ULOP3.LUT UR11, URZ, UR11, URZ, 0x33, !UPT ;  /* 0x0000000bff0b7292 */ /* 0x000fe2000f8e33ff */
[----:B------:R-:W-:Y:S01]  /*08a0*/  SEL R17, R17, R10, P1 ;  /* 0x0000000a11117207 */ /* 0x000fe20000800000 */
[----:B------:R-:W-:Y:S01]  /*08b0*/  UIMAD UR10, UR8, UR19, UR7 ;  /* 0x00000013080a72a4 */ /* 0x000fe2000f8e0207 */
[----:B------:R-:W-:Y:S01]  /*08c0*/  ISETP.GT.U32.AND P0, PT, R13, RZ, PT ;  /* 0x000000ff0d00720c */ /* 0x000fe20003f04070 */
[----:B------:R-:W-:Y:S01]  /*08d0*/  IMAD.X R10, RZ, RZ, ~UR29, P2 ;  /* 0x8000001dff0a7e24 */ /* 0x000fe200090e06ff */
[----:B------:R-:W-:Y:S01]  /*08e0*/  IADD3 R4, P2, PT, R4, R15, RZ ;  /* 0x0000000f04047210 */ /* 0x000fe20007f5e0ff */
[----:B------:R-:W-:Y:S01]  /*08f0*/  UIADD3.X UR7, UPT, UPT, UR11, UR24, UR29, UP0, UP1 ;  /* 0x000000180b077290 */ /* 0x000fe200087e241d */
[----:B------:R-:W-:Y:S02]  /*0900*/  IADD3 R9, P4, P5, -R2, UR6, R9 ;  /* 0x0000000602097c10 */ /* 0x000fe4000fd9e109 */
[----:B------:R-:W-:Y:S01]  /*0910*/  ISETP.GT.AND.EX P0, PT, R10, RZ, PT, P0 ;  /* 0x000000ff0a00720c */ /* 0x000fe20003f04300 */
[----:B------:R-:W-:-:S02]  /*0920*/  IMAD.X R5, R5, 0x1, R12, P2 ;  /* 0x0000000105057824 */ /* 0x000fc400010e060c */
[----:B------:R-:W-:Y:S01]  /*0930*/  IMAD.X R12, RZ, RZ, ~R11, P3 ;  /* 0x000000ffff0c7224 */ /* 0x000fe200018e0e0b */
[----:B------:R-:W-:-:S04]  /*0940*/  SEL R13, R13, RZ, P0 ;  /* 0x000000ff0d0d7207 */ /* 0x000fc80000000000 */
[----:B------:R-:W-:Y:S02]  /*0950*/  IADD3 R2, P2, P3, -R4, UR9, R13 ;  /* 0x0000000904027c10 */ /* 0x000fe4000fb5e10d */
[----:B------:R-:W-:Y:S02]  /*0960*/  SEL R4, R10, RZ, P0 ;  /* 0x000000ff0a047207 */ /* 0x000fe40000000000 */
[----:B------:R-:W-:Y:S02]  /*0970*/  SEL R10, R12, R11, P1 ;  /* 0x0000000b0c0a7207 */ /* 0x000fe40000800000 */
[----:B------:R-:W-:Y:S02]  /*0980*/  IADD3.X R11, PT, PT, ~R3, UR10, R7, P4, P5 ;  /* 0x0000000a030b7c10 */ /* 0x000fe4000a7ea507 */
[----:B------:R-:W-:Y:S02]  /*0990*/  IADD3 R7, P0, PT, R9, R8, RZ ;  /* 0x0000000809077210 */ /* 0x000fe40007f1e0ff */
[----:B------:R-:W-:-:S02]  /*09a0*/  IADD3.X R3, PT, PT, ~R5, UR7, R4, P2, P3 ;  /* 0x0000000705037c10 */ /* 0x000fc400097e6504 */
[----:B------:R-:W-:Y:S01]  /*09b0*/  IADD3 R2, P1, PT, R2, R17, RZ ;  /* 0x0000001102027210 */ /* 0x000fe20007f3e0ff */
[----:B------:R-:W-:-:S04]  /*09c0*/  IMAD.X R6, R11, 0x1, R6, P0 ;  /* 0x000000010b067824 */ /* 0x000fc800000e0606 */
[----:B------:R-:W-:Y:S02]  /*09d0*/  IMAD.X R3, R3, 0x1, R10, P1 ;  /* 0x0000000103037824 */ /* 0x000fe400008e060a */
[----:B------:R-:W-:Y:S02]  /*09e0*/  IMAD R6, R6, UR16, RZ ;  /* 0x0000001006067c24 */ /* 0x000fe4000f8e02ff */
[----:B------:R-:W-:-:S04]  /*09f0*/  IMAD.WIDE.U32 R2, R7, UR16, R2 ;  /* 0x0000001007027c25 */ /* 0x000fc8000f8e0002 */
[----:B------:R-:W-:Y:S01]  /*0a00*/  IMAD R7, R7, UR17, R6 ;  /* 0x0000001107077c24 */ /* 0x000fe2000f8e0206 */
[----:B------:R-:W-:-:S03]  /*0a10*/  LEA R4, P0, R2, UR12, 0x2 ;  /* 0x0000000c02047c11 */ /* 0x000fc6000f8010ff */
[----:B------:R-:W-:-:S05]  /*0a20*/  IMAD.IADD R3, R3, 0x1, R7 ;  /* 0x0000000103037824 */ /* 0x000fca00078e0207 */
[----:B------:R-:W-:-:S05]  /*0a30*/  LEA.HI.X R5, R2, UR13, R3, 0x2, P0 ;  /* 0x0000000d02057c11 */ /* 0x000fca00080f1403 */
[----:B----4-:R-:W-:Y:S01]  /*0a40*/  REDG.E.ADD.F32.FTZ.RN.STRONG.GPU desc[UR26][R4.64], R0 ;  /* 0x00000000040079a6 */ /* 0x010fe2000c12f31a */
[----:B------:R-:W-:Y:S05]  /*0a50*/  EXIT ;  /* 0x000000000000794d */ /* 0x000fea0003800000 */
        .weak           $__internal_79_$__cuda_sm20_div_s64
        .type           $__internal_79_$__cuda_sm20_div_s64,@function
        .size           $__internal_79_$__cuda_sm20_div_s64,(.L_x_1299 - $__internal_79_$__cuda_sm20_div_s64)
$__internal_79_$__cuda_sm20_div_s64:
        /* <DEDUP_REMOVED lines=77> */
[----:B------:R-:W-:Y:S06]  /*0f30*/  RET.REL.NODEC R4 `(_ZN2at6native49_GLOBAL__N__cfa43aba_16_ReflectionPad_cu_f800513936reflection_pad2d_backward_out_kernelIfEEvPT_PKS3_lliiiiiii) ;  /* 0xfffffff004307950 */ /* 0x000fec0003c3ffff */
.L_x_1060:
        /* <DEDUP_REMOVED lines=12> */
.L_x_1299:


//--------------------- .text._ZN2at6native49_GLOBAL__N__cfa43aba_16_ReflectionPad_cu_f800513940reflection_pad2d_backward_det_out_kernelIfEEvPT_PKS3_lliiiiiii --------------------------
	.section	.text._ZN2at6native49_GLOBAL__N__cfa43aba_16_ReflectionPad_cu_f800513940reflection_pad2d_backward_det_out_kernelIfEEvPT_PKS3_lliiiiiii,"ax",@progbits
	.align	128
.text._ZN2at6native49_GLOBAL__N__cfa43aba_16_ReflectionPad_cu_f800513940reflection_pad2d_backward_det_out_kernelIfEEvPT_PKS3_lliiiiiii:
        .type           _ZN2at6native49_GLOBAL__N__cfa43aba_16_ReflectionPad_cu_f800513940reflection_pad2d_backward_det_out_kernelIfEEvPT_PKS3_lliiiiiii,@function
        .size           _ZN2at6native49_GLOBAL__N__cfa43aba_16_ReflectionPad_cu_f800513940reflection_pad2d_backward_det_out_kernelIfEEvPT_PKS3_lliiiiiii,(.L_x_1301 - _ZN2at6native49_GLOBAL__N__cfa43aba_16_ReflectionPad_cu_f800513940reflection_pad2d_backward_det_out_kernelIfEEvPT_PKS3_lliiiiiii)
        .other          _ZN2at6native49_GLOBAL__N__cfa43aba_16_ReflectionPad_cu_f800513940reflection_pad2d_backward_det_out_kernelIfEEvPT_PKS3_lliiiiiii,@"STO_CUDA_ENTRY STV_DEFAULT"
_ZN2at6native49_GLOBAL__N__cfa43aba_16_ReflectionPad_cu_f800513940reflection_pad2d_backward_det_out_kernelIfEEvPT_PKS3_lliiiiiii:
        /* <DEDUP_REMOVED lines=9> */
[----:B--2---:R-:W-:Y:S02]  /*0090*/  USHF.R.S32.HI UR13, URZ, 0x1f, UR18 ;  /* 0x0000001fff0d7899 */ /* 0x004fe40008011412 */
[----:B------:R-:W-:Y:S02]  /*00a0*/  UIADD3 UR12, UPT, UPT, UR21, UR12, URZ ;  /* 0x0000000c150c7290 */ /* 0x000fe4000fffe0ff */
[----:B------:R-:W-:Y:S01]  /*00b0*/  UIMAD.WIDE.U32 UR14, UR20, UR18, URZ ;  /* 0x00000012140e72a5 */ /* 0x000fe2000f8e00ff */
[----:B------:R-:W0:Y:S01]  /*00c0*/  LDCU.128 UR8, c[0x0][0x3a0] ;  /* 0x00007400ff0877ac */ /* 0x000e220008000c00 */
[----:B------:R-:W-:Y:S01]  /*00d0*/  UIMAD UR16, UR12, UR18, URZ ;  /* 0x000000120c1072a4 */ /* 0x000fe2000f8e02ff */
[----:B-1----:R-:W-:Y:S01]  /*00e0*/  IMAD R0, R23, UR22, R0 ;  /* 0x0000001617007c24 */ /* 0x002fe2000f8e0200 */
[----:B------:R-:W-:-:S02]  /*00f0*/  USHF.R.S32.HI UR26, URZ, 0x1f, UR19 ;  /* 0x0000001fff1a7899 */ /* 0x000fc40008011413 */
[----:B------:R-:W-:Y:S02]  /*0100*/  UIMAD UR13, UR13, UR20, UR16 ;  /* 0x000000140d0d72a4 */ /* 0x000fe4000f8e0210 */
[----:B------:R-:W-:Y:S02]  /*0110*/  UIMAD.WIDE.U32 UR16, UR14, UR19, URZ ;  /* 0x000000130e1072a5 */ /* 0x000fe4000f8e00ff */
[----:B------:R-:W-:Y:S01]  /*0120*/  UIADD3 UR13, UPT, UPT, UR15, UR13, URZ ;  /* 0x0000000d0f0d7290 */ /* 0x000fe2000fffe0ff */
[----:B------:R-:W1:Y:S03]  /*0130*/  LDCU UR18, c[0x0][0x370] ;  /* 0x00006e00ff1277ac */ /* 0x000e660008000800 */
[----:B------:R-:W-:Y:S01]  /*0140*/  ISETP.LT.U32.AND P0, PT, R0, UR16, PT ;  /* 0x0000001000007c0c */ /* 0x000fe2000bf01070 */
[----:B------:R-:W-:Y:S02]  /*0150*/  UIMAD UR13, UR13, UR19, URZ ;  /* 0x000000130d0d72a4 */ /* 0x000fe4000f8e02ff */
[----:B0-----:R-:W-:-:S02]  /*0160*/  USHF.R.S32.HI UR27, URZ, 0x1f, UR10 ;  /* 0x0000001fff1b7899 */ /* 0x001fc4000801140a */
[----:B------:R-:W-:Y:S02]  /*0170*/  UIADD3 UR15, UP0, UPT, UR10, UR4, URZ ;  /* 0x000000040a0f7290 */ /* 0x000fe4000ff1e0ff */
[----:B------:R-:W-:Y:S02]  /*0180*/  UIMAD UR10, UR26, UR14, UR13 ;  /* 0x0000000e1a0a72a4 */ /* 0x000fe4000f8e020d */
[----:B------:R-:W-:Y:S02]  /*0190*/  UIADD3.X UR14, UPT, UPT, UR27, UR5, URZ, UP0, !UPT ;  /* 0x000000051b0e7290 */ /* 0x000fe400087fe4ff */
[----:B------:R-:W-:Y:S02]  /*01a0*/  UIADD3 UR10, UPT, UPT, UR17, UR10, URZ ;  /* 0x0000000a110a7290 */ /* 0x000fe4000fffe0ff */
[----:B------:R-:W-:Y:S02]  /*01b0*/  UIADD3 UR29, UP0, UPT, UR15, UR11, URZ ;  /* 0x0000000b0f1d7290 */ /* 0x000fe4000ff1e0ff */
[----:B------:R-:W-:Y:S01]  /*01c0*/  USHF.R.S32.HI UR28, URZ, 0x1f, UR8 ;  /* 0x0000001fff1c7899 */ /* 0x000fe20008011408 */
[----:B-1----:R-:W-:Y:S01]  /*01d0*/  IMAD.WIDE.U32 R22, R23, UR18, RZ ;  /* 0x0000001217167c25 */ /* 0x002fe2000f8e00ff */
[----:B------:R-:W-:-:S02]  /*01e0*/  USHF.R.S32.HI UR13, URZ, 0x1f, UR9 ;  /* 0x0000001fff0d7899 */ /* 0x000fc40008011409 */
[----:B------:R-:W-:Y:S01]  /*01f0*/  UIADD3 UR6, UP1, UP2, UR9, UR6, UR8 ;  /* 0x0000000609067290 */ /* 0x000fe2000fa3e008 */
[----:B------:R-:W-:Y:S01]  /*0200*/  IMAD.U32 R2, RZ, RZ, UR10 ;  /* 0x0000000aff027e24 */ /* 0x000fe2000f8e00ff */
[----:B------:R-:W-:Y:S02]  /*0210*/  ULEA.HI.X.SX32 UR11, UR11, UR14, 0x1, UP0 ;  /* 0x0000000e0b0b7291 */ /* 0x000fe400080f0eff */
[----:B------:R-:W-:Y:S02]  /*0220*/  UIADD3.X UR13, UPT, UPT, UR13, UR7, UR28, UP1, UP2 ;  /* 0x000000070d0d7290 */ /* 0x000fe40008fe441c */
[----:B------:R-:W-:Y:S01]  /*0230*/  ISETP.GT.AND.EX P0, PT, R2, RZ, PT, P0 ;  /* 0x000000ff0200720c */ /* 0x000fe20003f04300 */
[----:B------:R-:W-:-:S04]  /*0240*/  UIMAD UR7, UR11, UR6, URZ ;  /* 0x000000060b0772a4 */ /* 0x000fc8000f8e02ff */
[----:B------:R-:W-:-:S08]  /*0250*/  UIMAD UR8, UR13, UR29, UR7 ;  /* 0x0000001d0d0872a4 */ /* 0x000fd0000f8e0207 */
[----:B------:R-:W-:Y:S05]  /*0260*/  @!P0 EXIT ;  /* 0x000000000000894d */ /* 0x000fea0003800000 */
[----:B------:R-:W0:Y:S01]  /*0270*/  LDCU.64 UR34, c[0x0][0x380] ;  /* 0x00007000ff2277ac */ /* 0x000e220008000a00 */
[----:B------:R-:W-:Y:S01]  /*0280*/  IMAD.MOV.U32 R3, RZ, RZ, RZ ;  /* 0x000000ffff037224 */ /* 0x000fe200078e00ff */
[----:B------:R-:W-:Y:S01]  /*0290*/  BSSY.RECONVERGENT B0, `(.L_x_1061) ;  /* 0x00001e5000007945 */ /* 0x000fe20003800200 */
[----:B------:R-:W-:Y:S02]  /*02a0*/  UIADD3 UR13, UP0, UPT, UR4, -0x1, URZ ;  /* 0xffffffff040d7890 */ /* 0x000fe4000ff1e0ff */
[----:B------:R-:W-:Y:S02]  /*02b0*/  UIADD3 UR4, UP1, UPT, UR15, UR4, URZ ;  /* 0x000000040f047290 */ /* 0x000fe4000ff3e0ff */
[----:B------:R-:W-:Y:S02]  /*02c0*/  UIMAD.WIDE.U32 UR6, UR29, UR6, URZ ;  /* 0x000000061d0672a5 */ /* 0x000fe4000f8e00ff */
[----:B------:R-:W-:Y:S02]  /*02d0*/  UIADD3 UR4, UP2, UPT, UR4, -0x2, URZ ;  /* 0xfffffffe04047890 */ /* 0x000fe4000ff5e0ff */
[----:B------:R-:W-:Y:S01]  /*02e0*/  UIADD3.X UR33, UPT, UPT, UR5, -0x1, URZ, UP0, !UPT ;  /* 0xffffffff05217890 */ /* 0x000fe200087fe4ff */
[----:B------:R-:W1:Y:S01]  /*02f0*/  LDCU.64 UR18, c[0x0][0x358] ;  /* 0x00006b00ff1277ac */ /* 0x000e620008000a00 */
[C---:B0-----:R-:W-:Y:S01]  /*0300*/  LEA R2, P0, R0.reuse, UR34, 0x2 ;  /* 0x0000002200027c11 */ /* 0x041fe2000f8010ff */
[----:B------:R-:W0:Y:S03]  /*0310*/  LDCU UR30, c[0x0][0x3b4] ;  /* 0x00007680ff1e77ac */ /* 0x000e260008000800 */
[----:B------:R-:W-:Y:S01]  /*0320*/  LEA.HI.X R7, R0, UR35, R3, 0x2, P0 ;  /* 0x0000002300077c11 */ /* 0x000fe200080f1403 */
[----:B------:R-:W2:Y:S01]  /*0330*/  LDCU UR31, c[0x0][0x394] ;  /* 0x00007280ff1f77ac */ /* 0x000ea20008000800 */
[----:B------:R-:W3:Y:S01]  /*0340*/  LDCU UR32, c[0x0][0x390] ;  /* 0x00007200ff2077ac */ /* 0x000ee20008000800 */
[----:B------:R-:W4:Y:S01]  /*0350*/  LDCU.64 UR22, c[0x0][0x388] ;  /* 0x00007100ff1677ac */ /* 0x000f220008000a00 */
[----:B------:R-:W0:Y:S01]  /*0360*/  LDCU.64 UR24, c[0x0][0x390] ;  /* 0x00007200ff1877ac */ /* 0x000e220008000a00 */
[----:B------:R-:W-:-:S02]  /*0370*/  UIADD3.X UR5, UPT, UPT, UR14, -0x1, UR5, UP2, UP1 ;  /* 0xffffffff0e057890 */ /* 0x000fc400097e2405 */
[----:B------:R-:W-:-:S12]  /*0380*/  UIADD3 UR8, UPT, UPT, UR7, UR8, URZ ;  /* 0x0000000807087290 */ /* 0x000fd8000fffe0ff */
.L_x_1094:
[----:B0-----:R-:W-:Y:S02]  /*0390*/  UIMAD UR9, UR12, UR30, URZ ;  /* 0x0000001e0c0972a4 */ /* 0x001fe4000f8e02ff */
[----:B------:R-:W-:Y:S01]  /*03a0*/  IMAD.U32 R8, RZ, RZ, UR30 ;  /* 0x0000001eff087e24 */ /* 0x000fe2000f8e00ff */
[----:B------:R-:W-:Y:S01]  /*03b0*/  BSSY.RECONVERGENT B1, `(.L_x_1062) ;  /* 0x0000023000017945 */ /* 0x000fe20003800200 */
[----:B------:R-:W-:Y:S01]  /*03c0*/  MOV R20, R2 ;  /* 0x0000000200147202 */ /* 0x000fe20000000f00 */
[----:B------:R-:W-:Y:S02]  /*03d0*/  UIMAD UR9, UR26, UR20, UR9 ;  /* 0x000000141a0972a4 */ /* 0x000fe4000f8e0209 */
[----:B------:R-:W-:-:S04]  /*03e0*/  IMAD.WIDE.U32 R8, R8, UR20, RZ ;  /* 0x0000001408087c25 */ /* 0x000fc8000f8e00ff */
[----:B------:R-:W-:Y:S02]  /*03f0*/  IMAD.MOV.U32 R21, RZ, RZ, R7 ;  /* 0x000000ffff157224 */ /* 0x000fe400078e0007 */
[----:B------:R-:W-:-:S05]  /*0400*/  VIADD R6, R9, UR9 ;  /* 0x0000000909067c36 */ /* 0x000fca0008000000 */
[----:B------:R-:W-:-:S04]  /*0410*/  LOP3.LUT R4, R3, R6, RZ, 0xfc, !PT ;  /* 0x0000000603047212 */ /* 0x000fc800078efcff */
[----:B------:R-:W-:-:S13]  /*0420*/  ISETP.NE.U32.AND P0, PT, R4, RZ, PT ;  /* 0x000000ff0400720c */ /* 0x000fda0003f05070 */
[----:B------:R-:W-:Y:S05]  /*0430*/  @P0 BRA `(.L_x_1063) ;  /* 0x0000000000500947 */ /* 0x000fea0003800000 */
[----:B------:R-:W0:Y:S01]  /*0440*/  I2F.U32.RP R2, R8 ;  /* 0x0000000800027306 */ /* 0x000e220000209000 */
[----:B------:R-:W-:Y:S01]  /*0450*/  ISETP.NE.U32.AND P2, PT, R8, RZ, PT ;  /* 0x000000ff0800720c */ /* 0x000fe20003f45070 */
[----:B------:R-:W-:-:S06]  /*0460*/  IMAD.MOV.U32 R19, RZ, RZ, RZ ;  /* 0x000000ffff137224 */ /* 0x000fcc00078e00ff */
[----:B0-----:R-:W0:Y:S02]  /*0470*/  MUFU.RCP R2, R2 ;  /* 0x0000000200027308 */ /* 0x001e240000001000 */
[----:B0-----:R-:W-:-:S06]  /*0480*/  VIADD R4, R2, 0xffffffe ;  /* 0x0ffffffe02047836 */ /* 0x001fcc0000000000 */
[----:B------:R0:W5:Y:S02]  /*0490*/  F2I.FTZ.U32.TRUNC.NTZ R5, R4 ;  /* 0x0000000400057305 */ /* 0x000164000021f000 */
[----:B0-----:R-:W-:Y:S02]  /*04a0*/  IMAD.MOV.U32 R4, RZ, RZ, RZ ;  /* 0x000000ffff047224 */ /* 0x001fe400078e00ff */
[----:B-----5:R-:W-:-:S04]  /*04b0*/  IMAD.MOV R7, RZ, RZ, -R5 ;  /* 0x000000ffff077224 */ /* 0x020fc800078e0a05 */
[----:B------:R-:W-:-:S04]  /*04c0*/  IMAD R7, R7, R8, RZ ;  /* 0x0000000807077224 */ /* 0x000fc800078e02ff */
[----:B------:R-:W-:-:S06]  /*04d0*/  IMAD.HI.U32 R5, R5, R7, R4 ;  /* 0x0000000705057227 */ /* 0x000fcc00078e0004 */
[----:B------:R-:W-:-:S05]  /*04e0*/  IMAD.HI.U32 R18, R5, R0, RZ ;  /* 0x0000000005127227 */ /* 0x000fca00078e00ff */
[----:B------:R-:W-:-:S05]  /*04f0*/  IADD3 R5, PT, PT, -R18, RZ, RZ ;  /* 0x000000ff12057210 */ /* 0x000fca0007ffe1ff */
[----:B------:R-:W-:-:S05]  /*0500*/  IMAD R5, R8, R5, R0 ;  /* 0x0000000508057224 */ /* 0x000fca00078e0200 */
[----:B------:R-:W-:-:S13]  /*0510*/  ISETP.GE.U32.AND P0, PT, R5, R8, PT ;  /* 0x000000080500720c */ /* 0x000fda0003f06070 */
[----:B------:R-:W-:Y:S02]  /*0520*/  @P0 IMAD.IADD R5, R5, 0x1, -R8 ;  /* 0x0000000105050824 */ /* 0x000fe400078e0a08 */
[----:B------:R-:W-:-:S03]  /*0530*/  @P0 VIADD R18, R18, 0x1 ;  /* 0x0000000112120836 */ /* 0x000fc60000000000 */
[----:B------:R-:W-:-:S13]  /*0540*/  ISETP.GE.U32.AND P1, PT, R5, R8, PT ;  /* 0x000000080500720c */ /* 0x000fda0003f26070 */
[----:B------:R-:W-:Y:S01]  /*0550*/  @P1 VIADD R18, R18, 0x1 ;  /* 0x0000000112121836 */ /* 0x000fe20000000000 */
[----:B------:R-:W-:Y:S01]  /*0560*/  @!P2 LOP3.LUT R18, RZ, R8, RZ, 0x33, !PT ;  /* 0x00000008ff12a212 */ /* 0x000fe200078e33ff */
[----:B------:R-:W-:Y:S06]  /*0570*/  BRA `(.L_x_1064) ;  /* 0x0000000000187947 */ /* 0x000fec0003800000 */
.L_x_1063:
[----:B------:R-:W-:Y:S01]  /*0580*/  MOV R4, R0 ;  /* 0x0000000000047202 */ /* 0x000fe20000000f00 */
[----:B------:R-:W-:Y:S01]  /*0590*/  IMAD.MOV.U32 R5, RZ, RZ, R3 ;  /* 0x000000ffff057224 */ /* 0x000fe200078e0003 */
[----:B------:R-:W-:-:S07]  /*05a0*/  MOV R2, 0x5c0 ;  /* 0x000005c000027802 */ /* 0x000fce0000000f00 */
[----:B-1234-:R-:W-:Y:S05]  /*05b0*/  CALL.REL.NOINC `($__internal_80_$__cuda_sm20_div_s64) ;  /* 0x0000001800d47944 */ /* 0x01efea0003c00000 */
[----:B------:R-:W-:Y:S02]  /*05c0*/  IMAD.MOV.U32 R18, RZ, RZ, R8 ;  /* 0x000000ffff127224 */ /* 0x000fe400078e0008 */
[----:B------:R-:W-:-:S07]  /*05d0*/  IMAD.MOV.U32 R19, RZ, RZ, R9 ;  /* 0x000000ffff137224 */ /* 0x000fce00078e0009 */
.L_x_1064:
[----:B-1234-:R-:W-:Y:S05]  /*05e0*/  BSYNC.RECONVERGENT B1 ;  /* 0x0000000000017941 */ /* 0x01efea0003800200 */
.L_x_1062:
        /* <DEDUP_REMOVED lines=23> */
[----:B------:R-:W-:-:S05]  /*0760*/  @!P2 LOP3.LUT R8, RZ, UR20, RZ, 0x33, !PT ;  /* 0x00000014ff08ac12 */ /* 0x000fca000f8e33ff */
[----:B------:R-:W-:-:S04]  /*0770*/  IMAD.MOV R7, RZ, RZ, -R8 ;  /* 0x000000ffff077224 */ /* 0x000fc800078e0a08 */
[----:B------:R-:W-:Y:S01]  /*0780*/  IMAD R4, R7, UR20, R0 ;  /* 0x0000001407047c24 */ /* 0x000fe2000f8e0200 */
[----:B------:R-:W-:Y:S06]  /*0790*/  BRA `(.L_x_1067) ;  /* 0x0000000000387947 */ /* 0x000fec0003800000 */
.L_x_1066:
[----:B------:R-:W-:Y:S01]  /*07a0*/  IMAD.U32 R8, RZ, RZ, UR20 ;  /* 0x00000014ff087e24 */ /* 0x000fe2000f8e00ff */
[----:B------:R-:W-:Y:S01]  /*07b0*/  MOV R9, UR21 ;  /* 0x0000001500097c02 */ /* 0x000fe20008000f00 */
[----:B------:R-:W-:Y:S01]  /*07c0*/  IMAD.MOV.U32 R4, RZ, RZ, R0 ;  /* 0x000000ffff047224 */ /* 0x000fe200078e0000 */
[----:B------:R-:W-:Y:S01]  /*07d0*/  MOV R2, 0x810 ;  /* 0x0000081000027802 */ /* 0x000fe20000000f00 */
[----:B------:R-:W-:Y:S02]  /*07e0*/  IMAD.MOV.U32 R5, RZ, RZ, R3 ;  /* 0x000000ffff057224 */ /* 0x000fe400078e0003 */
[----:B------:R-:W-:-:S07]  /*07f0*/  IMAD.U32 R6, RZ, RZ, UR12 ;  /* 0x0000000cff067e24 */ /* 0x000fce000f8e00ff */
[----:B------:R-:W-:Y:S05]  /*0800*/  CALL.REL.NOINC `($__internal_80_$__cuda_sm20_div_s64) ;  /* 0x0000001800407944 */ /* 0x000fea0003c00000 */
[----:B------:R-:W-:Y:S02]  /*0810*/  IADD3 R7, P0, PT, RZ, -R8, RZ ;  /* 0x80000008ff077210 */ /* 0x000fe40007f1e0ff */
[----:B------:R-:W-:-:S03]  /*0820*/  MOV R2, R0 ;  /* 0x0000000000027202 */ /* 0x000fc60000000f00 */
[----:B------:R-:W-:Y:S02]  /*0830*/  IMAD.X R6, RZ, RZ, ~R9, P0 ;  /* 0x000000ffff067224 */ /* 0x000fe400000e0e09 */
[----:B------:R-:W-:-:S04]  /*0840*/  IMAD.WIDE.U32 R4, R7, UR20, R2 ;  /* 0x0000001407047c25 */ /* 0x000fc8000f8e0002 */
[----:B------:R-:W-:-:S04]  /*0850*/  IMAD R6, R6, UR20, RZ ;  /* 0x0000001406067c24 */ /* 0x000fc8000f8e02ff */
[----:B------:R-:W-:-:S04]  /*0860*/  IMAD R7, R7, UR12, R6 ;  /* 0x0000000c07077c24 */ /* 0x000fc8000f8e0206 */
[----:B------:R-:W-:-:S07]  /*0870*/  IMAD.IADD R5, R5, 0x1, R7 ;  /* 0x0000000105057824 */ /* 0x000fce00078e0207 */
.L_x_1067:
[----:B------:R-:W-:Y:S05]  /*0880*/  BSYNC.RECONVERGENT B1 ;  /* 0x0000000000017941 */ /* 0x000fea0003800200 */
.L_x_1065:
        /* <DEDUP_REMOVED lines=23> */
.L_x_1069:
[----:B------:R-:W-:-:S07]  /*0a00*/  MOV R2, 0xa20 ;  /* 0x00000a2000027802 */ /* 0x000fce0000000f00 */
[----:B------:R-:W-:Y:S05]  /*0a10*/  CALL.REL.NOINC `($__internal_81_$__cuda_sm20_rem_s64) ;  /* 0x0000001c00187944 */ /* 0x000fea0003c00000 */
.L_x_1070:
[----:B------:R-:W-:Y:S05]  /*0a20*/  BSYNC.RECONVERGENT B1 ;  /* 0x0000000000017941 */ /* 0x000fea0003800200 */
.L_x_1068:
[----:B------:R-:W-:Y:S01]  /*0a30*/  IMAD.U32 R6, RZ, RZ, UR31 ;  /* 0x0000001fff067e24 */ /* 0x000fe2000f8e00ff */
[----:B------:R-:W-:Y:S04]  /*0a40*/  BSSY.RECONVERGENT B1, `(.L_x_1071) ;  /* 0x000002c000017945 */ /* 0x000fe80003800200 */
[----:B------:R-:W-:-:S04]  /*0a50*/  LOP3.LUT R2, R5, R6, RZ, 0xfc, !PT ;  /* 0x0000000605027212 */ /* 0x000fc800078efcff */
[----:B------:R-:W-:-:S13]  /*0a60*/  ISETP.NE.U32.AND P0, PT, R2, RZ, PT ;  /* 0x000000ff0200720c */ /* 0x000fda0003f05070 */
[----:B------:R-:W-:Y:S05]  /*0a70*/  @P0 BRA `(.L_x_1072) ;  /* 0x0000000000600947 */ /* 0x000fea0003800000 */
[----:B------:R-:W-:Y:S01]  /*0a80*/  MOV R7, UR32 ;  /* 0x0000002000077c02 */ /* 0x000fe20008000f00 */
[----:B------:R-:W-:-:S03]  /*0a90*/  HFMA2 R15, -RZ, RZ, 0, 0 ;  /* 0x00000000ff0f7431 */ /* 0x000fc600000001ff */
[----:B------:R-:W0:Y:S01]  /*0aa0*/  I2F.U32.RP R2, R7 ;  /* 0x0000000700027306 */ /* 0x000e220000209000 */
[----:B------:R-:W-:-:S07]  /*0ab0*/  ISETP.NE.U32.AND P2, PT, R7, RZ, PT ;  /* 0x000000ff0700720c */ /* 0x000fce0003f45070 */
[----:B0-----:R-:W0:Y:S02]  /*0ac0*/  MUFU.RCP R2, R2 ;  /* 0x0000000200027308 */ /* 0x001e240000001000 */
[----:B0-----:R-:W-:Y:S02]  /*0ad0*/  VIADD R8, R2, 0xffffffe ;  /* 0x0ffffffe02087836 */ /* 0x001fe40000000000 */
[----:B------:R-:W-:-:S04]  /*0ae0*/  IMAD.MOV.U32 R2, RZ, RZ, RZ ;  /* 0x000000ffff027224 */ /* 0x000fc800078e00ff */
[----:B------:R0:W1:Y:S02]  /*0af0*/  F2I.FTZ.U32.TRUNC.NTZ R9, R8 ;  /* 0x0000000800097305 */ /* 0x000064000021f000 */
[----:B0-----:R-:W-:Y:S02]  /*0b00*/  IMAD.MOV.U32 R8, RZ, RZ, RZ ;  /* 0x000000ffff087224 */ /* 0x001fe400078e00ff */
[----:B-1----:R-:W-:-:S04]  /*0b10*/  IMAD R5, R9, R7, RZ ;  /* 0x0000000709057224 */ /* 0x002fc800078e02ff */
[----:B------:R-:W-:-:S04]  /*0b20*/  IMAD.MOV R5, RZ, RZ, -R5 ;  /* 0x000000ffff057224 */ /* 0x000fc800078e0a05 */
[----:B------:R-:W-:-:S06]  /*0b30*/  IMAD.HI.U32 R9, R9, R5, R8 ;  /* 0x0000000509097227 */ /* 0x000fcc00078e0008 */
[----:B------:R-:W-:-:S04]  /*0b40*/  IMAD.HI.U32 R14, R9, R4, RZ ;  /* 0x00000004090e7227 */ /* 0x000fc800078e00ff */
[----:B------:R-:W-:-:S04]  /*0b50*/  IMAD.MOV R10, RZ, RZ, -R14 ;  /* 0x000000ffff0a7224 */ /* 0x000fc800078e0a0e */
[----:B------:R-:W-:-:S05]  /*0b60*/  IMAD R10, R7, R10, R4 ;  /* 0x0000000a070a7224 */ /* 0x000fca00078e0204 */
[----:B------:R-:W-:-:S13]  /*0b70*/  ISETP.GE.U32.AND P0, PT, R10, R7, PT ;  /* 0x000000070a00720c */ /* 0x000fda0003f06070 */
[----:B------:R-:W-:Y:S01]  /*0b80*/  @P0 IADD3 R10, PT, PT, R10, -R7, RZ ;  /* 0x800000070a0a0210 */ /* 0x000fe20007ffe0ff */
[----:B------:R-:W-:-:S03]  /*0b90*/  @P0 VIADD R14, R14, 0x1 ;  /* 0x000000010e0e0836 */ /* 0x000fc60000000000 */
[----:B------:R-:W-:-:S13]  /*0ba0*/  ISETP.GE.U32.AND P1, PT, R10, R7, PT ;  /* 0x000000070a00720c */ /* 0x000fda0003f26070 */
[----:B------:R-:W-:Y:S01]  /*0bb0*/  @P1 VIADD R14, R14, 0x1 ;  /* 0x000000010e0e1836 */ /* 0x000fe20000000000 */
[----:B------:R-:W-:-:S05]  /*0bc0*/  @!P2 LOP3.LUT R14, RZ, R7, RZ, 0x33, !PT ;  /* 0x00000007ff0ea212 */ /* 0x000fca00078e33ff */
[----:B------:R-:W-:-:S04]  /*0bd0*/  IMAD.MOV R5, RZ, RZ, -R14 ;  /* 0x000000ffff057224 */ /* 0x000fc800078e0a0e */
[----:B------:R-:W-:Y:S01]  /*0be0*/  IMAD R5, R7, R5, R4 ;  /* 0x0000000507057224 */ /* 0x000fe200078e0204 */
[----:B------:R-:W-:Y:S06]  /*0bf0*/  BRA `(.L_x_1073) ;  /* 0x0000000000407947 */ /* 0x000fec0003800000 */
.L_x_1072:
[----:B------:R-:W0:Y:S01]  /*0c00*/  LDCU.64 UR14, c[0x0][0x390] ;  /* 0x00007200ff0e77ac */ /* 0x000e220008000a00 */
[----:B------:R-:W-:Y:S01]  /*0c10*/  MOV R2, 0xc50 ;  /* 0x00000c5000027802 */ /* 0x000fe20000000f00 */
[----:B0-----:R-:W-:Y:S02]  /*0c20*/  IMAD.U32 R8, RZ, RZ, UR14 ;  /* 0x0000000eff087e24 */ /* 0x001fe4000f8e00ff */
[----:B------:R-:W-:-:S07]  /*0c30*/  IMAD.U32 R6, RZ, RZ, UR15 ;  /* 0x0000000fff067e24 */ /* 0x000fce000f8e00ff */
[----:B------:R-:W-:Y:S05]  /*0c40*/  CALL.REL.NOINC `($__internal_80_$__cuda_sm20_div_s64) ;  /* 0x0000001400307944 */ /* 0x000fea0003c00000 */
[----:B------:R-:W-:Y:S01]  /*0c50*/  IADD3 R2, P0, PT, RZ, -R8, RZ ;  /* 0x80000008ff027210 */ /* 0x000fe20007f1e0ff */
[----:B------:R-:W-:Y:S01]  /*0c60*/  IMAD.U32 R7, RZ, RZ, UR24 ;  /* 0x00000018ff077e24 */ /* 0x000fe2000f8e00ff */
[----:B------:R-:W-:Y:S01]  /*0c70*/  MOV R6, UR25 ;  /* 0x0000001900067c02 */ /* 0x000fe20008000f00 */
[----:B------:R-:W-:Y:S02]  /*0c80*/  IMAD.MOV.U32 R14, RZ, RZ, R8 ;  /* 0x000000ffff0e7224 */ /* 0x000fe400078e0008 */
[--C-:B------:R-:W-:Y:S02]  /*0c90*/  IMAD.X R10, RZ, RZ, ~R9.reuse, P0 ;  /* 0x000000ffff0a7224 */ /* 0x100fe400000e0e09 */
[----:B------:R-:W-:Y:S02]  /*0ca0*/  IMAD.MOV.U32 R15, RZ, RZ, R9 ;  /* 0x000000ffff0f7224 */ /* 0x000fe400078e0009 */
[-C--:B------:R-:W-:Y:S02]  /*0cb0*/  IMAD R13, R10, R7.reuse, RZ ;  /* 0x000000070a0d7224 */ /* 0x080fe400078e02ff */
[----:B------:R-:W-:-:S04]  /*0cc0*/  IMAD.WIDE.U32 R10, R2, R7, R4 ;  /* 0x00000007020a7225 */ /* 0x000fc800078e0004 */
[----:B------:R-:W-:Y:S02]  /*0cd0*/  IMAD R13, R2, R6, R13 ;  /* 0x00000006020d7224 */ /* 0x000fe400078e020d */
[----:B------:R-:W-:Y:S02]  /*0ce0*/  IMAD.MOV.U32 R5, RZ, RZ, R10 ;  /* 0x000000ffff057224 */ /* 0x000fe400078e000a */
[----:B------:R-:W-:-:S07]  /*0cf0*/  IMAD.IADD R2, R11, 0x1, R13 ;  /* 0x000000010b027824 */ /* 0x000fce00078e020d */
.L_x_1073:
[----:B------:R-:W-:Y:S05]  /*0d00*/  BSYNC.RECONVERGENT B1 ;  /* 0x0000000000017941 */ /* 0x000fea0003800200 */
.L_x_1071:
[----:B------:R-:W0:Y:S01]  /*0d10*/  LDC.64 R12, c[0x0][0x3a8] ;  /* 0x0000ea00ff0c7b82 */ /* 0x000e220000000a00 */
[----:B------:R-:W-:Y:S01]  /*0d20*/  ISETP.LT.U32.AND P4, PT, R14, 0x1, PT ;  /* 0x000000010e00780c */ /* 0x000fe20003f81070 */
[----:B------:R-:W-:Y:S01]  /*0d30*/  IMAD.U32 R9, RZ, RZ, UR27 ;  /* 0x0000001bff097e24 */ /* 0x000fe2000f8e00ff */
[C---:B------:R-:W-:Y:S01]  /*0d40*/  ISETP.NE.U32.AND P5, PT, R5.reuse, RZ, PT ;  /* 0x000000ff0500720c */ /* 0x040fe20003fa5070 */
[----:B------:R-:W-:Y:S01]  /*0d50*/  BSSY.RECONVERGENT B1, `(.L_x_1074) ;  /* 0x0000062000017945 */ /* 0x000fe20003800200 */
[----:B------:R-:W-:-:S03]  /*0d60*/  ISETP.LT.U32.AND P2, PT, R5, UR13, PT ;  /* 0x0000000d05007c0c */ /* 0x000fc6000bf41070 */
[----:B------:R-:W1:Y:S01]  /*0d70*/  LDC R10, c[0x0][0x3a0] ;  /* 0x0000e800ff0a7b82 */ /* 0x000e620000000800 */
[----:B0-----:R-:W-:-:S04]  /*0d80*/  LOP3.LUT R13, RZ, R13, RZ, 0x33, !PT ;  /* 0x0000000dff0d7212 */ /* 0x001fc800078e33ff */
[C---:B------:R-:W-:Y:S02]  /*0d90*/  IADD3 R4, P0, PT, R13.reuse, R7, RZ ;  /* 0x000000070d047210 */ /* 0x040fe40007f1e0ff */
[----:B------:R-:W-:Y:S02]  /*0da0*/  MOV R7, UR28 ;  /* 0x0000001c00077c02 */ /* 0x000fe40008000f00 */
[----:B-1----:R-:W-:Y:S02]  /*0db0*/  ISETP.GE.U32.AND P3, PT, R10, R14, PT ;  /* 0x0000000e0a00720c */ /* 0x002fe40003f66070 */
[----:B------:R-:W-:Y:S02]  /*0dc0*/  LEA.HI.X.SX32 R13, R13, R6, 0x1, P0 ;  /* 0x000000060d0d7211 */ /* 0x000fe400000f0eff */
[----:B------:R-:W-:Y:S02]  /*0dd0*/  ISETP.GE.AND.EX P3, PT, R7, R15, PT, P3 ;  /* 0x0000000f0700720c */ /* 0x000fe40003f66330 */
[----:B------:R-:W-:-:S02]  /*0de0*/  ISETP.GE.U32.AND P0, PT, R12, R5, PT ;  /* 0x000000050c00720c */ /* 0x000fc40003f06070 */
[----:B------:R-:W-:Y:S02]  /*0df0*/  ISETP.LT.OR.EX P3, PT, R15, RZ, !P3, P4 ;  /* 0x000000ff0f00720c */ /* 0x000fe40005f61740 */
[----:B------:R-:W-:Y:S01]  /*0e00*/  ISETP.GE.U32.AND P1, PT, R5, R4, PT ;  /* 0x000000040500720c */ /* 0x000fe20003f26070 */
[----:B------:R-:W-:Y:S01]  /*0e10*/  IMAD.MOV.U32 R4, RZ, RZ, RZ ;  /* 0x000000ffff047224 */ /* 0x000fe200078e00ff */
[----:B------:R-:W-:Y:S02]  /*0e20*/  ISETP.GE.AND.EX P0, PT, R9, R2, PT, P0 ;  /* 0x000000020900720c */ /* 0x000fe40003f06300 */
[C---:B------:R-:W-:Y:S02]  /*0e30*/  ISETP.GE.AND.EX P1, PT, R2.reuse, R13, PT, P1 ;  /* 0x0000000d0200720c */ /* 0x040fe40003f26310 */
[C---:B------:R-:W-:Y:S02]  /*0e40*/  ISETP.NE.AND.EX P0, PT, R2.reuse, RZ, P0, P5 ;  /* 0x000000ff0200720c */ /* 0x040fe40000705350 */
[----:B------:R-:W-:-:S03]  /*0e50*/  ISETP.LT.AND.EX P1, PT, R2, UR33, P1, P2 ;  /* 0x0000002102007c0c */ /* 0x000fc60008f21320 */
        /* <DEDUP_REMOVED lines=14> */
[----:B------:R-:W-:Y:S02]  /*0f40*/  UIMAD UR9, UR8, UR30, URZ ;  /* 0x0000001e080972a4 */ /* 0x000fe4000f8e02ff */
[----:B------:R-:W-:Y:S02]  /*0f50*/  UIMAD.WIDE.U32 UR14, UR6, UR30, URZ ;  /* 0x0000001e060e72a5 */ /* 0x000fe4000f8e00ff */
[----:B------:R-:W-:-:S04]  /*0f60*/  UIMAD UR9, UR26, UR6, UR9 ;  /* 0x000000061a0972a4 */ /* 0x000fc8000f8e0209 */
[----:B------:R-:W-:Y:S01]  /*0f70*/  UIADD3 UR9, UPT, UPT, UR15, UR9, URZ ;  /* 0x000000090f097290 */ /* 0x000fe2000fffe0ff */
[----:B------:R-:W-:-:S05]  /*0f80*/  IMAD.WIDE.U32 R8, R18, UR14, RZ ;  /* 0x0000000e12087c25 */ /* 0x000fca000f8e00ff */
[----:B------:R-:W-:-:S04]  /*0f90*/  IMAD R29, R18, UR9, RZ ;  /* 0x00000009121d7c24 */ /* 0x000fc8000f8e02ff */
        /* <DEDUP_REMOVED lines=9> */
[----:B------:R-:W2:Y:S02]  /*1030*/  LDG.E R8, desc[UR18][R8.64] ;  /* 0x0000001208087981 */ /* 0x000ea4000c1e1900 */
[----:B--2---:R-:W-:-:S07]  /*1040*/  FADD.FTZ R4, RZ, R8 ;  /* 0x00000008ff047221 */ /* 0x004fce0000010000 */
.L_x_1077:
[----:B------:R-:W-:Y:S05]  /*1050*/  BSYNC.RECONVERGENT B2 ;  /* 0x0000000000027941 */ /* 0x000fea0003800200 */
.L_x_1076:
[----:B------:R-:W-:Y:S05]  /*1060*/  @!P0 BRA `(.L_x_1078) ;  /* 0x0000000000608947 */ /* 0x000fea0003800000 */
[----:B------:R-:W-:-:S04]  /*1070*/  IADD3 R9, P2, P3, R6, R12, -R5 ;  /* 0x0000000c06097210 */ /* 0x000fc80007b5e805 */
[----:B------:R-:W-:Y:S02]  /*1080*/  IADD3.X R13, PT, PT, R13, UR27, ~R2, P2, P3 ;  /* 0x0000001b0d0d7c10 */ /* 0x000fe400097e6c02 */
[----:B------:R-:W-:-:S04]  /*1090*/  ISETP.GE.U32.AND P2, PT, R9, UR6, PT ;  /* 0x0000000609007c0c */ /* 0x000fc8000bf46070 */
[----:B------:R-:W-:-:S04]  /*10a0*/  ISETP.GE.AND.EX P2, PT, R13, UR8, PT, P2 ;  /* 0x000000080d007c0c */ /* 0x000fc8000bf46320 */
[----:B------:R-:W-:-:S13]  /*10b0*/  ISETP.LT.OR P2, PT, R13, RZ, P2 ;  /* 0x000000ff0d00720c */ /* 0x000fda0001741670 */
[----:B------:R-:W-:Y:S05]  /*10c0*/  @P2 BRA `(.L_x_1075) ;  /* 0x0000000000a82947 */ /* 0x000fea0003800000 */
[----:B------:R-:W-:Y:S02]  /*10d0*/  UIMAD UR9, UR8, UR30, URZ ;  /* 0x0000001e080972a4 */ /* 0x000fe4000f8e02ff */
[----:B------:R-:W-:Y:S02]  /*10e0*/  UIMAD.WIDE.U32 UR14, UR6, UR30, URZ ;  /* 0x0000001e060e72a5 */ /* 0x000fe4000f8e00ff */
[----:B------:R-:W-:-:S04]  /*10f0*/  UIMAD UR9, UR26, UR6, UR9 ;  /* 0x000000061a0972a4 */ /* 0x000fc8000f8e0209 */
[----:B------:R-:W-:Y:S01]  /*1100*/  UIADD3 UR9, UPT, UPT, UR15, UR9, URZ ;  /* 0x000000090f097290 */ /* 0x000fe2000fffe0ff */
[----:B------:R-:W-:-:S05]  /*1110*/  IMAD.WIDE.U32 R6, R18, UR14, RZ ;  /* 0x0000000e12067c25 */ /* 0x000fca000f8e00ff */
[----:B------:R-:W-:-:S04]  /*1120*/  IMAD R25, R18, UR9, RZ ;  /* 0x0000000912197c24 */ /* 0x000fc8000f8e02ff */
        /* <DEDUP_REMOVED lines=9> */
[----:B------:R-:W2:Y:S02]  /*11c0*/  LDG.E R7, desc[UR18][R6.64] ;  /* 0x0000001206077981 */ /* 0x000ea4000c1e1900 */
[----:B--2---:R-:W-:Y:S01]  /*11d0*/  FADD.FTZ R4, R4, R7 ;  /* 0x0000000704047221 */ /* 0x004fe20000010000 */
[----:B------:R-:W-:Y:S06]  /*11e0*/  BRA `(.L_x_1075) ;  /* 0x0000000000607947 */ /* 0x000fec0003800000 */
.L_x_1078:
[----:B------:R-:W-:Y:S05]  /*11f0*/  @!P1 BRA `(.L_x_1075) ;  /* 0x00000000005c9947 */ /* 0x000fea0003800000 */
[----:B------:R-:W-:-:S04]  /*1200*/  IADD3 R9, P2, P3, R6, UR4, -R5 ;  /* 0x0000000406097c10 */ /* 0x000fc8000fb5e805 */
        /* <DEDUP_REMOVED lines=21> */
[----:B--2---:R-:W-:-:S07]  /*1360*/  FADD.FTZ R4, R4, R7 ;  /* 0x0000000704047221 */ /* 0x004fce0000010000 */
.L_x_1075:
[----:B------:R-:W-:Y:S05]  /*1370*/  BSYNC.RECONVERGENT B1 ;  /* 0x0000000000017941 */ /* 0x000fea0003800200 */
.L_x_1074:
[----:B------:R-:W0:Y:S01]  /*1380*/  LDC R27, c[0x0][0x3a4] ;  /* 0x0000e900ff1b7b82 */ /* 0x000e220000000800 */
[----:B------:R-:W-:Y:S04]  /*1390*/  BSSY.RECONVERGENT B2, `(.L_x_1079) ;  /* 0x00000af000027945 */ /* 0x000fe80003800200 */
[----:B------:R-:W-:Y:S03]  /*13a0*/  BSSY.RELIABLE B1, `(.L_x_1080) ;  /* 0x0000086000017945 */ /* 0x000fe60003800100 */
[----:B------:R-:W1:Y:S01]  /*13b0*/  LDC.64 R8, c[0x0][0x398] ;  /* 0x0000e600ff087b82 */ /* 0x000e620000000a00 */
[----:B0-----:R-:W-:-:S04]  /*13c0*/  LOP3.LUT R6, RZ, R27, RZ, 0x33, !PT ;  /* 0x0000001bff067212 */ /* 0x001fc800078e33ff */
[----:B-1----:R-:W-:Y:S02]  /*13d0*/  IADD3 R13, P3, PT, R6, R8, RZ ;  /* 0x00000008060d7210 */ /* 0x002fe40007f7e0ff */
[----:B------:R-:W-:Y:S02]  /*13e0*/  IADD3 R7, P4, PT, R8, -0x1, RZ ;  /* 0xffffffff08077810 */ /* 0x000fe40007f9e0ff */
[----:B------:R-:W-:Y:S02]  /*13f0*/  ISETP.GE.U32.AND P2, PT, R14, R13, PT ;  /* 0x0000000d0e00720c */ /* 0x000fe40003f46070 */
[----:B------:R-:W-:Y:S02]  /*1400*/  LEA.HI.X.SX32 R13, R6, R9, 0x1, P3 ;  /* 0x00000009060d7211 */ /* 0x000fe400018f0eff */
[----:B------:R-:W-:Y:S02]  /*1410*/  ISETP.GE.U32.AND P3, PT, R14, R7, PT ;  /* 0x000000070e00720c */ /* 0x000fe40003f66070 */
[----:B------:R-:W-:-:S02]  /*1420*/  IADD3.X R7, PT, PT, R9, -0x1, RZ, P4, !PT ;  /* 0xffffffff09077810 */ /* 0x000fc400027fe4ff */
[----:B------:R-:W-:-:S04]  /*1430*/  ISETP.GE.AND.EX P2, PT, R15, R13, PT, P2 ;  /* 0x0000000d0f00720c */ /* 0x000fc80003f46320 */
[----:B------:R-:W-:-:S13]  /*1440*/  ISETP.GE.OR.EX P2, PT, R15, R7, !P2, P3 ;  /* 0x000000070f00720c */ /* 0x000fda0005746730 */
[----:B------:R-:W-:Y:S05]  /*1450*/  @P2 BRA `(.L_x_1081) ;  /* 0x0000000400602947 */ /* 0x000fea0003800000 */
[C---:B------:R-:W-:Y:S01]  /*1460*/  LEA R7, P2, R8.reuse, R10, 0x1 ;  /* 0x0000000a08077211 */ /* 0x040fe200078408ff */
[----:B------:R-:W-:Y:S03]  /*1470*/  BSSY.RECONVERGENT B3, `(.L_x_1082) ;  /* 0x000001f000037945 */ /* 0x000fe60003800200 */
[----:B------:R-:W-:Y:S02]  /*1480*/  IADD3 R6, P3, P4, R7, -0x2, -R14 ;  /* 0xfffffffe07067810 */ /* 0x000fe40007c7e80e */
[----:B------:R-:W-:-:S03]  /*1490*/  LEA.HI.X R13, R8, UR28, R9, 0x1, P2 ;  /* 0x0000001c080d7c11 */ /* 0x000fc600090f0c09 */
[C---:B------:R-:W-:Y:S01]  /*14a0*/  IMAD R24, R6.reuse, UR11, RZ ;  /* 0x0000000b06187c24 */ /* 0x040fe2000f8e02ff */
[----:B------:R-:W-:Y:S01]  /*14b0*/  IADD3.X R13, PT, PT, R13, -0x1, ~R15, P3, P4 ;  /* 0xffffffff0d0d7810 */ /* 0x000fe20001fe8c0f */
        /* <DEDUP_REMOVED lines=9> */
[----:B------:R-:W-:Y:S02]  /*1550*/  UIMAD UR9, UR8, UR30, URZ ;  /* 0x0000001e080972a4 */ /* 0x000fe4000f8e02ff */
[----:B------:R-:W-:Y:S02]  /*1560*/  UIMAD.WIDE.U32 UR14, UR6, UR30, URZ ;  /* 0x0000001e060e72a5 */ /* 0x000fe4000f8e00ff */
[----:B------:R-:W-:-:S04]  /*1570*/  UIMAD UR9, UR26, UR6, UR9 ;  /* 0x000000061a0972a4 */ /* 0x000fc8000f8e0209 */
[----:B------:R-:W-:-:S06]  /*1580*/  UIADD3 UR9, UPT, UPT, UR15, UR9, URZ ;  /* 0x000000090f097290 */ /* 0x000fcc000fffe0ff */
        /* <DEDUP_REMOVED lines=13> */
.L_x_1083:
[----:B------:R-:W-:Y:S05]  /*1660*/  BSYNC.RECONVERGENT B3 ;  /* 0x0000000000037941 */ /* 0x000fea0003800200 */
.L_x_1082:
        /* <DEDUP_REMOVED lines=14> */
[----:B------:R-:W-:-:S05]  /*1750*/  IMAD.WIDE.U32 R6, R18, UR14, RZ ;  /* 0x0000000e12067c25 */ /* 0x000fca000f8e00ff */
        /* <DEDUP_REMOVED lines=10> */
.L_x_1086:
[----:B------:R-:W-:Y:S05]  /*1800*/  BSYNC.RECONVERGENT B3 ;  /* 0x0000000000037941 */ /* 0x000fea0003800200 */
.L_x_1085:
[----:B------:R-:W-:Y:S05]  /*1810*/  BRA `(.L_x_1087) ;  /* 0x0000000000747947 */ /* 0x000fea0003800000 */
.L_x_1084:
        /* <DEDUP_REMOVED lines=26> */
.L_x_1090:
[----:B------:R-:W-:Y:S05]  /*19c0*/  BSYNC.RECONVERGENT B3 ;  /* 0x0000000000037941 */ /* 0x000fea0003800200 */
.L_x_1089:
[----:B------:R-:W-:Y:S05]  /*19d0*/  BRA `(.L_x_1091) ;  /* 0x0000000000887947 */ /* 0x000fea0003800000 */
.L_x_1081:
[----:B------:R-:W-:Y:S05]  /*19e0*/  @!P0 BRA `(.L_x_1092) ;  /* 0x00000000007c8947 */ /* 0x000fea0003800000 */
.L_x_1087:
        /* <DEDUP_REMOVED lines=22> */
[----:B------:R-:W-:-:S03]  /*1b50*/  IMAD.WIDE.U32 R6, R16, UR6, R6 ;  /* 0x0000000610067c25 */ /* 0x000fc6000f8e0006 */
[----:B------:R-:W-:Y:S01]  /*1b60*/  IADD3 R24, P0, PT, R6, R24, RZ ;  /* 0x0000001806187210 */ /* 0x000fe20007f1e0ff */
[----:B------:R-:W-:-:S05]  /*1b70*/  IMAD R6, R16, UR8, R25 ;  /* 0x0000000810067c24 */ /* 0x000fca000f8e0219 */
[----:B------:R-:W-:Y:S02]  /*1b80*/  IADD3.X R7, PT, PT, R13, R7, R6, P0, !PT ;  /* 0x000000070d077210 */ /* 0x000fe400007fe406 */
[----:B------:R-:W-:-:S04]  /*1b90*/  LEA R6, P0, R24, UR22, 0x2 ;  /* 0x0000001618067c11 */ /* 0x000fc8000f8010ff */
[----:B------:R-:W-:-:S06]  /*1ba0*/  LEA.HI.X R7, R24, UR23, R7, 0x2, P0 ;  /* 0x0000001718077c11 */ /* 0x000fcc00080f1407 */
[----:B------:R-:W2:Y:S02]  /*1bb0*/  LDG.E R7, desc[UR18][R6.64] ;  /* 0x0000001206077981 */ /* 0x000ea4000c1e1900 */
[----:B--2---:R-:W-:-:S07]  /*1bc0*/  FADD.FTZ R4, R4, R7 ;  /* 0x0000000704047221 */ /* 0x004fce0000010000 */
.L_x_1093:
[----:B------:R-:W-:Y:S05]  /*1bd0*/  BSYNC.RECONVERGENT B3 ;  /* 0x0000000000037941 */ /* 0x000fea0003800200 */
.L_x_1092:
[----:B------:R-:W-:Y:S05]  /*1be0*/  @!P1 BREAK.RELIABLE B1 ;  /* 0x0000000000019942 */ /* 0x000fea0003800100 */
[----:B------:R-:W-:Y:S05]  /*1bf0*/  @!P1 BRA `(.L_x_1088) ;  /* 0x0000000000a09947 */ /* 0x000fea0003800000 */
.L_x_1091:
[----:B------:R-:W-:Y:S05]  /*1c00*/  BSYNC.RELIABLE B1 ;  /* 0x0000000000017941 */ /* 0x000fea0003800100 */
.L_x_1080:
[----:B------:R-:W-:Y:S01]  /*1c10*/  IADD3 R25, P0, PT, R5, -UR13, RZ ;  /* 0x8000000d05197c10 */ /* 0x000fe2000ff1e0ff */
[----:B------:R-:W-:-:S03]  /*1c20*/  UIADD3 UR9, UP0, UPT, UR4, -UR13, URZ ;  /* 0x8000000d04097290 */ /* 0x000fc6000ff1e0ff */
[----:B------:R-:W-:Y:S01]  /*1c30*/  IADD3.X R29, PT, PT, R2, ~UR33, RZ, P0, !PT ;  /* 0x80000021021d7c10 */ /* 0x000fe200087fe4ff */
        /* <DEDUP_REMOVED lines=36> */
.L_x_1088:
[----:B------:R-:W-:Y:S05]  /*1e80*/  BSYNC.RECONVERGENT B2 ;  /* 0x0000000000027941 */ /* 0x000fea0003800200 */
.L_x_1079:
[----:B------:R-:W-:Y:S01]  /*1e90*/  IADD3 R11, P0, P1, R27, R8, R10 ;  /* 0x000000081b0b7210 */ /* 0x000fe2000791e00a */
[----:B------:R-:W-:Y:S01]  /*1ea0*/  IMAD.U32 R13, RZ, RZ, UR27 ;  /* 0x0000001bff0d7e24 */ /* 0x000fe2000f8e00ff */
[----:B------:R-:W-:Y:S01]  /*1eb0*/  SHF.R.S32.HI R6, RZ, 0x1f, R27 ;  /* 0x0000001fff067819 */ /* 0x000fe2000001141b */
[----:B------:R-:W-:Y:S02]  /*1ec0*/  IMAD R17, R17, UR6, RZ ;  /* 0x0000000611117c24 */ /* 0x000fe4000f8e02ff */
[----:B------:R-:W-:Y:S01]  /*1ed0*/  IMAD.WIDE.U32 R12, R16, UR6, R12 ;  /* 0x00000006100c7c25 */ /* 0x000fe2000f8e000c */
[----:B------:R-:W-:-:S03]  /*1ee0*/  IADD3.X R6, PT, PT, R6, UR28, R9, P0, P1 ;  /* 0x0000001c06067c10 */ /* 0x000fc600087e2409 */
[----:B------:R-:W-:Y:S02]  /*1ef0*/  IMAD R17, R16, UR8, R17 ;  /* 0x0000000810117c24 */ /* 0x000fe4000f8e0211 */
[----:B------:R-:W-:Y:S02]  /*1f00*/  IMAD R8, R6, UR30, RZ ;  /* 0x0000001e06087c24 */ /* 0x000fe4000f8e02ff */
[----:B------:R-:W-:-:S04]  /*1f10*/  IMAD.WIDE.U32 R6, R11, UR30, RZ ;  /* 0x0000001e0b067c25 */ /* 0x000fc8000f8e00ff */
[----:B------:R-:W-:Y:S02]  /*1f20*/  IMAD R9, R11, UR26, R8 ;  /* 0x0000001a0b097c24 */ /* 0x000fe4000f8e0208 */
[----:B------:R-:W-:-:S03]  /*1f30*/  IMAD.U32 R11, RZ, RZ, UR28 ;  /* 0x0000001cff0b7e24 */ /* 0x000fc6000f8e00ff */
[----:B------:R-:W-:Y:S01]  /*1f40*/  IADD3 R7, PT, PT, R7, R9, RZ ;  /* 0x0000000907077210 */ /* 0x000fe20007ffe0ff */
[----:B------:R-:W-:-:S04]  /*1f50*/  IMAD.WIDE.U32 R10, R18, R6, R10 ;  /* 0x00000006120a7225 */ /* 0x000fc800078e000a */
[----:B------:R-:W-:Y:S01]  /*1f60*/  IMAD R7, R7, R18, RZ ;  /* 0x0000001207077224 */ /* 0x000fe200078e02ff */
[----:B------:R-:W-:-:S03]  /*1f70*/  IADD3 R9, P0, PT, R14, R10, RZ ;  /* 0x0000000a0e097210 */ /* 0x000fc60007f1e0ff */
[----:B------:R-:W-:Y:S01]  /*1f80*/  IMAD R7, R19, R6, R7 ;  /* 0x0000000613077224 */ /* 0x000fe200078e0207 */
[----:B------:R-:W-:-:S04]  /*1f90*/  IADD3 R6, P1, PT, R5, R12, RZ ;  /* 0x0000000c05067210 */ /* 0x000fc80007f3e0ff */
[----:B------:R-:W-:Y:S02]  /*1fa0*/  IADD3.X R10, PT, PT, R15, R11, R7, P0, !PT ;  /* 0x0000000b0f0a7210 */ /* 0x000fe400007fe407 */
[----:B------:R-:W-:-:S03]  /*1fb0*/  IADD3.X R7, PT, PT, R2, R17, R13, P1, !PT ;  /* 0x0000001102077210 */ /* 0x000fc60000ffe40d */
[----:B------:R-:W-:Y:S02]  /*1fc0*/  IMAD R10, R10, UR29, RZ ;  /* 0x0000001d0a0a7c24 */ /* 0x000fe4000f8e02ff */
[----:B------:R-:W-:-:S04]  /*1fd0*/  IMAD.WIDE.U32 R6, R9, UR29, R6 ;  /* 0x0000001d09067c25 */ /* 0x000fc8000f8e0006 */
[----:B------:R-:W-:Y:S01]  /*1fe0*/  IMAD R5, R9, UR11, R10 ;  /* 0x0000000b09057c24 */ /* 0x000fe2000f8e020a */
[----:B------:R-:W-:-:S03]  /*1ff0*/  LEA R8, P0, R6, UR22, 0x2 ;  /* 0x0000001606087c11 */ /* 0x000fc6000f8010ff */
[----:B------:R-:W-:-:S05]  /*2000*/  IMAD.IADD R5, R7, 0x1, R5 ;  /* 0x0000000107057824 */ /* 0x000fca00078e0205 */
[----:B------:R-:W-:Y:S02]  /*2010*/  LEA.HI.X R9, R6, UR23, R5, 0x2, P0 ;  /* 0x0000001706097c11 */ /* 0x000fe400080f1405 */
[----:B------:R-:W2:Y:S04]  /*2020*/  LDG.E R5, desc[UR18][R20.64] ;  /* 0x0000001214057981 */ /* 0x000ea8000c1e1900 */
[----:B------:R-:W3:Y:S01]  /*2030*/  LDG.E R9, desc[UR18][R8.64] ;  /* 0x0000001208097981 */ /* 0x000ee2000c1e1900 */
[----:B------:R-:W-:-:S05]  /*2040*/  IADD3 R0, P0, PT, R22, R0, RZ ;  /* 0x0000000016007210 */ /* 0x000fca0007f1e0ff */
[----:B------:R-:W-:Y:S01]  /*2050*/  IMAD.X R3, R23, 0x1, R3, P0 ;  /* 0x0000000117037824 */ /* 0x000fe200000e0603 */
[----:B------:R-:W-:-:S04]  /*2060*/  ISETP.GE.U32.AND P0, PT, R0, UR16, PT ;  /* 0x0000001000007c0c */ /* 0x000fc8000bf06070 */
[----:B------:R-:W-:Y:S02]  /*2070*/  ISETP.GE.AND.EX P0, PT, R3, UR10, PT, P0 ;  /* 0x0000000a03007c0c */ /* 0x000fe4000bf06300 */
[----:B------:R-:W-:-:S04]  /*2080*/  LEA R2, P1, R22, R20, 0x2 ;  /* 0x0000001416027211 */ /* 0x000fc800078210ff */
[----:B------:R-:W-:Y:S01]  /*2090*/  LEA.HI.X R7, R22, R21, R23, 0x2, P1 ;  /* 0x0000001516077211 */ /* 0x000fe200008f1417 */
[----:B---3--:R-:W-:-:S04]  /*20a0*/  FADD.FTZ R4, R9, R4 ;  /* 0x0000000409047221 */ /* 0x008fc80000010000 */
[----:B--2---:R-:W-:-:S05]  /*20b0*/  FADD.FTZ R5, R4, R5 ;  /* 0x0000000504057221 */ /* 0x004fca0000010000 */
[----:B------:R0:W-:Y:S01]  /*20c0*/  STG.E desc[UR18][R20.64], R5 ;  /* 0x0000000514007986 */ /* 0x0001e2000c101912 */
[----:B------:R-:W-:Y:S05]  /*20d0*/  @!P0 BRA `(.L_x_1094) ;  /* 0xffffffe000ac8947 */ /* 0x000fea000383ffff */
[----:B------:R-:W-:Y:S05]  /*20e0*/  BSYNC.RECONVERGENT B0 ;  /* 0x0000000000007941 */ /* 0x000fea0003800200 */
.L_x_1061:
[----:B------:R-:W-:Y:S05]  /*20f0*/  WARPSYNC.ALL ;  /* 0x0000000000007948 */ /* 0x000fea0003800000 */
[----:B------:R-:W-:Y:S05]  /*2100*/  EXIT ;  /* 0x000000000000794d */ /* 0x000fea0003800000 */
        .weak           $__internal_80_$__cuda_sm20_div_s64
        .type           $__internal_80_$__cuda_sm20_div_s64,@function
        .size           $__internal_80_$__cuda_sm20_div_s64,($__internal_81_$__cuda_sm20_rem_s64 - $__internal_80_$__cuda_sm20_div_s64)
$__internal_80_$__cuda_sm20_div_s64:
        /* <DEDUP_REMOVED lines=76> */
[-C--:B------:R-:W-:Y:S02]  /*25d0*/  IADD3 R10, P2, PT, RZ, -R7.reuse, RZ ;  /* 0x80000007ff0a7210 */ /* 0x080fe40007f5e0ff */
[----:B------:R-:W-:Y:S02]  /*25e0*/  ISETP.NE.U32.AND P0, PT, R8, RZ, PT ;  /* 0x000000ff0800720c */ /* 0x000fe40003f05070 */
[----:B------:R-:W-:Y:S01]  /*25f0*/  SEL R8, R10, R7, !P1 ;  /* 0x000000070a087207 */ /* 0x000fe20004800000 */
[----:B------:R-:W-:Y:S01]  /*2600*/  IMAD.X R12, RZ, RZ, ~R9, P2 ;  /* 0x000000ffff0c7224 */ /* 0x000fe200010e0e09 */
[----:B------:R-:W-:Y:S01]  /*2610*/  ISETP.NE.AND.EX P0, PT, R6, RZ, PT, P0 ;  /* 0x000000ff0600720c */ /* 0x000fe20003f05300 */
[----:B------:R-:W-:Y:S01]  /*2620*/  IMAD.MOV.U32 R6, RZ, RZ, R2 ;  /* 0x000000ffff067224 */ /* 0x000fe200078e0002 */
[----:B------:R-:W-:-:S02]  /*2630*/  MOV R7, 0x0 ;  /* 0x0000000000077802 */ /* 0x000fc40000000f00 */
[----:B------:R-:W-:Y:S02]  /*2640*/  SEL R9, R12, R9, !P1 ;  /* 0x000000090c097207 */ /* 0x000fe40004800000 */
[----:B------:R-:W-:Y:S02]  /*2650*/  SEL R8, R8, 0xffffffff, P0 ;  /* 0xffffffff08087807 */ /* 0x000fe40000000000 */
[----:B------:R-:W-:Y:S01]  /*2660*/  SEL R9, R9, 0xffffffff, P0 ;  /* 0xffffffff09097807 */ /* 0x000fe20000000000 */
[----:B------:R-:W-:Y:S06]  /*2670*/  RET.REL.NODEC R6 `(_ZN2at6native49_GLOBAL__N__cfa43aba_16_ReflectionPad_cu_f800513940reflection_pad2d_backward_det_out_kernelIfEEvPT_PKS3_lliiiiiii) ;  /* 0xffffffd806607950 */ /* 0x000fec0003c3ffff */
        .weak           $__internal_81_$__cuda_sm20_rem_s64
        .type           $__internal_81_$__cuda_sm20_rem_s64,@function
        .size           $__internal_81_$__cuda_sm20_rem_s64,(.L_x_1301 - $__internal_81_$__cuda_sm20_rem_s64)
$__internal_81_$__cuda_sm20_rem_s64:
        /* <DEDUP_REMOVED lines=81> */
[----:B------:R-:W-:Y:S06]  /*2b90*/  RET.REL.NODEC R6 `(_ZN2at6native49_GLOBAL__N__cfa43aba_16_ReflectionPad_cu_f800513940reflection_pad2d_backward_det_out_kernelIfEEvPT_PKS3_lliiiiiii) ;  /* 0xffffffd406187950 */ /* 0x000fec0003c3ffff */
.L_x_1095:
        /* <DEDUP_REMOVED lines=14> */
.L_x_1301:


//--------------------- .text._ZN2at6native49_GLOBAL__N__cfa43aba_16_ReflectionPad_cu_f800513936reflection_pad2d_backward_out_kernelIdEEvPT_PKS3_lliiiiiii --------------------------
	.section	.text._ZN2at6native49_GLOBAL__N__cfa43aba_16_ReflectionPad_cu_f800513936reflection_pad2d_backward_out_kernelIdEEvPT_PKS3_lliiiiiii,"ax",@progbits
	.align	128
.text._ZN2at6native49_GLOBAL__N__cfa43aba_16_ReflectionPad_cu_f800513936reflection_pad2d_backward_out_kernelIdEEvPT_PKS3_lliiiiiii:
        .type           _ZN2at6native49_GLOBAL__N__cfa43aba_16_ReflectionPad_cu_f800513936reflection_pad2d_backward_out_kernelIdEEvPT_PKS3_lliiiiiii,@function
        .size           _ZN2at6native49_GLOBAL__N__cfa43aba_16_ReflectionPad_cu_f800513936reflection_pad2d_backward_out_kernelIdEEvPT_PKS3_lliiiiiii,(.L_x_1304 - _ZN2at6native49_GLOBAL__N__cfa43aba_16_ReflectionPad_cu_f800513936reflection_pad2d_backward_out_kernelIdEEvPT_PKS3_lliiiiiii)
        .other          _ZN2at6native49_GLOBAL__N__cfa43aba_16_ReflectionPad_cu_f800513936reflection_pad2d_backward_out_kernelIdEEvPT_PKS3_lliiiiiii,@"STO_CUDA_ENTRY STV_DEFAULT"
_ZN2at6native49_GLOBAL__N__cfa43aba_16_ReflectionPad_cu_f800513936reflection_pad2d_backward_out_kernelIdEEvPT_PKS3_lliiiiiii:
        /* <DEDUP_REMOVED lines=61> */
.L_x_1096:
[----:B------:R-:W-:-:S07]  /*03d0*/  MOV R0, 0x3f0 ;  /* 0x000003f000007802 */ /* 0x000fce0000000f00 */
[----:B------:R-:W-:Y:S05]  /*03e0*/  CALL.REL.NOINC `($__internal_82_$__cuda_sm20_div_s64) ;  /* 0x00000004009c7944 */ /* 0x000fea0003c00000 */
        /* <DEDUP_REMOVED lines=9> */
.L_x_1097:
        /* <DEDUP_REMOVED lines=46> */
[----:B------:R-:W-:Y:S01]  /*0760*/  UISETP.GT.AND.EX UP0, UPT, UR29, URZ, UPT, UP0 ;  /* 0x000000ff1d00728c */ /* 0x000fe2000bf04300 */
[----:B------:R-:W-:Y:S01]  /*0770*/  SEL R0, R13, R0, P2 ;  /* 0x000000000d007207 */ /* 0x000fe20001000000 */
[----:B------:R-:W-:Y:S01]  /*0780*/  USEL UR10, UR10, URZ, UP1 ;  /* 0x000000ff0a0a7287 */ /* 0x000fe20008800000 */
        /* <DEDUP_REMOVED lines=9> */
[----:B------:R-:W-:Y:S01]  /*0820*/  ULOP3.LUT UR9, URZ, UR9, URZ, 0x33, !UPT ;  /* 0x00000009ff097292 */ /* 0x000fe2000f8e33ff */
[-C--:B------:R-:W-:Y:S01]  /*0830*/  IADD3 R17, P3, PT, RZ, -R10.reuse, RZ ;  /* 0x8000000aff117210 */ /* 0x080fe20007f7e0ff */
[----:B------:R-:W-:Y:S01]  /*0840*/  USEL UR11, UR29, URZ, UP0 ;  /* 0x000000ff1d0b7287 */ /* 0x000fe20008000000 */
[----:B------:R-:W-:Y:S01]  /*0850*/  ISETP.LT.AND P1, PT, R12, RZ, PT ;  /* 0x000000ff0c00720c */ /* 0x000fe20003f21270 */
[----:B--2---:R-:W-:Y:S01]  /*0860*/  UIMAD.WIDE.U32 UR6, UR8, UR18, UR6 ;  /* 0x00000012080672a5 */ /* 0x004fe2000f8e0006 */
[----:B------:R-:W-:Y:S01]  /*0870*/  IADD3 R13, P2, PT, RZ, -UR14, RZ ;  /* 0x8000000eff0d7c10 */ /* 0x000fe2000ff5e0ff */
[----:B------:R-:W-:Y:S01]  /*0880*/  UIADD3 UR9, UP0, UP1, UR9, UR23, UR14 ;  /* 0x0000001709097290 */ /* 0x000fe2000f91e00e */
[----:B------:R-:W-:Y:S01]  /*0890*/  SEL R17, R17, R10, P1 ;  /* 0x0000000a11117207 */ /* 0x000fe20000800000 */
[----:B------:R-:W-:Y:S01]  /*08a0*/  ULOP3.LUT UR11, URZ, UR11, URZ, 0x33, !UPT ;  /* 0x0000000bff0b7292 */ /* 0x000fe2000f8e33ff */
[----:B------:R-:W-:Y:S01]  /*08b0*/  ISETP.GT.U32.AND P0, PT, R13, RZ, PT ;  /* 0x000000ff0d00720c */ /* 0x000fe20003f04070 */
[----:B------:R-:W-:Y:S01]  /*08c0*/  IMAD.X R10, RZ, RZ, ~UR29, P2 ;  /* 0x8000001dff0a7e24 */ /* 0x000fe200090e06ff */
[----:B------:R-:W-:Y:S01]  /*08d0*/  IADD3 R6, P2, PT, R6, R15, RZ ;  /* 0x0000000f06067210 */ /* 0x000fe20007f5e0ff */
[----:B------:R-:W-:Y:S01]  /*08e0*/  UIMAD UR10, UR8, UR19, UR7 ;  /* 0x00000013080a72a4 */ /* 0x000fe2000f8e0207 */
[----:B------:R-:W-:Y:S01]  /*08f0*/  IADD3 R11, P4, P5, -R2, UR6, R11 ;  /* 0x00000006020b7c10 */ /* 0x000fe2000fd9e10b */
[----:B------:R-:W-:Y:S01]  /*0900*/  IMAD.X R15, RZ, RZ, ~R12, P3 ;  /* 0x000000ffff0f7224 */ /* 0x000fe200018e0e0c */
[----:B------:R-:W-:Y:S01]  /*0910*/  ISETP.GT.AND.EX P0, PT, R10, RZ, PT, P0 ;  /* 0x000000ff0a00720c */ /* 0x000fe20003f04300 */
[----:B------:R-:W-:Y:S01]  /*0920*/  IMAD.X R7, R7, 0x1, R14, P2 ;  /* 0x0000000107077824 */ /* 0x000fe200010e060e */
[----:B------:R-:W-:-:S02]  /*0930*/  UIADD3.X UR7, UPT, UPT, UR11, UR24, UR29, UP0, UP1 ;  /* 0x000000180b077290 */ /* 0x000fc400087e241d */
[----:B------:R-:W-:Y:S02]  /*0940*/  SEL R13, R13, RZ, P0 ;  /* 0x000000ff0d0d7207 */ /* 0x000fe40000000000 */
[----:B------:R-:W-:Y:S02]  /*0950*/  SEL R12, R15, R12, P1 ;  /* 0x0000000c0f0c7207 */ /* 0x000fe40000800000 */
[----:B------:R-:W-:Y:S02]  /*0960*/  IADD3 R2, P2, P3, -R6, UR9, R13 ;  /* 0x0000000906027c10 */ /* 0x000fe4000fb5e10d */
[----:B------:R-:W-:Y:S02]  /*0970*/  SEL R6, R10, RZ, P0 ;  /* 0x000000ff0a067207 */ /* 0x000fe40000000000 */
[----:B------:R-:W-:Y:S02]  /*0980*/  IADD3.X R13, PT, PT, ~R3, UR10, R9, P4, P5 ;  /* 0x0000000a030d7c10 */ /* 0x000fe4000a7ea509 */
[----:B------:R-:W-:-:S02]  /*0990*/  IADD3 R9, P0, PT, R11, R8, RZ ;  /* 0x000000080b097210 */ /* 0x000fc40007f1e0ff */
[----:B------:R-:W-:Y:S02]  /*09a0*/  IADD3.X R3, PT, PT, ~R7, UR7, R6, P2, P3 ;  /* 0x0000000707037c10 */ /* 0x000fe400097e6506 */
        /* <DEDUP_REMOVED lines=9> */
[----:B----4-:R-:W-:Y:S01]  /*0a40*/  REDG.E.ADD.F64.RN.STRONG.GPU desc[UR26][R6.64], R4 ;  /* 0x00000004060079a6 */ /* 0x010fe2000c12ff1a */
[----:B------:R-:W-:Y:S05]  /*0a50*/  EXIT ;  /* 0x000000000000794d */ /* 0x000fea0003800000 */
        .weak           $__internal_82_$__cuda_sm20_div_s64
        .type           $__internal_82_$__cuda_sm20_div_s64,@function
        .size           $__internal_82_$__cuda_sm20_div_s64,(.L_x_1304 - $__internal_82_$__cuda_sm20_div_s64)
$__internal_82_$__cuda_sm20_div_s64:
        /* <DEDUP_REMOVED lines=77> */
[----:B------:R-:W-:Y:S06]  /*0f30*/  RET.REL.NODEC R4 `(_ZN2at6native49_GLOBAL__N__cfa43aba_16_ReflectionPad_cu_f800513936reflection_pad2d_backward_out_kernelIdEEvPT_PKS3_lliiiiiii) ;  /* 0xfffffff004307950 */ /* 0x000fec0003c3ffff */
.L_x_1098:
        /* <DEDUP_REMOVED lines=12> */
.L_x_1304:


//--------------------- .text._ZN2at6native49_GLOBAL__N__cfa43aba_16_ReflectionPad_cu_f800513940reflection_pad2d_backward_det_out_kernelIdEEvPT_PKS3_lliiiiiii --------------------------
	.section	.text._ZN2at6native49_GLOBAL__N__cfa43aba_16_ReflectionPad_cu_f800513940reflection_pad2d_backward_det_out_kernelIdEEvPT_PKS3_lliiiiiii,"ax",@progbits
	.align	128
.text._ZN2at6native49_GLOBAL__N__cfa43aba_16_ReflectionPad_cu_f800513940reflection_pad2d_backward_det_out_kernelIdEEvPT_PKS3_lliiiiiii:
        .type           _ZN2at6native49_GLOBAL__N__cfa43aba_16_ReflectionPad_cu_f800513940reflection_pad2d_backward_det_out_kernelIdEEvPT_PKS3_lliiiiiii,@function
        .size           _ZN2at6native49_GLOBAL__N__cfa43aba_16_ReflectionPad_cu_f800513940reflection_pad2d_backward_det_out_kernelIdEEvPT_PKS3_lliiiiiii,(.L_x_1306 - _ZN2at6native49_GLOBAL__N__cfa43aba_16_ReflectionPad_cu_f800513940reflection_pad2d_backward_det_out_kernelIdEEvPT_PKS3_lliiiiiii)
        .other          _ZN2at6native49_GLOBAL__N__cfa43aba_16_ReflectionPad_cu_f800513940reflection_pad2d_backward_det_out_kernelIdEEvPT_PKS3_lliiiiiii,@"STO_CUDA_ENTRY STV_DEFAULT"
_ZN2at6native49_GLOBAL__N__cfa43aba_16_ReflectionPad_cu_f800513940reflection_pad2d_backward_det_out_kernelIdEEvPT_PKS3_lliiiiiii:
        /* <DEDUP_REMOVED lines=79> */
.L_x_1132:
[----:B-1----:R-:W-:Y:S01]  /*04f0*/  LOP3.LUT R4, R3, UR13, RZ, 0xfc, !PT ;  /* 0x0000000d03047c12 */ /* 0x002fe2000f8efcff */
[----:B------:R-:W-:Y:S01]  /*0500*/  BSSY.RECONVERGENT B1, `(.L_x_1100) ;  /* 0x0000022000017945 */ /* 0x000fe20003800200 */
[----:B------:R-:W-:Y:S02]  /*0510*/  IMAD.MOV.U32 R8, RZ, RZ, R2 ;  /* 0x000000ffff087224 */ /* 0x000fe400078e0002 */
[----:B------:R-:W-:Y:S01]  /*0520*/  ISETP.NE.U32.AND P0, PT, R4, RZ, PT ;  /* 0x000000ff0400720c */ /* 0x000fe20003f05070 */
[----:B------:R-:W-:-:S12]  /*0530*/  IMAD.MOV.U32 R9, RZ, RZ, R11 ;  /* 0x000000ffff097224 */ /* 0x000fd800078e000b */
[----:B0-----:R-:W-:Y:S05]  /*0540*/  @P0 BRA `(.L_x_1101) ;  /* 0x0000000000500947 */ /* 0x001fea0003800000 */
[----:B------:R-:W5:Y:S01]  /*0550*/  I2F.U32.RP R2, UR26 ;  /* 0x0000001a00027d06 */ /* 0x000f620008209000 */
[----:B------:R-:W-:-:S07]  /*0560*/  ISETP.NE.U32.AND P2, PT, RZ, UR26, PT ;  /* 0x0000001aff007c0c */ /* 0x000fce000bf45070 */
[----:B-----5:R-:W5:Y:S02]  /*0570*/  MUFU.RCP R2, R2 ;  /* 0x0000000200027308 */ /* 0x020f640000001000 */
[----:B-----5:R-:W-:-:S06]  /*0580*/  VIADD R4, R2, 0xffffffe ;  /* 0x0ffffffe02047836 */ /* 0x020fcc0000000000 */
[----:B------:R5:W0:Y:S02]  /*0590*/  F2I.FTZ.U32.TRUNC.NTZ R5, R4 ;  /* 0x0000000400057305 */ /* 0x000a24000021f000 */
[----:B-----5:R-:W-:Y:S01]  /*05a0*/  IMAD.MOV.U32 R4, RZ, RZ, RZ ;  /* 0x000000ffff047224 */ /* 0x020fe200078e00ff */
[----:B0-----:R-:W-:-:S05]  /*05b0*/  IADD3 R11, PT, PT, RZ, -R5, RZ ;  /* 0x80000005ff0b7210 */ /* 0x001fca0007ffe0ff */
        /* <DEDUP_REMOVED lines=13> */
.L_x_1101:
[----:B------:R-:W-:Y:S01]  /*0690*/  IMAD.U32 R16, RZ, RZ, UR26 ;  /* 0x0000001aff107e24 */ /* 0x000fe2000f8e00ff */
[----:B------:R-:W-:Y:S01]  /*06a0*/  MOV R2, 0x700 ;  /* 0x0000070000027802 */ /* 0x000fe20000000f00 */
[----:B------:R-:W-:Y:S02]  /*06b0*/  IMAD.U32 R17, RZ, RZ, UR27 ;  /* 0x0000001bff117e24 */ /* 0x000fe4000f8e00ff */
[----:B------:R-:W-:Y:S02]  /*06c0*/  IMAD.MOV.U32 R4, RZ, RZ, R0 ;  /* 0x000000ffff047224 */ /* 0x000fe400078e0000 */
[----:B------:R-:W-:Y:S02]  /*06d0*/  IMAD.MOV.U32 R5, RZ, RZ, R3 ;  /* 0x000000ffff057224 */ /* 0x000fe400078e0003 */
[----:B------:R-:W-:-:S07]  /*06e0*/  IMAD.U32 R14, RZ, RZ, UR13 ;  /* 0x0000000dff0e7e24 */ /* 0x000fce000f8e00ff */
[----:B01234-:R-:W-:Y:S05]  /*06f0*/  CALL.REL.NOINC `($__internal_83_$__cuda_sm20_div_s64) ;  /* 0x00000018000c7944 */ /* 0x01ffea0003c00000 */
[----:B------:R-:W-:Y:S01]  /*0700*/  MOV R10, R14 ;  /* 0x0000000e000a7202 */ /* 0x000fe20000000f00 */
[----:B------:R-:W-:-:S07]  /*0710*/  IMAD.MOV.U32 R11, RZ, RZ, R15 ;  /* 0x000000ffff0b7224 */ /* 0x000fce00078e000f */
.L_x_1102:
[----:B-1234-:R-:W-:Y:S05]  /*0720*/  BSYNC.RECONVERGENT B1 ;  /* 0x0000000000017941 */ /* 0x01efea0003800200 */
.L_x_1100:
        /* <DEDUP_REMOVED lines=24> */
[----:B------:R-:W-:-:S04]  /*08b0*/  IMAD.MOV R13, RZ, RZ, -R14 ;  /* 0x000000ffff0d7224 */ /* 0x000fc800078e0a0e */
[----:B------:R-:W-:Y:S01]  /*08c0*/  IMAD R4, R13, UR22, R0 ;  /* 0x000000160d047c24 */ /* 0x000fe2000f8e0200 */
[----:B------:R-:W-:Y:S06]  /*08d0*/  BRA `(.L_x_1105) ;  /* 0x0000000000387947 */ /* 0x000fec0003800000 */
.L_x_1104:
[----:B------:R-:W-:Y:S01]  /*08e0*/  MOV R16, UR22 ;  /* 0x0000001600107c02 */ /* 0x000fe20008000f00 */
[----:B------:R-:W-:Y:S01]  /*08f0*/  IMAD.U32 R17, RZ, RZ, UR23 ;  /* 0x00000017ff117e24 */ /* 0x000fe2000f8e00ff */
[----:B------:R-:W-:Y:S01]  /*0900*/  MOV R2, 0x950 ;  /* 0x0000095000027802 */ /* 0x000fe20000000f00 */
[----:B------:R-:W-:Y:S02]  /*0910*/  IMAD.MOV.U32 R4, RZ, RZ, R0 ;  /* 0x000000ffff047224 */ /* 0x000fe400078e0000 */
[----:B------:R-:W-:Y:S02]  /*0920*/  IMAD.MOV.U32 R5, RZ, RZ, R3 ;  /* 0x000000ffff057224 */ /* 0x000fe400078e0003 */
[----:B------:R-:W-:-:S07]  /*0930*/  IMAD.U32 R14, RZ, RZ, UR14 ;  /* 0x0000000eff0e7e24 */ /* 0x000fce000f8e00ff */
[----:B------:R-:W-:Y:S05]  /*0940*/  CALL.REL.NOINC `($__internal_83_$__cuda_sm20_div_s64) ;  /* 0x0000001400787944 */ /* 0x000fea0003c00000 */
[----:B------:R-:W-:Y:S02]  /*0950*/  IADD3 R13, P0, PT, RZ, -R14, RZ ;  /* 0x8000000eff0d7210 */ /* 0x000fe40007f1e0ff */
[----:B------:R-:W-:-:S03]  /*0960*/  MOV R2, R0 ;  /* 0x0000000000027202 */ /* 0x000fc60000000f00 */
[----:B------:R-:W-:Y:S02]  /*0970*/  IMAD.X R12, RZ, RZ, ~R15, P0 ;  /* 0x000000ffff0c7224 */ /* 0x000fe400000e0e0f */
[----:B------:R-:W-:-:S04]  /*0980*/  IMAD.WIDE.U32 R4, R13, UR22, R2 ;  /* 0x000000160d047c25 */ /* 0x000fc8000f8e0002 */
[----:B------:R-:W-:-:S04]  /*0990*/  IMAD R12, R12, UR22, RZ ;  /* 0x000000160c0c7c24 */ /* 0x000fc8000f8e02ff */
[----:B------:R-:W-:-:S04]  /*09a0*/  IMAD R13, R13, UR14, R12 ;  /* 0x0000000e0d0d7c24 */ /* 0x000fc8000f8e020c */
[----:B------:R-:W-:-:S07]  /*09b0*/  IMAD.IADD R5, R5, 0x1, R13 ;  /* 0x0000000105057824 */ /* 0x000fce00078e020d */
.L_x_1105:
[----:B------:R-:W-:Y:S05]  /*09c0*/  BSYNC.RECONVERGENT B1 ;  /* 0x0000000000017941 */ /* 0x000fea0003800200 */
.L_x_1103:
        /* <DEDUP_REMOVED lines=24> */
.L_x_1107:
[----:B------:R-:W-:-:S07]  /*0b50*/  MOV R2, 0xb70 ;  /* 0x00000b7000027802 */ /* 0x000fce0000000f00 */
[----:B------:R-:W-:Y:S05]  /*0b60*/  CALL.REL.NOINC `($__internal_84_$__cuda_sm20_rem_s64) ;  /* 0x00000018004c7944 */ /* 0x000fea0003c00000 */
[----:B------:R-:W-:Y:S01]  /*0b70*/  MOV R12, R14 ;  /* 0x0000000e000c7202 */ /* 0x000fe20000000f00 */
[----:B------:R-:W-:-:S07]  /*0b80*/  IMAD.MOV.U32 R13, RZ, RZ, R15 ;  /* 0x000000ffff0d7224 */ /* 0x000fce00078e000f */
.L_x_1108:
[----:B------:R-:W-:Y:S05]  /*0b90*/  BSYNC.RECONVERGENT B1 ;  /* 0x0000000000017941 */ /* 0x000fea0003800200 */
.L_x_1106:
        /* <DEDUP_REMOVED lines=25> */
[----:B------:R-:W-:Y:S01]  /*0d30*/  IMAD R4, R5, UR52, R4 ;  /* 0x0000003405047c24 */ /* 0x000fe2000f8e0204 */
[----:B------:R-:W-:Y:S06]  /*0d40*/  BRA `(.L_x_1111) ;  /* 0x00000000002c7947 */ /* 0x000fec0003800000 */
.L_x_1110:
[----:B------:R-:W0:Y:S01]  /*0d50*/  LDCU.64 UR4, c[0x0][0x390] ;  /* 0x00007200ff0477ac */ /* 0x000e220008000a00 */
[----:B------:R-:W-:Y:S01]  /*0d60*/  MOV R2, 0xda0 ;  /* 0x00000da000027802 */ /* 0x000fe20000000f00 */
[----:B0-----:R-:W-:Y:S02]  /*0d70*/  IMAD.U32 R16, RZ, RZ, UR4 ;  /* 0x00000004ff107e24 */ /* 0x001fe4000f8e00ff */
[----:B------:R-:W-:-:S07]  /*0d80*/  IMAD.U32 R14, RZ, RZ, UR5 ;  /* 0x00000005ff0e7e24 */ /* 0x000fce000f8e00ff */
[----:B------:R-:W-:Y:S05]  /*0d90*/  CALL.REL.NOINC `($__internal_83_$__cuda_sm20_div_s64) ;  /* 0x0000001000647944 */ /* 0x000fea0003c00000 */
[----:B------:R-:W-:-:S05]  /*0da0*/  IADD3 R17, P0, PT, RZ, -R14, RZ ;  /* 0x8000000eff117210 */ /* 0x000fca0007f1e0ff */
[----:B------:R-:W-:Y:S02]  /*0db0*/  IMAD.X R2, RZ, RZ, ~R15, P0 ;  /* 0x000000ffff027224 */ /* 0x000fe400000e0e0f */
[----:B------:R-:W-:-:S04]  /*0dc0*/  IMAD.WIDE.U32 R4, R17, UR38, R4 ;  /* 0x0000002611047c25 */ /* 0x000fc8000f8e0004 */
[----:B------:R-:W-:-:S04]  /*0dd0*/  IMAD R2, R2, UR38, RZ ;  /* 0x0000002602027c24 */ /* 0x000fc8000f8e02ff */
[----:B------:R-:W-:-:S05]  /*0de0*/  IMAD R17, R17, UR39, R2 ;  /* 0x0000002711117c24 */ /* 0x000fca000f8e0202 */
[----:B------:R-:W-:-:S07]  /*0df0*/  IADD3 R2, PT, PT, R5, R17, RZ ;  /* 0x0000001105027210 */ /* 0x000fce0007ffe0ff */
.L_x_1111:
[----:B------:R-:W-:Y:S05]  /*0e00*/  BSYNC.RECONVERGENT B1 ;  /* 0x0000000000017941 */ /* 0x000fea0003800200 */
.L_x_1109:
        /* <DEDUP_REMOVED lines=25> */
[----:B------:R-:W-:Y:S02]  /*0fa0*/  IADD3 R25, P2, P3, R20, R4, R18 ;  /* 0x0000000414197210 */ /* 0x000fe40007b5e012 */
[----:B------:R-:W-:Y:S01]  /*0fb0*/  CS2R R22, SRZ ;  /* 0x0000000000167805 */ /* 0x000fe2000001ff00 */
[----:B------:R-:W-:Y:S01]  /*0fc0*/  IMAD.IADD R5, R21, 0x1, R5 ;  /* 0x0000000115057824 */ /* 0x000fe200078e0205 */
[----:B------:R-:W-:-:S04]  /*0fd0*/  ISETP.GE.U32.AND P1, PT, R25, UR28, PT ;  /* 0x0000001c19007c0c */ /* 0x000fc8000bf26070 */
        /* <DEDUP_REMOVED lines=15> */
[----:B--2---:R0:W1:Y:S02]  /*10d0*/  DADD R22, RZ, R24 ;  /* 0x00000000ff167229 */ /* 0x0040640000000018 */
.L_x_1115:
[----:B------:R-:W-:Y:S05]  /*10e0*/  BSYNC.RECONVERGENT B2 ;  /* 0x0000000000027941 */ /* 0x000fea0003800200 */
.L_x_1114:
[----:B------:R-:W-:Y:S05]  /*10f0*/  @!P0 BRA `(.L_x_1116) ;  /* 0x0000000000508947 */ /* 0x000fea0003800000 */
[----:B0-----:R-:W-:-:S04]  /*1100*/  IADD3 R25, P1, P2, R20, R18, -R4 ;  /* 0x0000001214197210 */ /* 0x001fc80007a3e804 */
        /* <DEDUP_REMOVED lines=16> */
[----:B------:R-:W1:Y:S02]  /*1210*/  LDG.E.64 R20, desc[UR34][R20.64] ;  /* 0x0000002214147981 */ /* 0x000e64000c1e1b00 */
[----:B-1----:R4:W0:Y:S02]  /*1220*/  DADD R22, R22, R20 ;  /* 0x0000000016167229 */ /* 0x0028240000000014 */
[----:B0---4-:R-:W-:Y:S05]  /*1230*/  BRA `(.L_x_1113) ;  /* 0x0000000000507947 */ /* 0x011fea0003800000 */
.L_x_1116:
[----:B------:R-:W-:Y:S05]  /*1240*/  @!P4 BRA `(.L_x_1113) ;  /* 0x00000000004cc947 */ /* 0x000fea0003800000 */
[----:B0-----:R-:W-:-:S04]  /*1250*/  IADD3 R25, P1, P2, R20, UR15, -R4 ;  /* 0x0000000f14197c10 */ /* 0x001fc8000fa3e804 */
        /* <DEDUP_REMOVED lines=17> */
[----:B-1----:R2:W3:Y:S02]  /*1370*/  DADD R22, R22, R20 ;  /* 0x0000000016167229 */ /* 0x0024e40000000014 */
.L_x_1113:
[----:B------:R-:W-:Y:S05]  /*1380*/  BSYNC.RECONVERGENT B1 ;  /* 0x0000000000017941 */ /* 0x000fea0003800200 */
.L_x_1112:
[C---:B------:R-:W-:Y:S01]  /*1390*/  ISETP.GE.U32.AND P1, PT, R14.reuse, UR16, PT ;  /* 0x000000100e007c0c */ /* 0x040fe2000bf26070 */
[----:B------:R-:W-:Y:S01]  /*13a0*/  BSSY.RECONVERGENT B2, `(.L_x_1117) ;  /* 0x0000092000027945 */ /* 0x000fe20003800200 */
[----:B------:R-:W-:-:S03]  /*13b0*/  ISETP.GE.U32.AND P2, PT, R14, UR45, PT ;  /* 0x0000002d0e007c0c */ /* 0x000fc6000bf46070 */
[----:B------:R-:W-:Y:S01]  /*13c0*/  BSSY.RELIABLE B1, `(.L_x_1118) ;  /* 0x000006c000017945 */ /* 0x000fe20003800100 */
[----:B------:R-:W-:-:S04]  /*13d0*/  ISETP.GE.AND.EX P1, PT, R15, UR17, PT, P1 ;  /* 0x000000110f007c0c */ /* 0x000fc8000bf26310 */
[----:B------:R-:W-:-:S13]  /*13e0*/  ISETP.GE.OR.EX P1, PT, R15, UR49, !P1, P2 ;  /* 0x000000310f007c0c */ /* 0x000fda000cf26720 */
[----:B------:R-:W-:Y:S05]  /*13f0*/  @P1 BRA `(.L_x_1119) ;  /* 0x0000000400281947 */ /* 0x000fea0003800000 */
[----:B--2---:R-:W-:Y:S01]  /*1400*/  IADD3 R20, P1, PT, -R14, UR8, RZ ;  /* 0x000000080e147c10 */ /* 0x004fe2000ff3e1ff */
[----:B------:R-:W-:Y:S03]  /*1410*/  BSSY.RECONVERGENT B3, `(.L_x_1120) ;  /* 0x0000019000037945 */ /* 0x000fe60003800200 */
[----:B------:R-:W-:Y:S01]  /*1420*/  IADD3.X R5, PT, PT, ~R15, UR19, RZ, P1, !PT ;  /* 0x000000130f057c10 */ /* 0x000fe20008ffe5ff */
[C---:B0-----:R-:W-:Y:S02]  /*1430*/  IMAD R24, R20.reuse, UR11, RZ ;  /* 0x0000000b14187c24 */ /* 0x041fe4000f8e02ff */
        /* <DEDUP_REMOVED lines=21> */
[----:B-1-3--:R0:W2:Y:S02]  /*1590*/  DADD R22, R22, R24 ;  /* 0x0000000016167229 */ /* 0x00a0a40000000018 */
.L_x_1121:
[----:B------:R-:W-:Y:S05]  /*15a0*/  BSYNC.RECONVERGENT B3 ;  /* 0x0000000000037941 */ /* 0x000fea0003800200 */
.L_x_1120:
[----:B------:R-:W-:Y:S05]  /*15b0*/  @!P0 BRA `(.L_x_1122) ;  /* 0x0000000000588947 */ /* 0x000fea0003800000 */
[----:B0-----:R-:W-:Y:S01]  /*15c0*/  IADD3 R25, P0, P1, R20, R18, -R4 ;  /* 0x0000001214197210 */ /* 0x001fe2000791e804 */
        /* <DEDUP_REMOVED lines=18> */
[----:B-123--:R0:W4:Y:S02]  /*16f0*/  DADD R22, R22, R20 ;  /* 0x0000000016167229 */ /* 0x00e1240000000014 */
.L_x_1124:
[----:B------:R-:W-:Y:S05]  /*1700*/  BSYNC.RECONVERGENT B3 ;  /* 0x0000000000037941 */ /* 0x000fea0003800200 */
.L_x_1123:
[----:B------:R-:W-:Y:S05]  /*1710*/  BRA `(.L_x_1125) ;  /* 0x0000000000647947 */ /* 0x000fea0003800000 */
.L_x_1122:
[----:B------:R-:W-:Y:S05]  /*1720*/  @!P4 BREAK.RELIABLE B1 ;  /* 0x000000000001c942 */ /* 0x000fea0003800100 */
[----:B------:R-:W-:Y:S05]  /*1730*/  @!P4 BRA `(.L_x_1126) ;  /* 0x000000040060c947 */ /* 0x000fea0003800000 */
[----:B0-----:R-:W-:Y:S01]  /*1740*/  IADD3 R25, P0, P1, -R4, UR15, R20 ;  /* 0x0000000f04197c10 */ /* 0x001fe2000f91e114 */
        /* <DEDUP_REMOVED lines=19> */
.L_x_1128:
[----:B------:R-:W-:Y:S05]  /*1880*/  BSYNC.RECONVERGENT B3 ;  /* 0x0000000000037941 */ /* 0x000fea0003800200 */
.L_x_1127:
[----:B------:R-:W-:Y:S05]  /*1890*/  BRA `(.L_x_1129) ;  /* 0x0000000000787947 */ /* 0x000fea0003800000 */
.L_x_1119:
[----:B------:R-:W-:Y:S05]  /*18a0*/  @!P0 BRA `(.L_x_1130) ;  /* 0x00000000006c8947 */ /* 0x000fea0003800000 */
.L_x_1125:
[----:B------:R-:W-:Y:S01]  /*18b0*/  IADD3 R5, P0, PT, R14, R16, RZ ;  /* 0x000000100e057210 */ /* 0x000fe20007f1e0ff */
[----:B------:R-:W-:Y:S01]  /*18c0*/  BSSY.RECONVERGENT B3, `(.L_x_1130) ;  /* 0x0000019000037945 */ /* 0x000fe20003800200 */
[----:B0-2---:R-:W-:Y:S02]  /*18d0*/  IADD3 R20, P1, PT, -R4, R18, RZ ;  /* 0x0000001204147210 */ /* 0x005fe40007f3e1ff */
        /* <DEDUP_REMOVED lines=22> */
[----:B-1-34-:R0:W2:Y:S02]  /*1a40*/  DADD R22, R22, R20 ;  /* 0x0000000016167229 */ /* 0x01a0a40000000014 */
.L_x_1131:
[----:B------:R-:W-:Y:S05]  /*1a50*/  BSYNC.RECONVERGENT B3 ;  /* 0x0000000000037941 */ /* 0x000fea0003800200 */
.L_x_1130:
[----:B------:R-:W-:Y:S05]  /*1a60*/  @!P4 BREAK.RELIABLE B1 ;  /* 0x000000000001c942 */ /* 0x000fea0003800100 */
[----:B------:R-:W-:Y:S05]  /*1a70*/  @!P4 BRA `(.L_x_1126) ;  /* 0x000000000090c947 */ /* 0x000fea0003800000 */
.L_x_1129:
[----:B------:R-:W-:Y:S05]  /*1a80*/  BSYNC.RELIABLE B1 ;  /* 0x0000000000017941 */ /* 0x000fea0003800100 */
.L_x_1118:
[----:B------:R-:W-:Y:S02]  /*1a90*/  UIADD3 UR4, UP0, UPT, UR15, -UR47, URZ ;  /* 0x8000002f0f047290 */ /* 0x000fe4000ff1e0ff */
[----:B0-----:R-:W-:Y:S02]  /*1aa0*/  IADD3 R25, P0, PT, R4, -UR47, RZ ;  /* 0x8000002f04197c10 */ /* 0x001fe4000ff1e0ff */
[----:B------:R-:W-:Y:S01]  /*1ab0*/  IADD3 R5, P2, PT, R14, R16, RZ ;  /* 0x000000100e057210 */ /* 0x000fe20007f5e0ff */
[----:B------:R-:W-:Y:S02]  /*1ac0*/  UIADD3.X UR5, UPT, UPT, UR7, ~UR48, URZ, UP0, !UPT ;  /* 0x8000003007057290 */ /* 0x000fe400087fe4ff */
[----:B------:R-:W-:Y:S01]  /*1ad0*/  IADD3.X R24, PT, PT, R2, ~UR48, RZ, P0, !PT ;  /* 0x8000003002187c10 */ /* 0x000fe200087fe4ff */
[----:B--2---:R-:W-:Y:S01]  /*1ae0*/  IMAD.U32 R20, RZ, RZ, UR4 ;  /* 0x00000004ff147e24 */ /* 0x004fe2000f8e00ff */
        /* <DEDUP_REMOVED lines=28> */
[----:B-1-34-:R0:W1:Y:S02]  /*1cb0*/  DADD R22, R22, R20 ;  /* 0x0000000016167229 */ /* 0x01a0640000000014 */
.L_x_1126:
[----:B------:R-:W-:Y:S05]  /*1cc0*/  BSYNC.RECONVERGENT B2 ;  /* 0x0000000000027941 */ /* 0x000fea0003800200 */
.L_x_1117:
        /* <DEDUP_REMOVED lines=11> */
[----:B------:R-:W-:-:S03]  /*1d80*/  IADD3.X R5, PT, PT, R2, R13, R19, P1, !PT ;  /* 0x0000000d02057210 */ /* 0x000fc60000ffe413 */
[----:B------:R-:W-:Y:S02]  /*1d90*/  IMAD R14, R14, UR44, RZ ;  /* 0x0000002c0e0e7c24 */ /* 0x000fe4000f8e02ff */
[----:B------:R-:W-:-:S04]  /*1da0*/  IMAD.WIDE.U32 R4, R11, UR44, R4 ;  /* 0x0000002c0b047c25 */ /* 0x000fc8000f8e0004 */
[----:B------:R-:W-:Y:S01]  /*1db0*/  IMAD R11, R11, UR11, R14 ;  /* 0x0000000b0b0b7c24 */ /* 0x000fe2000f8e020e */
[----:B------:R-:W-:-:S03]  /*1dc0*/  LEA R12, P0, R4, UR36, 0x3 ;  /* 0x00000024040c7c11 */ /* 0x000fc6000f8018ff */
[----:B------:R-:W-:Y:S02]  /*1dd0*/  IMAD.IADD R5, R5, 0x1, R11 ;  /* 0x0000000105057824 */ /* 0x000fe400078e020b */
[----:B------:R-:W5:Y:S03]  /*1de0*/  LDG.E.64 R10, desc[UR34][R8.64] ;  /* 0x00000022080a7981 */ /* 0x000f66000c1e1b00 */
[----:B------:R-:W-:-:S05]  /*1df0*/  LEA.HI.X R13, R4, UR37, R5, 0x3, P0 ;  /* 0x00000025040d7c11 */ /* 0x000fca00080f1c05 */
[----:B------:R-:W1:Y:S01]  /*1e00*/  LDG.E.64 R4, desc[UR34][R12.64] ;  /* 0x000000220c047981 */ /* 0x000e62000c1e1b00 */
[----:B------:R-:W-:-:S04]  /*1e10*/  IADD3 R0, P0, PT, R6, R0, RZ ;  /* 0x0000000006007210 */ /* 0x000fc80007f1e0ff */
[----:B------:R-:W-:Y:S02]  /*1e20*/  IADD3.X R3, PT, PT, R7, R3, RZ, P0, !PT ;  /* 0x0000000307037210 */ /* 0x000fe400007fe4ff */
[----:B------:R-:W-:-:S04]  /*1e30*/  ISETP.GE.U32.AND P0, PT, R0, UR24, PT ;  /* 0x0000001800007c0c */ /* 0x000fc8000bf06070 */
[----:B------:R-:W-:Y:S02]  /*1e40*/  ISETP.GE.AND.EX P0, PT, R3, UR12, PT, P0 ;  /* 0x0000000c03007c0c */ /* 0x000fe4000bf06300 */
[----:B------:R-:W-:Y:S01]  /*1e50*/  LEA R2, P1, R6, R8, 0x3 ;  /* 0x0000000806027211 */ /* 0x000fe200078218ff */
[----:B-1234-:R-:W5:-:S15]  /*1e60*/  DADD R4, R4, R22 ;  /* 0x0000000004047229 */ /* 0x01ef5e0000000016 */
[----:B------:R-:W-:-:S15]  /*1e70*/  NOP ;  /* 0x0000000000007918 */ /* 0x000fde0000000000 */
[----:B------:R-:W-:-:S15]  /*1e80*/  NOP ;  /* 0x0000000000007918 */ /* 0x000fde0000000000 */
[----:B------:R-:W-:-:S15]  /*1e90*/  NOP ;  /* 0x0000000000007918 */ /* 0x000fde0000000000 */
[----:B------:R-:W-:-:S04]  /*1ea0*/  NOP ;  /* 0x0000000000007918 */ /* 0x000fc80000000000 */
[----:B-----5:R-:W1:Y:S02]  /*1eb0*/  DADD R4, R4, R10 ;  /* 0x0000000004047229 */ /* 0x020e64000000000a */
[----:B-1----:R1:W-:Y:S01]  /*1ec0*/  STG.E.64 desc[UR34][R8.64], R4 ;  /* 0x0000000408007986 */ /* 0x0023e2000c101b22 */
[----:B------:R-:W-:-:S05]  /*1ed0*/  SHF.L.U64.HI R11, R6, 0x3, R7 ;  /* 0x00000003060b7819 */ /* 0x000fca0000010207 */
[----:B------:R-:W-:Y:S01]  /*1ee0*/  IMAD.X R11, R9, 0x1, R11, P1 ;  /* 0x00000001090b7824 */ /* 0x000fe200008e060b */
[----:B------:R-:W-:Y:S06]  /*1ef0*/  @!P0 BRA `(.L_x_1132) ;  /* 0xffffffe4007c8947 */ /* 0x000fec000383ffff */
[----:B------:R-:W-:Y:S05]  /*1f00*/  BSYNC.RECONVERGENT B0 ;  /* 0x0000000000007941 */ /* 0x000fea0003800200 */
.L_x_1099:
[----:B------:R-:W-:Y:S05]  /*1f10*/  WARPSYNC.ALL ;  /* 0x0000000000007948 */ /* 0x000fea0003800000 */
[----:B------:R-:W-:Y:S05]  /*1f20*/  EXIT ;  /* 0x000000000000794d */ /* 0x000fea0003800000 */
        .weak           $__internal_83_$__cuda_sm20_div_s64
        .type           $__internal_83_$__cuda_sm20_div_s64,@function
        .size           $__internal_83_$__cuda_sm20_div_s64,($__internal_84_$__cuda_sm20_rem_s64 - $__internal_83_$__cuda_sm20_div_s64)
$__internal_83_$__cuda_sm20_div_s64:
        /* <DEDUP_REMOVED lines=83> */
[----:B------:R-:W-:Y:S01]  /*2460*/  SEL R14, R14, 0xffffffff, P0 ;  /* 0xffffffff0e0e7807 */ /* 0x000fe20000000000 */
[----:B------:R-:W-:Y:S01]  /*2470*/  IMAD.MOV.U32 R17, RZ, RZ, 0x0 ;  /* 0x00000000ff117424 */ /* 0x000fe200078e00ff */
[----:B------:R-:W-:-:S03]  /*2480*/  SEL R15, R15, 0xffffffff, P0 ;  /* 0xffffffff0f0f7807 */ /* 0x000fc60000000000 */
[----:B------:R-:W-:Y:S05]  /*2490*/  RET.REL.NODEC R16 `(_ZN2at6native49_GLOBAL__N__cfa43aba_16_ReflectionPad_cu_f800513940reflection_pad2d_backward_det_out_kernelIdEEvPT_PKS3_lliiiiiii) ;  /* 0xffffffd810d87950 */ /* 0x000fea0003c3ffff */
        .weak           $__internal_84_$__cuda_sm20_rem_s64
        .type           $__internal_84_$__cuda_sm20_rem_s64,@function
        .size           $__internal_84_$__cuda_sm20_rem_s64,(.L_x_1306 - $__internal_84_$__cuda_sm20_rem_s64)
$__internal_84_$__cuda_sm20_rem_s64:
        /* <DEDUP_REMOVED lines=41> */
[----:B------:R-:W-:Y:S01]  /*2730*/  IMAD.X R19, R12, 0x1, R19, P0 ;  /* 0x000000010c137824 */ /* 0x000fe200000e0613 */
[----:B------:R-:W-:Y:S01]  /*2740*/  IADD3.X R16, PT, PT, RZ, ~R15, RZ, P4, !PT ;  /* 0x8000000fff107210 */ /* 0x000fe200027fe4ff */
        /* <DEDUP_REMOVED lines=38> */
[----:B------:R-:W-:Y:S06]  /*29b0*/  RET.REL.NODEC R12 `(_ZN2at6native49_GLOBAL__N__cfa43aba_16_ReflectionPad_cu_f800513940reflection_pad2d_backward_det_out_kernelIdEEvPT_PKS3_lliiiiiii) ;  /* 0xffffffd40c907950 */ /* 0x000fec0003c3ffff */
.L_x_1133:
        /* <DEDUP_REMOVED lines=12> */
.L_x_1306:


//--------------------- .text._ZN2at6native49_GLOBAL__N__cfa43aba_16_ReflectionPad_cu_f800513927reflection_pad2d_out_kernelIN3c108BFloat16EEEvPKT_PS5_lliiiiiii --------------------------
	.section	.text._ZN2at6native49_GLOBAL__N__cfa43aba_16_ReflectionPad_cu_f800513927reflection_pad2d_out_kernelIN3c108BFloat16EEEvPKT_PS5_lliiiiiii,"ax",@progbits
	.align	128
.text._ZN2at6native49_GLOBAL__N__cfa43aba_16_ReflectionPad_cu_f800513927reflection_pad2d_out_kernelIN3c108BFloat16EEEvPKT_PS5_lliiiiiii:
        .type           _ZN2at6native49_GLOBAL__N__cfa43aba_16_ReflectionPad_cu_f800513927reflection_pad2d_out_kernelIN3c108BFloat16EEEvPKT_PS5_lliiiiiii,@function
        .size           _ZN2at6native49_GLOBAL__N__cfa43aba_16_ReflectionPad_cu_f800513927reflection_pad2d_out_kernelIN3c108BFloat16EEEvPKT_PS5_lliiiiiii,(.L_x_1309 - _ZN2at6native49_GLOBAL__N__cfa43aba_16_ReflectionPad_cu_f800513927reflection_pad2d_out_kernelIN3c108BFloat16EEEvPKT_PS5_lliiiiiii)
        .other          _ZN2at6native49_GLOBAL__N__cfa43aba_16_ReflectionPad_cu_f800513927reflection_pad2d_out_kernelIN3c108BFloat16EEEvPKT_PS5_lliiiiiii,@"STO_CUDA_ENTRY STV_DEFAULT"
_ZN2at6native49_GLOBAL__N__cfa43aba_16_ReflectionPad_cu_f800513927reflection_pad2d_out_kernelIN3c108BFloat16EEEvPKT_PS5_lliiiiiii:
        /* <DEDUP_REMOVED lines=61> */
.L_x_1134:
[----:B------:R-:W-:-:S07]  /*03d0*/  MOV R0, 0x3f0 ;  /* 0x000003f000007802 */ /* 0x000fce0000000f00 */
[----:B------:R-:W-:Y:S05]  /*03e0*/  CALL.REL.NOINC `($__internal_85_$__cuda_sm20_div_s64) ;  /* 0x0000000400a47944 */ /* 0x000fea0003c00000 */
[----:B------:R-:W-:Y:S01]  /*03f0*/  IADD3 R5, P0, PT, RZ, -R6, RZ ;  /* 0x80000006ff057210 */ /* 0x000fe20007f1e0ff */
[----:B------:R-:W-:-:S04]  /*0400*/  IMAD.MOV.U32 R3, RZ, RZ, RZ ;  /* 0x000000ffff037224 */ /* 0x000fc800078e00ff */
[----:B------:R-:W-:Y:S02]  /*0410*/  IMAD.X R0, RZ, RZ, ~R7, P0 ;  /* 0x000000ffff007224 */ /* 0x000fe400000e0e07 */
[----:B------:R-:W-:-:S04]  /*0420*/  IMAD.WIDE.U32 R2, R5, UR28, R2 ;  /* 0x0000001c05027c25 */ /* 0x000fc8000f8e0002 */
[----:B------:R-:W-:-:S04]  /*0430*/  IMAD R0, R0, UR28, RZ ;  /* 0x0000001c00007c24 */ /* 0x000fc8000f8e02ff */
[----:B------:R-:W-:Y:S02]  /*0440*/  IMAD R5, R5, UR18, R0 ;  /* 0x0000001205057c24 */ /* 0x000fe4000f8e0200 */
[----:B------:R-:W-:Y:S01]  /*0450*/  IMAD.MOV.U32 R0, RZ, RZ, R2 ;  /* 0x000000ffff007224 */ /* 0x000fe200078e0002 */
[----:B------:R-:W-:Y:S01]  /*0460*/  MOV R2, R6 ;  /* 0x0000000600027202 */ /* 0x000fe20000000f00 */
[----:B------:R-:W-:Y:S02]  /*0470*/  IMAD.IADD R5, R3, 0x1, R5 ;  /* 0x0000000103057824 */ /* 0x000fe400078e0205 */
[----:B------:R-:W-:-:S07]  /*0480*/  IMAD.MOV.U32 R3, RZ, RZ, R7 ;  /* 0x000000ffff037224 */ /* 0x000fce00078e0007 */
.L_x_1135:
[----:B------:R-:W0:Y:S01]  /*0490*/  LDCU UR23, c[0x0][0x3a0] ;  /* 0x00007400ff1777ac */ /* 0x000e220008000800 */
[----:B------:R-:W-:Y:S02]  /*04a0*/  IMAD.U32 R9, RZ, RZ, UR16 ;  /* 0x00000010ff097e24 */ /* 0x000fe4000f8e00ff */
[----:B------:R-:W-:Y:S01]  /*04b0*/  IMAD.U32 R13, RZ, RZ, UR19 ;  /* 0x00000013ff0d7e24 */ /* 0x000fe2000f8e00ff */
[----:B------:R-:W1:Y:S02]  /*04c0*/  LDCU UR22, c[0x0][0x3a8] ;  /* 0x00007500ff1677ac */ /* 0x000e640008000800 */
[----:B------:R-:W-:Y:S01]  /*04d0*/  IADD3 R9, P0, P1, R2, 0x1, -R9 ;  /* 0x0000000102097810 */ /* 0x000fe2000791e809 */
[----:B------:R-:W2:Y:S03]  /*04e0*/  LDCU.128 UR12, c[0x0][0x390] ;  /* 0x00007200ff0c77ac */ /* 0x000ea60008000c00 */
[----:B------:R-:W-:-:S02]  /*04f0*/  IADD3.X R7, PT, PT, R3, ~UR17, RZ, P0, P1 ;  /* 0x8000001103077c10 */ /* 0x000fc400087e24ff */
[----:B------:R-:W-:Y:S01]  /*0500*/  IADD3 R8, P2, PT, RZ, -R9, RZ ;  /* 0x80000009ff087210 */ /* 0x000fe20007f5e0ff */
[----:B------:R-:W3:Y:S01]  /*0510*/  LDCU.128 UR32, c[0x0][0x380] ;  /* 0x00007000ff2077ac */ /* 0x000ee20008000c00 */
[----:B------:R-:W-:Y:S02]  /*0520*/  ISETP.LT.AND P1, PT, R7, RZ, PT ;  /* 0x000000ff0700720c */ /* 0x000fe40003f21270 */
[----:B0-----:R-:W-:Y:S01]  /*0530*/  IADD3 R6, P0, PT, R2, -UR23, RZ ;  /* 0x8000001702067c10 */ /* 0x001fe2000ff1e0ff */
[----:B------:R-:W-:Y:S01]  /*0540*/  UISETP.GT.U32.AND UP2, UPT, UR23, URZ, UPT ;  /* 0x000000ff1700728c */ /* 0x000fe2000bf44070 */
[----:B------:R-:W-:Y:S01]  /*0550*/  SEL R9, R9, R8, P1 ;  /* 0x0000000809097207 */ /* 0x000fe20000800000 */
[----:B------:R-:W-:Y:S01]  /*0560*/  IMAD.X R8, RZ, RZ, ~R7, P2 ;  /* 0x000000ffff087224 */ /* 0x000fe200010e0e07 */
[----:B------:R-:W-:Y:S01]  /*0570*/  IADD3.X R4, PT, PT, R3, ~UR26, RZ, P0, !PT ;  /* 0x8000001a03047c10 */ /* 0x000fe200087fe4ff */
[----:B------:R-:W-:Y:S01]  /*0580*/  UIADD3 UR10, UP1, UPT, URZ, -UR23, URZ ;  /* 0x80000017ff0a7290 */ /* 0x000fe2000ff3e0ff */
[----:B------:R-:W-:Y:S01]  /*0590*/  IADD3 R11, P0, PT, RZ, -R6, RZ ;  /* 0x80000006ff0b7210 */ /* 0x000fe20007f1e0ff */
[----:B------:R-:W-:Y:S01]  /*05a0*/  UISETP.GT.AND.EX UP2, UPT, UR26, URZ, UPT, UP2 ;  /* 0x000000ff1a00728c */ /* 0x000fe2000bf44320 */
[----:B------:R-:W-:Y:S01]  /*05b0*/  ISETP.LT.AND P2, PT, R4, RZ, PT ;  /* 0x000000ff0400720c */ /* 0x000fe20003f41270 */
[----:B------:R-:W-:Y:S01]  /*05c0*/  UIADD3.X UR11, UPT, UPT, URZ, ~UR26, URZ, UP1, !UPT ;  /* 0x8000001aff0b7290 */ /* 0x000fe20008ffe4ff */
[----:B------:R-:W-:Y:S01]  /*05d0*/  SEL R7, R7, R8, P1 ;  /* 0x0000000807077207 */ /* 0x000fe20000800000 */
[----:B------:R-:W-:Y:S01]  /*05e0*/  UISETP.GT.U32.AND UP1, UPT, UR10, URZ, UPT ;  /* 0x000000ff0a00728c */ /* 0x000fe2000bf24070 */
[----:B------:R-:W-:Y:S01]  /*05f0*/  SEL R6, R11, R6, P2 ;  /* 0x000000060b067207 */ /* 0x000fe20001000000 */
[----:B------:R-:W-:Y:S01]  /*0600*/  IMAD.X R11, RZ, RZ, ~R4, P0 ;  /* 0x000000ffff0b7224 */ /* 0x000fe200000e0e04 */
[----:B------:R-:W-:Y:S01]  /*0610*/  IADD3 R8, P0, P1, R0, 0x1, -R13 ;  /* 0x0000000100087810 */ /* 0x000fe2000791e80d */
[----:B------:R-:W-:-:S02]  /*0620*/  USEL UR6, UR23, URZ, UP2 ;  /* 0x000000ff17067287 */ /* 0x000fc40009000000 */
[----:B------:R-:W-:Y:S01]  /*0630*/  USEL UR7, UR26, URZ, UP2 ;  /* 0x000000ff1a077287 */ /* 0x000fe20009000000 */
[----:B------:R-:W-:Y:S01]  /*0640*/  IADD3.X R10, PT, PT, R5, ~UR20, RZ, P0, P1 ;  /* 0x80000014050a7c10 */ /* 0x000fe200087e24ff */
[----:B------:R-:W-:Y:S01]  /*0650*/  UISETP.GT.AND.EX UP1, UPT, UR11, URZ, UPT, UP1 ;  /* 0x000000ff0b00728c */ /* 0x000fe2000bf24310 */
[----:B------:R-:W-:Y:S01]  /*0660*/  IADD3 R15, P1, PT, RZ, -R8, RZ ;  /* 0x80000008ff0f7210 */ /* 0x000fe20007f3e0ff */
[----:B------:R-:W-:Y:S01]  /*0670*/  ULOP3.LUT UR6, URZ, UR6, URZ, 0x33, !UPT ;  /* 0x00000006ff067292 */ /* 0x000fe2000f8e33ff */
[----:B------:R-:W-:Y:S01]  /*0680*/  SEL R4, R11, R4, P2 ;  /* 0x000000040b047207 */ /* 0x000fe20001000000 */
[----:B-1----:R-:W-:Y:S01]  /*0690*/  UISETP.GT.U32.AND UP0, UPT, UR22, URZ, UPT ;  /* 0x000000ff1600728c */ /* 0x002fe2000bf04070 */
[----:B------:R-:W-:Y:S01]  /*06a0*/  ISETP.LT.AND P0, PT, R10, RZ, PT ;  /* 0x000000ff0a00720c */ /* 0x000fe20003f01270 */
[----:B------:R-:W-:Y:S01]  /*06b0*/  IMAD.X R11, RZ, RZ, ~R10, P1 ;  /* 0x000000ffff0b7224 */ /* 0x000fe200008e0e0a */
[----:B------:R-:W-:Y:S01]  /*06c0*/  ULOP3.LUT UR7, URZ, UR7, URZ, 0x33, !UPT ;  /* 0x00000007ff077292 */ /* 0x000fe2000f8e33ff */
[----:B------:R-:W-:Y:S01]  /*06d0*/  IADD3 R13, P1, PT, RZ, -UR22, RZ ;  /* 0x80000016ff0d7c10 */ /* 0x000fe2000ff3e0ff */
[----:B------:R-:W-:Y:S01]  /*06e0*/  USEL UR10, UR10, URZ, UP1 ;  /* 0x000000ff0a0a7287 */ /* 0x000fe20008800000 */
[----:B------:R-:W-:Y:S01]  /*06f0*/  SEL R15, R15, R8, P0 ;  /* 0x000000080f0f7207 */ /* 0x000fe20000000000 */
[----:B------:R-:W-:Y:S01]  /*0700*/  UIADD3 UR6, UP2, UP3, UR6, UR16, UR23 ;  /* 0x0000001006067290 */ /* 0x000fe2000fb5e017 */
[----:B------:R-:W-:Y:S01]  /*0710*/  SEL R14, R11, R10, P0 ;  /* 0x0000000a0b0e7207 */ /* 0x000fe20000000000 */
[----:B------:R-:W-:Y:S01]  /*0720*/  UISETP.GT.AND.EX UP0, UPT, UR27, URZ, UPT, UP0 ;  /* 0x000000ff1b00728c */ /* 0x000fe2000bf04300 */
[----:B------:R-:W-:Y:S01]  /*0730*/  IADD3 R10, P2, PT, R0, -UR22, RZ ;  /* 0x80000016000a7c10 */ /* 0x000fe2000ff5e0ff */
[----:B------:R-:W-:Y:S01]  /*0740*/  USEL UR11, UR11, URZ, UP1 ;  /* 0x000000ff0b0b7287 */ /* 0x000fe20008800000 */
[----:B------:R-:W-:Y:S01]  /*0750*/  IMAD.X R12, RZ, RZ, ~UR27, P1 ;  /* 0x8000001bff0c7e24 */ /* 0x000fe200088e06ff */
[----:B------:R-:W-:Y:S01]  /*0760*/  UIADD3.X UR7, UPT, UPT, UR7, UR17, UR26, UP2, UP3 ;  /* 0x0000001107077290 */ /* 0x000fe200097e641a */
[----:B------:R-:W-:Y:S01]  /*0770*/  IADD3.X R11, PT, PT, R5, ~UR27, RZ, P2, !PT ;  /* 0x8000001b050b7c10 */ /* 0x000fe200097fe4ff */
[----:B------:R-:W-:Y:S01]  /*0780*/  UIADD3 UR6, UP1, UPT, UR6, UR10, URZ ;  /* 0x0000000a06067290 */ /* 0x000fe2000ff3e0ff */
[-C--:B------:R-:W-:Y:S01]  /*0790*/  IADD3 R17, P2, PT, RZ, -R10.reuse, RZ ;  /* 0x8000000aff117210 */ /* 0x080fe20007f5e0ff */
[----:B------:R-:W-:Y:S01]  /*07a0*/  USEL UR9, UR22, URZ, UP0 ;  /* 0x000000ff16097287 */ /* 0x000fe20008000000 */
[----:B------:R-:W-:Y:S01]  /*07b0*/  ISETP.GT.U32.AND P0, PT, R13, RZ, PT ;  /* 0x000000ff0d00720c */ /* 0x000fe20003f04070 */
[----:B------:R-:W-:Y:S01]  /*07c0*/  UIADD3.X UR7, UPT, UPT, UR7, UR11, URZ, UP1, !UPT ;  /* 0x0000000b07077290 */ /* 0x000fe20008ffe4ff */
[----:B------:R-:W-:Y:S01]  /*07d0*/  ISETP.LT.AND P1, PT, R11, RZ, PT ;  /* 0x000000ff0b00720c */ /* 0x000fe20003f21270 */
[----:B------:R-:W-:Y:S01]  /*07e0*/  USEL UR10, UR27, URZ, UP0 ;  /* 0x000000ff1b0a7287 */ /* 0x000fe20008000000 */
[----:B------:R-:W-:Y:S01]  /*07f0*/  IMAD.X R16, RZ, RZ, ~R11, P2 ;  /* 0x000000ffff107224 */ /* 0x000fe200010e0e0b */
[----:B------:R-:W-:Y:S01]  /*0800*/  ULOP3.LUT UR9, URZ, UR9, URZ, 0x33, !UPT ;  /* 0x00000009ff097292 */ /* 0x000fe2000f8e33ff */
[----:B------:R-:W-:Y:S01]  /*0810*/  ISETP.GT.AND.EX P0, PT, R12, RZ, PT, P0 ;  /* 0x000000ff0c00720c */ /* 0x000fe20003f04300 */
[----:B--2---:R-:W-:Y:S01]  /*0820*/  UIMAD.WIDE.U32 UR6, UR8, UR14, UR6 ;  /* 0x0000000e080672a5 */ /* 0x004fe2000f8e0006 */
[----:B------:R-:W-:Y:S01]  /*0830*/  IADD3 R8, P5, PT, R0, R15, RZ ;  /* 0x0000000f00087210 */ /* 0x000fe20007fbe0ff */
[----:B------:R-:W-:Y:S01]  /*0840*/  UIADD3 UR9, UP0, UP1, UR9, UR19, UR22 ;  /* 0x0000001309097290 */ /* 0x000fe2000f91e016 */
[----:B------:R-:W-:Y:S01]  /*0850*/  SEL R13, R13, RZ, P0 ;  /* 0x000000ff0d0d7207 */ /* 0x000fe20000000000 */
[----:B------:R-:W-:Y:S01]  /*0860*/  ULOP3.LUT UR10, URZ, UR10, URZ, 0x33, !UPT ;  /* 0x0000000aff0a7292 */ /* 0x000fe2000f8e33ff */
[----:B------:R-:W-:Y:S01]  /*0870*/  SEL R16, R16, R11, P1 ;  /* 0x0000000b10107207 */ /* 0x000fe20000800000 */
[----:B------:R-:W-:Y:S01]  /*0880*/  UIMAD UR7, UR8, UR15, UR7 ;  /* 0x0000000f080772a4 */ /* 0x000fe2000f8e0207 */
[----:B------:R-:W-:Y:S01]  /*0890*/  IADD3 R11, P3, P4, -R2, UR6, R9 ;  /* 0x00000006020b7c10 */ /* 0x000fe2000fc7e109 */
[----:B------:R-:W-:Y:S01]  /*08a0*/  UIADD3.X UR6, UPT, UPT, UR10, UR20, UR27, UP0, UP1 ;  /* 0x000000140a067290 */ /* 0x000fe200087e241b */
[----:B------:R-:W-:Y:S01]  /*08b0*/  SEL R15, R17, R10, P1 ;  /* 0x0000000a110f7207 */ /* 0x000fe20000800000 */
[----:B------:R-:W-:Y:S01]  /*08c0*/  IMAD.X R9, R5, 0x1, R14, P5 ;  /* 0x0000000105097824 */ /* 0x000fe200028e060e */
[----:B------:R-:W-:-:S02]  /*08d0*/  IADD3 R8, P1, P2, -R8, UR9, R13 ;  /* 0x0000000908087c10 */ /* 0x000fc4000fa3e10d */
[----:B------:R-:W-:Y:S02]  /*08e0*/  SEL R10, R12, RZ, P0 ;  /* 0x000000ff0c0a7207 */ /* 0x000fe40000000000 */
[----:B------:R-:W-:Y:S02]  /*08f0*/  IADD3 R11, P0, PT, R11, R6, RZ ;  /* 0x000000060b0b7210 */ /* 0x000fe40007f1e0ff */
[----:B------:R-:W-:Y:S02]  /*0900*/  IADD3.X R13, PT, PT, ~R3, UR7, R7, P3, P4 ;  /* 0x00000007030d7c10 */ /* 0x000fe40009fe8507 */
[----:B------:R-:W-:Y:S02]  /*0910*/  IADD3.X R7, PT, PT, ~R9, UR6, R10, P1, P2 ;  /* 0x0000000609077c10 */ /* 0x000fe40008fe450a */
[----:B------:R-:W-:Y:S01]  /*0920*/  IADD3 R6, P1, PT, R8, R15, RZ ;  /* 0x0000000f08067210 */ /* 0x000fe20007f3e0ff */
[----:B------:R-:W-:-:S04]  /*0930*/  IMAD.X R4, R13, 0x1, R4, P0 ;  /* 0x000000010d047824 */ /* 0x000fc800000e0604 */
[----:B------:R-:W-:Y:S02]  /*0940*/  IMAD.X R7, R7, 0x1, R16, P1 ;  /* 0x0000000107077824 */ /* 0x000fe400008e0610 */
[----:B------:R-:W-:Y:S02]  /*0950*/  IMAD R4, R4, UR12, RZ ;  /* 0x0000000c04047c24 */ /* 0x000fe4000f8e02ff */
[----:B------:R-:W-:-:S04]  /*0960*/  IMAD.WIDE.U32 R6, R11, UR12, R6 ;  /* 0x0000000c0b067c25 */ /* 0x000fc8000f8e0006 */
[----:B------:R-:W-:Y:S01]  /*0970*/  IMAD R11, R11, UR13, R4 ;  /* 0x0000000d0b0b7c24 */ /* 0x000fe2000f8e0204 */
[----:B---3--:R-:W-:-:S04]  /*0980*/  LEA R8, P0, R6, UR32, 0x1 ;  /* 0x0000002006087c11 */ /* 0x008fc8000f8008ff */
[----:B------:R-:W-:-:S04]  /*0990*/  IADD3 R7, PT, PT, R7, R11, RZ ;  /* 0x0000000b07077210 */ /* 0x000fc80007ffe0ff */
[----:B------:R-:W-:-:S06]  /*09a0*/  LEA.HI.X R9, R6, UR33, R7, 0x1, P0 ;  /* 0x0000002106097c11 */ /* 0x000fcc00080f0c07 */
[----:B------:R-:W2:Y:S01]  /*09b0*/  LDG.E.U16 R9, desc[UR24][R8.64] ;  /* 0x0000001808097981 */ /* 0x000ea2000c1e1500 */
[----:B------:R-:W-:Y:S01]  /*09c0*/  IADD3 R7, P0, PT, R2, UR4, RZ ;  /* 0x0000000402077c10 */ /* 0x000fe2000ff1e0ff */
[----:B------:R-:W-:Y:S02]  /*09d0*/  IMAD.U32 R2, RZ, RZ, UR21 ;  /* 0x00000015ff027e24 */ /* 0x000fe4000f8e00ff */
[----:B------:R-:W-:-:S03]  /*09e0*/  IMAD.MOV.U32 R4, RZ, RZ, R0 ;  /* 0x000000ffff047224 */ /* 0x000fc600078e0000 */
[----:B------:R-:W-:-:S05]  /*09f0*/  IADD3.X R2, PT, PT, R3, UR5, R2, P0, !PT ;  /* 0x0000000503027c10 */ /* 0x000fca00087fe402 */
[----:B------:R-:W-:Y:S02]  /*0a00*/  IMAD R6, R2, UR28, RZ ;  /* 0x0000001c02067c24 */ /* 0x000fe4000f8e02ff */
[----:B------:R-:W-:-:S04]  /*0a10*/  IMAD.WIDE.U32 R2, R7, UR28, R4 ;  /* 0x0000001c07027c25 */ /* 0x000fc8000f8e0004 */
[----:B------:R-:W-:Y:S01]  /*0a20*/  IMAD R7, R7, UR18, R6 ;  /* 0x0000001207077c24 */ /* 0x000fe2000f8e0206 */
[----:B------:R-:W-:-:S03]  /*0a30*/  LEA R4, P0, R2, UR34, 0x1 ;  /* 0x0000002202047c11 */ /* 0x000fc6000f8008ff */
[----:B------:R-:W-:-:S05]  /*0a40*/  IMAD.IADD R3, R3, 0x1, R7 ;  /* 0x0000000103037824 */ /* 0x000fca00078e0207 */
[----:B------:R-:W-:-:S05]  /*0a50*/  LEA.HI.X R5, R2, UR35, R3, 0x1, P0 ;  /* 0x0000002302057c11 */ /* 0x000fca00080f0c03 */
[----:B--2---:R-:W-:Y:S01]  /*0a60*/  STG.E.U16 desc[UR24][R4.64], R9 ;  /* 0x0000000904007986 */ /* 0x004fe2000c101518 */
[----:B------:R-:W-:Y:S05]  /*0a70*/  EXIT ;  /* 0x000000000000794d */ /* 0x000fea0003800000 */
        .weak           $__internal_85_$__cuda_sm20_div_s64
        .type           $__internal_85_$__cuda_sm20_div_s64,@function
        .size           $__internal_85_$__cuda_sm20_div_s64,(.L_x_1309 - $__internal_85_$__cuda_sm20_div_s64)
$__internal_85_$__cuda_sm20_div_s64:
        /* <DEDUP_REMOVED lines=32> */
[----:B------:R-:W-:Y:S02]  /*0c80*/  HFMA2 R7, -RZ, RZ, 0, 0 ;  /* 0x00000000ff077431 */ /* 0x000fe400000001ff */
        /* <DEDUP_REMOVED lines=44> */
[----:B------:R-:W-:Y:S06]  /*0f50*/  RET.REL.NODEC R4 `(_ZN2at6native49_GLOBAL__N__cfa43aba_16_ReflectionPad_cu_f800513927reflection_pad2d_out_kernelIN3c108BFloat16EEEvPKT_PS5_lliiiiiii) ;  /* 0xfffffff004287950 */ /* 0x000fec0003c3ffff */
.L_x_1136:
        /* <DEDUP_REMOVED lines=10> */
.L_x_1309:


//--------------------- .text._ZN2at6native49_GLOBAL__N__cfa43aba_16_ReflectionPad_cu_f800513927reflection_pad2d_out_kernelIN3c104HalfEEEvPKT_PS5_lliiiiiii --------------------------
	.section	.text._ZN2at6native49_GLOBAL__N__cfa43aba_16_ReflectionPad_cu_f800513927reflection_pad2d_out_kernelIN3c104HalfEEEvPKT_PS5_lliiiiiii,"ax",@progbits
	.align	128
.text._ZN2at6native49_GLOBAL__N__cfa43aba_16_ReflectionPad_cu_f800513927reflection_pad2d_out_kernelIN3c104HalfEEEvPKT_PS5_lliiiiiii:
        .type           _ZN2at6native49_GLOBAL__N__cfa43aba_16_ReflectionPad_cu_f800513927reflection_pad2d_out_kernelIN3c104HalfEEEvPKT_PS5_lliiiiiii,@function
        .size           _ZN2at6native49_GLOBAL__N__cfa43aba_16_ReflectionPad_cu_f800513927reflection_pad2d_out_kernelIN3c104HalfEEEvPKT_PS5_lliiiiiii,(.L_x_1311 - _ZN2at6native49_GLOBAL__N__cfa43aba_16_ReflectionPad_cu_f800513927reflection_pad2d_out_kernelIN3c104HalfEEEvPKT_PS5_lliiiiiii)
        .other          _ZN2at6native49_GLOBAL__N__cfa43aba_16_ReflectionPad_cu_f800513927reflection_pad2d_out_kernelIN3c104HalfEEEvPKT_PS5_lliiiiiii,@"STO_CUDA_ENTRY STV_DEFAULT"
_ZN2at6native49_GLOBAL__N__cfa43aba_16_ReflectionPad_cu_f800513927reflection_pad2d_out_kernelIN3c104HalfEEEvPKT_PS5_lliiiiiii:
        /* <DEDUP_REMOVED lines=61> */
.L_x_1137:
[----:B------:R-:W-:-:S07]  /*03d0*/  MOV R0, 0x3f0 ;  /* 0x000003f000007802 */ /* 0x000fce0000000f00 */
[----:B------:R-:W-:Y:S05]  /*03e0*/  CALL.REL.NOINC `($__internal_86_$__cuda_sm20_div_s64) ;  /* 0x0000000400a47944 */ /* 0x000fea0003c00000 */
        /* <DEDUP_REMOVED lines=10> */
.L_x_1138:
        /* <DEDUP_REMOVED lines=95> */
        .weak           $__internal_86_$__cuda_sm20_div_s64
        .type           $__internal_86_$__cuda_sm20_div_s64,@function
        .size           $__internal_86_$__cuda_sm20_div_s64,(.L_x_1311 - $__internal_86_$__cuda_sm20_div_s64)
$__internal_86_$__cuda_sm20_div_s64:
        /* <DEDUP_REMOVED lines=77> */
[----:B------:R-:W-:Y:S06]  /*0f50*/  RET.REL.NODEC R4 `(_ZN2at6native49_GLOBAL__N__cfa43aba_16_ReflectionPad_cu_f800513927reflection_pad2d_out_kernelIN3c104HalfEEEvPKT_PS5_lliiiiiii) ;  /* 0xfffffff004287950 */ /* 0x000fec0003c3ffff */
.L_x_1139:
        /* <DEDUP_REMOVED lines=10> */
.L_x_1311:


//--------------------- .text._ZN2at6native49_GLOBAL__N__cfa43aba_16_ReflectionPad_cu_f800513927reflection_pad2d_out_kernelIN3c107complexIfEEEEvPKT_PS6_lliiiiiii --------------------------
	.section	.text._ZN2at6native49_GLOBAL__N__cfa43aba_16_ReflectionPad_cu_f800513927reflection_pad2d_out_kernelIN3c107complexIfEEEEvPKT_PS6_lliiiiiii,"ax",@progbits
	.align	128
.text._ZN2at6native49_GLOBAL__N__cfa43aba_16_ReflectionPad_cu_f800513927reflection_pad2d_out_kernelIN3c107complexIfEEEEvPKT_PS6_lliiiiiii:
        .type           _ZN2at6native49_GLOBAL__N__cfa43aba_16_ReflectionPad_cu_f800513927reflection_pad2d_out_kernelIN3c107complexIfEEEEvPKT_PS6_lliiiiiii,@function
        .size           _ZN2at6native49_GLOBAL__N__cfa43aba_16_ReflectionPad_cu_f800513927reflection_pad2d_out_kernelIN3c107complexIfEEEEvPKT_PS6_lliiiiiii,(.L_x_1313 - _ZN2at6native49_GLOBAL__N__cfa43aba_16_ReflectionPad_cu_f800513927reflection_pad2d_out_kernelIN3c107complexIfEEEEvPKT_PS6_lliiiiiii)
        .other          _ZN2at6native49_GLOBAL__N__cfa43aba_16_ReflectionPad_cu_f800513927reflection_pad2d_out_kernelIN3c107complexIfEEEEvPKT_PS6_lliiiiiii,@"STO_CUDA_ENTRY STV_DEFAULT"
_ZN2at6native49_GLOBAL__N__cfa43aba_16_ReflectionPad_cu_f800513927reflection_pad2d_out_kernelIN3c107complexIfEEEEvPKT_PS6_lliiiiiii:
        /* <DEDUP_REMOVED lines=61> */
.L_x_1140:
[----:B------:R-:W-:-:S07]  /*03d0*/  MOV R0, 0x3f0 ;  /* 0x000003f000007802 */ /* 0x000fce0000000f00 */
[----:B------:R-:W-:Y:S05]  /*03e0*/  CALL.REL.NOINC `($__internal_87_$__cuda_sm20_div_s64) ;  /* 0x0000000400a47944 */ /* 0x000fea0003c00000 */
        /* <DEDUP_REMOVED lines=10> */
.L_x_1141:
        /* <DEDUP_REMOVED lines=82> */
[----:B------:R-:W2:Y:S01]  /*09b0*/  LDG.E.64 R8, desc[UR24][R8.64] ;  /* 0x0000001808087981 */ /* 0x000ea2000c1e1b00 */
        /* <DEDUP_REMOVED lines=10> */
[----:B--2---:R-:W-:Y:S01]  /*0a60*/  STG.E.64 desc[UR24][R4.64], R8 ;  /* 0x0000000804007986 */ /* 0x004fe2000c101b18 */
[----:B------:R-:W-:Y:S05]  /*0a70*/  EXIT ;  /* 0x000000000000794d */ /* 0x000fea0003800000 */
        .weak           $__internal_87_$__cuda_sm20_div_s64
        .type           $__internal_87_$__cuda_sm20_div_s64,@function
        .size           $__internal_87_$__cuda_sm20_div_s64,(.L_x_1313 - $__internal_87_$__cuda_sm20_div_s64)
$__internal_87_$__cuda_sm20_div_s64:
        /* <DEDUP_REMOVED lines=77> */
[----:B------:R-:W-:Y:S06]  /*0f50*/  RET.REL.NODEC R4 `(_ZN2at6native49_GLOBAL__N__cfa43aba_16_ReflectionPad_cu_f800513927reflection_pad2d_out_kernelIN3c107complexIfEEEEvPKT_PS6_lliiiiiii) ;  /* 0xfffffff004287950 */ /* 0x000fec0003c3ffff */
.L_x_1142:
        /* <DEDUP_REMOVED lines=10> */
.L_x_1313:


//--------------------- .text._ZN2at6native49_GLOBAL__N__cfa43aba_16_ReflectionPad_cu_f800513927reflection_pad2d_out_kernelIN3c107complexIdEEEEvPKT_PS6_lliiiiiii --------------------------
	.section	.text._ZN2at6native49_GLOBAL__N__cfa43aba_16_ReflectionPad_cu_f800513927reflection_pad2d_out_kernelIN3c107complexIdEEEEvPKT_PS6_lliiiiiii,"ax",@progbits
	.align	128
.text._ZN2at6native49_GLOBAL__N__cfa43aba_16_ReflectionPad_cu_f800513927reflection_pad2d_out_kernelIN3c107complexIdEEEEvPKT_PS6_lliiiiiii:
        .type           _ZN2at6native49_GLOBAL__N__cfa43aba_16_ReflectionPad_cu_f800513927reflection_pad2d_out_kernelIN3c107complexIdEEEEvPKT_PS6_lliiiiiii,@function
        .size           _ZN2at6native49_GLOBAL__N__cfa43aba_16_ReflectionPad_cu_f800513927reflection_pad2d_out_kernelIN3c107complexIdEEEEvPKT_PS6_lliiiiiii,(.L_x_1315 - _ZN2at6native49_GLOBAL__N__cfa43aba_16_ReflectionPad_cu_f800513927reflection_pad2d_out_kernelIN3c107complexIdEEEEvPKT_PS6_lliiiiiii)
        .other          _ZN2at6native49_GLOBAL__N__cfa43aba_16_ReflectionPad_cu_f800513927reflection_pad2d_out_kernelIN3c107complexIdEEEEvPKT_PS6_lliiiiiii,@"STO_CUDA_ENTRY STV_DEFAULT"
_ZN2at6native49_GLOBAL__N__cfa43aba_16_ReflectionPad_cu_f800513927reflection_pad2d_out_kernelIN3c107complexIdEEEEvPKT_PS6_lliiiiiii:
        /* <DEDUP_REMOVED lines=61> */
.L_x_1143:
[----:B------:R-:W-:-:S07]  /*03d0*/  MOV R0, 0x3f0 ;  /* 0x000003f000007802 */ /* 0x000fce0000000f00 */
[----:B------:R-:W-:Y:S05]  /*03e0*/  CALL.REL.NOINC `($__internal_88_$__cuda_sm20_div_s64) ;  /* 0x0000000400a47944 */ /* 0x000fea0003c00000 */
        /* <DEDUP_REMOVED lines=10> */
.L_x_1144:
        /* <DEDUP_REMOVED lines=82> */
[----:B------:R-:W2:Y:S01]  /*09b0*/  LDG.E.128 R4, desc[UR24][R6.64] ;  /* 0x0000001806047981 */ /* 0x000ea2000c1e1d00 */
        /* <DEDUP_REMOVED lines=10> */
[----:B--2---:R-:W-:Y:S01]  /*0a60*/  STG.E.128 desc[UR24][R8.64], R4 ;  /* 0x0000000408007986 */ /* 0x004fe2000c101d18 */
[----:B------:R-:W-:Y:S05]  /*0a70*/  EXIT ;  /* 0x000000000000794d */ /* 0x000fea0003800000 */
        .weak           $__internal_88_$__cuda_sm20_div_s64
        .type           $__internal_88_$__cuda_sm20_div_s64,@function
        .size           $__internal_88_$__cuda_sm20_div_s64,(.L_x_1315 - $__internal_88_$__cuda_sm20_div_s64)
$__internal_88_$__cuda_sm20_div_s64:
        /* <DEDUP_REMOVED lines=77> */
[----:B------:R-:W-:Y:S06]  /*0f50*/  RET.REL.NODEC R4 `(_ZN2at6native49_GLOBAL__N__cfa43aba_16_ReflectionPad_cu_f800513927reflection_pad2d_out_kernelIN3c107complexIdEEEEvPKT_PS6_lliiiiiii) ;  /* 0xfffffff004287950 */ /* 0x000fec0003c3ffff */
.L_x_1145:
        /* <DEDUP_REMOVED lines=10> */
.L_x_1315:


//--------------------- .text._ZN2at6native49_GLOBAL__N__cfa43aba_16_ReflectionPad_cu_f800513927reflection_pad2d_out_kernelIfEEvPKT_PS3_lliiiiiii --------------------------
	.section	.text._ZN2at6native49_GLOBAL__N__cfa43aba_16_ReflectionPad_cu_f800513927reflection_pad2d_out_kernelIfEEvPKT_PS3_lliiiiiii,"ax",@progbits
	.align	128
.text._ZN2at6native49_GLOBAL__N__cfa43aba_16_ReflectionPad_cu_f800513927reflection_pad2d_out_kernelIfEEvPKT_PS3_lliiiiiii:
        .type           _ZN2at6native49_GLOBAL__N__cfa43aba_16_ReflectionPad_cu_f800513927reflection_pad2d_out_kernelIfEEvPKT_PS3_lliiiiiii,@function
        .size           _ZN2at6native49_GLOBAL__N__cfa43aba_16_ReflectionPad_cu_f800513927reflection_pad2d_out_kernelIfEEvPKT_PS3_lliiiiiii,(.L_x_1317 - _ZN2at6native49_GLOBAL__N__cfa43aba_16_ReflectionPad_cu_f800513927reflection_pad2d_out_kernelIfEEvPKT_PS3_lliiiiiii)
        .other          _ZN2at6native49_GLOBAL__N__cfa43aba_16_ReflectionPad_cu_f800513927reflection_pad2d_out_kernelIfEEvPKT_PS3_lliiiiiii,@"STO_CUDA_ENTRY STV_DEFAULT"
_ZN2at6native49_GLOBAL__N__cfa43aba_16_ReflectionPad_cu_f800513927reflection_pad2d_out_kernelIfEEvPKT_PS3_lliiiiiii:
        /* <DEDUP_REMOVED lines=61> */
.L_x_1146:
[----:B------:R-:W-:-:S07]  /*03d0*/  MOV R0, 0x3f0 ;  /* 0x000003f000007802 */ /* 0x000fce0000000f00 */
[----:B------:R-:W-:Y:S05]  /*03e0*/  CALL.REL.NOINC `($__internal_89_$__cuda_sm20_div_s64) ;  /* 0x0000000400a47944 */ /* 0x000fea0003c00000 */
        /* <DEDUP_REMOVED lines=10> */
.L_x_1147:
        /* <DEDUP_REMOVED lines=82> */
[----:B------:R-:W2:Y:S01]  /*09b0*/  LDG.E R9, desc[UR24][R8.64] ;  /* 0x0000001808097981 */ /* 0x000ea2000c1e1900 */
        /* <DEDUP_REMOVED lines=10> */
[----:B--2---:R-:W-:Y:S01]  /*0a60*/  STG.E desc[UR24][R4.64], R9 ;  /* 0x0000000904007986 */ /* 0x004fe2000c101918 */
[----:B------:R-:W-:Y:S05]  /*0a70*/  EXIT ;  /* 0x000000000000794d */ /* 0x000fea0003800000 */
        .weak           $__internal_89_$__cuda_sm20_div_s64
        .type           $__internal_89_$__cuda_sm20_div_s64,@function
        .size           $__internal_89_$__cuda_sm20_div_s64,(.L_x_1317 - $__internal_89_$__cuda_sm20_div_s64)
$__internal_89_$__cuda_sm20_div_s64:
        /* <DEDUP_REMOVED lines=77> */
[----:B------:R-:W-:Y:S06]  /*0f50*/  RET.REL.NODEC R4 `(_ZN2at6native49_GLOBAL__N__cfa43aba_16_ReflectionPad_cu_f800513927reflection_pad2d_out_kernelIfEEvPKT_PS3_lliiiiiii) ;  /* 0xfffffff004287950 */ /* 0x000fec0003c3ffff */
.L_x_1148:
        /* <DEDUP_REMOVED lines=10> */
.L_x_1317:


//--------------------- .text._ZN2at6native49_GLOBAL__N__cfa43aba_16_ReflectionPad_cu_f800513927reflection_pad2d_out_kernelIdEEvPKT_PS3_lliiiiiii --------------------------
	.section	.text._ZN2at6native49_GLOBAL__N__cfa43aba_16_ReflectionPad_cu_f800513927reflection_pad2d_out_kernelIdEEvPKT_PS3_lliiiiiii,"ax",@progbits
	.align	128
.text._ZN2at6native49_GLOBAL__N__cfa43aba_16_ReflectionPad_cu_f800513927reflection_pad2d_out_kernelIdEEvPKT_PS3_lliiiiiii:
        .type           _ZN2at6native49_GLOBAL__N__cfa43aba_16_ReflectionPad_cu_f800513927reflection_pad2d_out_kernelIdEEvPKT_PS3_lliiiiiii,@function
        .size           _ZN2at6native49_GLOBAL__N__cfa43aba_16_ReflectionPad_cu_f800513927reflection_pad2d_out_kernelIdEEvPKT_PS3_lliiiiiii,(.L_x_1319 - _ZN2at6native49_GLOBAL__N__cfa43aba_16_ReflectionPad_cu_f800513927reflection_pad2d_out_kernelIdEEvPKT_PS3_lliiiiiii)
        .other          _ZN2at6native49_GLOBAL__N__cfa43aba_16_ReflectionPad_cu_f800513927reflection_pad2d_out_kernelIdEEvPKT_PS3_lliiiiiii,@"STO_CUDA_ENTRY STV_DEFAULT"
_ZN2at6native49_GLOBAL__N__cfa43aba_16_ReflectionPad_cu_f800513927reflection_pad2d_out_kernelIdEEvPKT_PS3_lliiiiiii:
        /* <DEDUP_REMOVED lines=61> */
.L_x_1149:
[----:B------:R-:W-:-:S07]  /*03d0*/  MOV R0, 0x3f0 ;  /* 0x000003f000007802 */ /* 0x000fce0000000f00 */
[----:B------:R-:W-:Y:S05]  /*03e0*/  CALL.REL.NOINC `($__internal_90_$__cuda_sm20_div_s64) ;  /* 0x0000000400a47944 */ /* 0x000fea0003c00000 */
        /* <DEDUP_REMOVED lines=10> */
.L_x_1150:
        /* <DEDUP_REMOVED lines=81> */
[----:B------:R-:W-:-:S05]  /*09a0*/  LEA.HI.X R9, R6, UR33, R7, 0x3, P0 ;  /* 0x0000002106097c11 */ /* 0x000fca00080f1c07 */
        /* <DEDUP_REMOVED lines=13> */
        .weak           $__internal_90_$__cuda_sm20_div_s64
        .type           $__internal_90_$__cuda_sm20_div_s64,@function
        .size           $__internal_90_$__cuda_sm20_div_s64,(.L_x_1319 - $__internal_90_$__cuda_sm20_div_s64)
$__internal_90_$__cuda_sm20_div_s64:
        /* <DEDUP_REMOVED lines=77> */
[----:B------:R-:W-:Y:S06]  /*0f50*/  RET.REL.NODEC R4 `(_ZN2at6native49_GLOBAL__N__cfa43aba_16_ReflectionPad_cu_f800513927reflection_pad2d_out_kernelIdEEvPKT_PS3_lliiiiiii) ;  /* 0xfffffff004287950 */ /* 0x000fec0003c3ffff */
.L_x_1151:
        /* <DEDUP_REMOVED lines=10> */
.L_x_1319:


//--------------------- .text._ZN2at6native49_GLOBAL__N__cfa43aba_16_ReflectionPad_cu_f800513927reflection_pad2d_out_kernelIsEEvPKT_PS3_lliiiiiii --------------------------
	.section	.text._ZN2at6native49_GLOBAL__N__cfa43aba_16_ReflectionPad_cu_f800513927reflection_pad2d_out_kernelIsEEvPKT_PS3_lliiiiiii,"ax",@progbits
	.align	128
.text._ZN2at6native49_GLOBAL__N__cfa43aba_16_ReflectionPad_cu_f800513927reflection_pad2d_out_kernelIsEEvPKT_PS3_lliiiiiii:
        .type           _ZN2at6native49_GLOBAL__N__cfa43aba_16_ReflectionPad_cu_f800513927reflection_pad2d_out_kernelIsEEvPKT_PS3_lliiiiiii,@function
        .size           _ZN2at6native49_GLOBAL__N__cfa43aba_16_ReflectionPad_cu_f800513927reflection_pad2d_out_kernelIsEEvPKT_PS3_lliiiiiii,(.L_x_1321 - _ZN2at6native49_GLOBAL__N__cfa43aba_16_ReflectionPad_cu_f800513927reflection_pad2d_out_kernelIsEEvPKT_PS3_lliiiiiii)
        .other          _ZN2at6native49_GLOBAL__N__cfa43aba_16_ReflectionPad_cu_f800513927reflection_pad2d_out_kernelIsEEvPKT_PS3_lliiiiiii,@"STO_CUDA_ENTRY STV_DEFAULT"
_ZN2at6native49_GLOBAL__N__cfa43aba_16_ReflectionPad_cu_f800513927reflection_pad2d_out_kernelIsEEvPKT_PS3_lliiiiiii:
        /* <DEDUP_REMOVED lines=61> */
.L_x_1152:
[----:B------:R-:W-:-:S07]  /*03d0*/  MOV R0, 0x3f0 ;  /* 0x000003f000007802 */ /* 0x000fce0000000f00 */
[----:B------:R-:W-:Y:S05]  /*03e0*/  CALL.REL.NOINC `($__internal_91_$__cuda_sm20_div_s64) ;  /* 0x0000000400a47944 */ /* 0x000fea0003c00000 */
        /* <DEDUP_REMOVED lines=10> */
.L_x_1153:
        /* <DEDUP_REMOVED lines=95> */
        .weak           $__internal_91_$__cuda_sm20_div_s64
        .type           $__internal_91_$__cuda_sm20_div_s64,@function
        .size           $__internal_91_$__cuda_sm20_div_s64,(.L_x_1321 - $__internal_91_$__cuda_sm20_div_s64)
$__internal_91_$__cuda_sm20_div_s64:
        /* <DEDUP_REMOVED lines=77> */
[----:B------:R-:W-:Y:S06]  /*0f50*/  RET.REL.NODEC R4 `(_ZN2at6native49_GLOBAL__N__cfa43aba_16_ReflectionPad_cu_f800513927reflection_pad2d_out_kernelIsEEvPKT_PS3_lliiiiiii) ;  /* 0xfffffff004287950 */ /* 0x000fec0003c3ffff */
.L_x_1154:
        /* <DEDUP_REMOVED lines=10> */
.L_x_1321:


//--------------------- .text._ZN2at6native49_GLOBAL__N__cfa43aba_16_ReflectionPad_cu_f800513927reflection_pad2d_out_kernelIlEEvPKT_PS3_lliiiiiii --------------------------
	.section	.text._ZN2at6native49_GLOBAL__N__cfa43aba_16_ReflectionPad_cu_f800513927reflection_pad2d_out_kernelIlEEvPKT_PS3_lliiiiiii,"ax",@progbits
	.align	128
.text._ZN2at6native49_GLOBAL__N__cfa43aba_16_ReflectionPad_cu_f800513927reflection_pad2d_out_kernelIlEEvPKT_PS3_lliiiiiii:
        .type           _ZN2at6native49_GLOBAL__N__cfa43aba_16_ReflectionPad_cu_f800513927reflection_pad2d_out_kernelIlEEvPKT_PS3_lliiiiiii,@function
        .size           _ZN2at6native49_GLOBAL__N__cfa43aba_16_ReflectionPad_cu_f800513927reflection_pad2d_out_kernelIlEEvPKT_PS3_lliiiiiii,(.L_x_1323 - _ZN2at6native49_GLOBAL__N__cfa43aba_16_ReflectionPad_cu_f800513927reflection_pad2d_out_kernelIlEEvPKT_PS3_lliiiiiii)
        .other          _ZN2at6native49_GLOBAL__N__cfa43aba_16_ReflectionPad_cu_f800513927reflection_pad2d_out_kernelIlEEvPKT_PS3_lliiiiiii,@"STO_CUDA_ENTRY STV_DEFAULT"
_ZN2at6native49_GLOBAL__N__cfa43aba_16_ReflectionPad_cu_f800513927reflection_pad2d_out_kernelIlEEvPKT_PS3_lliiiiiii:
        /* <DEDUP_REMOVED lines=61> */
.L_x_1155:
[----:B------:R-:W-:-:S07]  /*03d0*/  MOV R0, 0x3f0 ;  /* 0x000003f000007802 */ /* 0x000fce0000000f00 */
[----:B------:R-:W-:Y:S05]  /*03e0*/  CALL.REL.NOINC `($__internal_92_$__cuda_sm20_div_s64) ;  /* 0x0000000400a47944 */ /* 0x000fea0003c00000 */
        /* <DEDUP_REMOVED lines=10> */
.L_x_1156:
        /* <DEDUP_REMOVED lines=95> */
        .weak           $__internal_92_$__cuda_sm20_div_s64
        .type           $__internal_92_$__cuda_sm20_div_s64,@function
        .size           $__internal_92_$__cuda_sm20_div_s64,(.L_x_1323 - $__internal_92_$__cuda_sm20_div_s64)
$__internal_92_$__cuda_sm20_div_s64:
        /* <DEDUP_REMOVED lines=77> */
[----:B------:R-:W-:Y:S06]  /*0f50*/  RET.REL.NODEC R4 `(_ZN2at6native49_GLOBAL__N__cfa43aba_16_ReflectionPad_cu_f800513927reflection_pad2d_out_kernelIlEEvPKT_PS3_lliiiiiii) ;  /* 0xfffffff004287950 */ /* 0x000fec0003c3ffff */
.L_x_1157:
        /* <DEDUP_REMOVED lines=10> */
.L_x_1323:


//--------------------- .text._ZN2at6native49_GLOBAL__N__cfa43aba_16_ReflectionPad_cu_f800513927reflection_pad2d_out_kernelIiEEvPKT_PS3_lliiiiiii --------------------------
	.section	.text._ZN2at6native49_GLOBAL__N__cfa43aba_16_ReflectionPad_cu_f800513927reflection_pad2d_out_kernelIiEEvPKT_PS3_lliiiiiii,"ax",@progbits
	.align	128
.text._ZN2at6native49_GLOBAL__N__cfa43aba_16_ReflectionPad_cu_f800513927reflection_pad2d_out_kernelIiEEvPKT_PS3_lliiiiiii:
        .type           _ZN2at6native49_GLOBAL__N__cfa43aba_16_ReflectionPad_cu_f800513927reflection_pad2d_out_kernelIiEEvPKT_PS3_lliiiiiii,@function
        .size           _ZN2at6native49_GLOBAL__N__cfa43aba_16_ReflectionPad_cu_f800513927reflection_pad2d_out_kernelIiEEvPKT_PS3_lliiiiiii,(.L_x_1325 - _ZN2at6native49_GLOBAL__N__cfa43aba_16_ReflectionPad_cu_f800513927reflection_pad2d_out_kernelIiEEvPKT_PS3_lliiiiiii)
        .other          _ZN2at6native49_GLOBAL__N__cfa43aba_16_ReflectionPad_cu_f800513927reflection_pad2d_out_kernelIiEEvPKT_PS3_lliiiiiii,@"STO_CUDA_ENTRY STV_DEFAULT"
_ZN2at6native49_GLOBAL__N__cfa43aba_16_ReflectionPad_cu_f800513927reflection_pad2d_out_kernelIiEEvPKT_PS3_lliiiiiii:
        /* <DEDUP_REMOVED lines=61> */
.L_x_1158:
[----:B------:R-:W-:-:S07]  /*03d0*/  MOV R0, 0x3f0 ;  /* 0x000003f000007802 */ /* 0x000fce0000000f00 */
[----:B------:R-:W-:Y:S05]  /*03e0*/  CALL.REL.NOINC `($__internal_93_$__cuda_sm20_div_s64) ;  /* 0x0000000400a47944 */ /* 0x000fea0003c00000 */
        /* <DEDUP_REMOVED lines=10> */
.L_x_1159:
        /* <DEDUP_REMOVED lines=95> */
        .weak           $__internal_93_$__cuda_sm20_div_s64
        .type           $__internal_93_$__cuda_sm20_div_s64,@function
        .size           $__internal_93_$__cuda_sm20_div_s64,(.L_x_1325 - $__internal_93_$__cuda_sm20_div_s64)
$__internal_93_$__cuda_sm20_div_s64:
        /* <DEDUP_REMOVED lines=77> */
[----:B------:R-:W-:Y:S06]  /*0f50*/  RET.REL.NODEC R4 `(_ZN2at6native49_GLOBAL__N__cfa43aba_16_ReflectionPad_cu_f800513927reflection_pad2d_out_kernelIiEEvPKT_PS3_lliiiiiii) ;  /* 0xfffffff004287950 */ /* 0x000fec0003c3ffff */
.L_x_1160:
        /* <DEDUP_REMOVED lines=10> */
.L_x_1325:


//--------------------- .text._ZN2at6native49_GLOBAL__N__cfa43aba_16_ReflectionPad_cu_f800513927reflection_pad2d_out_kernelIaEEvPKT_PS3_lliiiiiii --------------------------
	.section	.text._ZN2at6native49_GLOBAL__N__cfa43aba_16_ReflectionPad_cu_f800513927reflection_pad2d_out_kernelIaEEvPKT_PS3_lliiiiiii,"ax",@progbits
	.align	128
.text._ZN2at6native49_GLOBAL__N__cfa43aba_16_ReflectionPad_cu_f800513927reflection_pad2d_out_kernelIaEEvPKT_PS3_lliiiiiii:
        .type           _ZN2at6native49_GLOBAL__N__cfa43aba_16_ReflectionPad_cu_f800513927reflection_pad2d_out_kernelIaEEvPKT_PS3_lliiiiiii,@function
        .size           _ZN2at6native49_GLOBAL__N__cfa43aba_16_ReflectionPad_cu_f800513927reflection_pad2d_out_kernelIaEEvPKT_PS3_lliiiiiii,(.L_x_1327 - _ZN2at6native49_GLOBAL__N__cfa43aba_16_ReflectionPad_cu_f800513927reflection_pad2d_out_kernelIaEEvPKT_PS3_lliiiiiii)
        .other          _ZN2at6native49_GLOBAL__N__cfa43aba_16_ReflectionPad_cu_f800513927reflection_pad2d_out_kernelIaEEvPKT_PS3_lliiiiiii,@"STO_CUDA_ENTRY STV_DEFAULT"
_ZN2at6native49_GLOBAL__N__cfa43aba_16_ReflectionPad_cu_f800513927reflection_pad2d_out_kernelIaEEvPKT_PS3_lliiiiiii:
        /* <DEDUP_REMOVED lines=61> */
.L_x_1161:
[----:B------:R-:W-:-:S07]  /*03d0*/  MOV R0, 0x3f0 ;  /* 0x000003f000007802 */ /* 0x000fce0000000f00 */
[----:B------:R-:W-:Y:S05]  /*03e0*/  CALL.REL.NOINC `($__internal_94_$__cuda_sm20_div_s64) ;  /* 0x00000004009c7944 */ /* 0x000fea0003c00000 */
[----:B------:R-:W-:Y:S01]  /*03f0*/  IADD3 R5, P0, PT, RZ, -R6, RZ ;  /* 0x80000006ff057210 */ /* 0x000fe20007f1e0ff */
[----:B------:R-:W-:-:S04]  /*0400*/  IMAD.MOV.U32 R3, RZ, RZ, RZ ;  /* 0x000000ffff037224 */ /* 0x000fc800078e00ff */
[----:B------:R-:W-:Y:S02]  /*0410*/  IMAD.X R0, RZ, RZ, ~R7, P0 ;  /* 0x000000ffff007224 */ /* 0x000fe400000e0e07 */
[----:B------:R-:W-:-:S04]  /*0420*/  IMAD.WIDE.U32 R2, R5, UR28, R2 ;  /* 0x0000001c05027c25 */ /* 0x000fc8000f8e0002 */
[----:B------:R-:W-:-:S04]  /*0430*/  IMAD R0, R0, UR28, RZ ;  /* 0x0000001c00007c24 */ /* 0x000fc8000f8e02ff */
[----:B------:R-:W-:Y:S02]  /*0440*/  IMAD R5, R5, UR18, R0 ;  /* 0x0000001205057c24 */ /* 0x000fe4000f8e0200 */
[----:B------:R-:W-:Y:S02]  /*0450*/  IMAD.MOV.U32 R0, RZ, RZ, R2 ;  /* 0x000000ffff007224 */ /* 0x000fe400078e0002 */
[----:B------:R-:W-:Y:S02]  /*0460*/  IMAD.IADD R5, R3, 0x1, R5 ;  /* 0x0000000103057824 */ /* 0x000fe400078e0205 */
[----:B------:R-:W-:Y:S02]  /*0470*/  IMAD.MOV.U32 R2, RZ, RZ, R6 ;  /* 0x000000ffff027224 */ /* 0x000fe400078e0006 */
[----:B------:R-:W-:-:S07]  /*0480*/  IMAD.MOV.U32 R3, RZ, RZ, R7 ;  /* 0x000000ffff037224 */ /* 0x000fce00078e0007 */
.L_x_1162:
[----:B------:R-:W-:Y:S01]  /*0490*/  IMAD.U32 R9, RZ, RZ, UR16 ;  /* 0x00000010ff097e24 */ /* 0x000fe2000f8e00ff */
[----:B------:R-:W0:Y:S01]  /*04a0*/  LDCU UR23, c[0x0][0x3a0] ;  /* 0x00007400ff1777ac */ /* 0x000e220008000800 */
[----:B------:R-:W-:-:S03]  /*04b0*/  IMAD.U32 R13, RZ, RZ, UR19 ;  /* 0x00000013ff0d7e24 */ /* 0x000fc6000f8e00ff */
[----:B------:R-:W-:Y:S01]  /*04c0*/  IADD3 R9, P0, P1, R2, 0x1, -R9 ;  /* 0x0000000102097810 */ /* 0x000fe2000791e809 */
[----:B------:R-:W1:Y:S03]  /*04d0*/  LDCU UR22, c[0x0][0x3a8] ;  /* 0x00007500ff1677ac */ /* 0x000e660008000800 */
[----:B------:R-:W-:Y:S01]  /*04e0*/  IADD3.X R7, PT, PT, R3, ~UR17, RZ, P0, P1 ;  /* 0x8000001103077c10 */ /* 0x000fe200087e24ff */
[----:B------:R-:W2:Y:S01]  /*04f0*/  LDCU.128 UR12, c[0x0][0x390] ;  /* 0x00007200ff0c77ac */ /* 0x000ea20008000c00 */
[----:B------:R-:W-:Y:S02]  /*0500*/  IADD3 R4, P0, PT, RZ, -R9, RZ ;  /* 0x80000009ff047210 */ /* 0x000fe40007f1e0ff */
[----:B------:R-:W-:Y:S01]  /*0510*/  ISETP.LT.AND P1, PT, R7, RZ, PT ;  /* 0x000000ff0700720c */ /* 0x000fe20003f21270 */
[----:B------:R-:W3:Y:S02]  /*0520*/  LDCU.128 UR32, c[0x0][0x380] ;  /* 0x00007000ff2077ac */ /* 0x000ee40008000c00 */
[----:B------:R-:W-:Y:S01]  /*0530*/  IMAD.X R6, RZ, RZ, ~R7, P0 ;  /* 0x000000ffff067224 */ /* 0x000fe200000e0e07 */
[----:B------:R-:W-:-:S02]  /*0540*/  SEL R9, R9, R4, P1 ;  /* 0x0000000409097207 */ /* 0x000fc40000800000 */
[----:B0-----:R-:W-:Y:S01]  /*0550*/  IADD3 R4, P0, PT, R2, -UR23, RZ ;  /* 0x8000001702047c10 */ /* 0x001fe2000ff1e0ff */
[----:B------:R-:W-:Y:S01]  /*0560*/  UISETP.GT.U32.AND UP2, UPT, UR23, URZ, UPT ;  /* 0x000000ff1700728c */ /* 0x000fe2000bf44070 */
[----:B------:R-:W-:Y:S01]  /*0570*/  SEL R7, R7, R6, P1 ;  /* 0x0000000607077207 */ /* 0x000fe20000800000 */
[----:B------:R-:W-:Y:S01]  /*0580*/  UIADD3 UR10, UP1, UPT, URZ, -UR23, URZ ;  /* 0x80000017ff0a7290 */ /* 0x000fe2000ff3e0ff */
[----:B------:R-:W-:Y:S01]  /*0590*/  IADD3.X R6, PT, PT, R3, ~UR26, RZ, P0, !PT ;  /* 0x8000001a03067c10 */ /* 0x000fe200087fe4ff */
[----:B------:R-:W-:Y:S01]  /*05a0*/  UISETP.GT.AND.EX UP2, UPT, UR26, URZ, UPT, UP2 ;  /* 0x000000ff1a00728c */ /* 0x000fe2000bf44320 */
[-C--:B------:R-:W-:Y:S01]  /*05b0*/  IADD3 R11, P3, PT, RZ, -R4.reuse, RZ ;  /* 0x80000004ff0b7210 */ /* 0x080fe20007f7e0ff */
[----:B-1----:R-:W-:Y:S01]  /*05c0*/  UISETP.GT.U32.AND UP0, UPT, UR22, URZ, UPT ;  /* 0x000000ff1600728c */ /* 0x002fe2000bf04070 */
[----:B------:R-:W-:Y:S01]  /*05d0*/  ISETP.LT.AND P2, PT, R6, RZ, PT ;  /* 0x000000ff0600720c */ /* 0x000fe20003f41270 */
[----:B------:R-:W-:Y:S01]  /*05e0*/  UIADD3.X UR11, UPT, UPT, URZ, ~UR26, URZ, UP1, !UPT ;  /* 0x8000001aff0b7290 */ /* 0x000fe20008ffe4ff */
[----:B------:R-:W-:Y:S01]  /*05f0*/  IADD3 R8, P0, P1, R0, 0x1, -R13 ;  /* 0x0000000100087810 */ /* 0x000fe2000791e80d */
[----:B------:R-:W-:Y:S01]  /*0600*/  UISETP.GT.U32.AND UP1, UPT, UR10, URZ, UPT ;  /* 0x000000ff0a00728c */ /* 0x000fe2000bf24070 */
[----:B------:R-:W-:Y:S01]  /*0610*/  SEL R4, R11, R4, P2 ;  /* 0x000000040b047207 */ /* 0x000fe20001000000 */
[----:B------:R-:W-:Y:S01]  /*0620*/  IMAD.X R11, RZ, RZ, ~R6, P3 ;  /* 0x000000ffff0b7224 */ /* 0x000fe200018e0e06 */
[----:B------:R-:W-:Y:S01]  /*0630*/  USEL UR6, UR23, URZ, UP2 ;  /* 0x000000ff17067287 */ /* 0x000fe20009000000 */
[----:B------:R-:W-:Y:S01]  /*0640*/  IADD3 R13, P3, PT, RZ, -UR22, RZ ;  /* 0x80000016ff0d7c10 */ /* 0x000fe2000ff7e0ff */
[----:B------:R-:W-:Y:S01]  /*0650*/  UISETP.GT.AND.EX UP0, UPT, UR27, URZ, UPT, UP0 ;  /* 0x000000ff1b00728c */ /* 0x000fe2000bf04300 */
[----:B------:R-:W-:Y:S01]  /*0660*/  IADD3.X R10, PT, PT, R5, ~UR20, RZ, P0, P1 ;  /* 0x80000014050a7c10 */ /* 0x000fe200087e24ff */
[----:B------:R-:W-:Y:S01]  /*0670*/  UISETP.GT.AND.EX UP1, UPT, UR11, URZ, UPT, UP1 ;  /* 0x000000ff0b00728c */ /* 0x000fe2000bf24310 */
[----:B------:R-:W-:Y:S01]  /*0680*/  IADD3 R15, P4, PT, RZ, -R8, RZ ;  /* 0x80000008ff0f7210 */ /* 0x000fe20007f9e0ff */
[----:B------:R-:W-:Y:S01]  /*0690*/  USEL UR7, UR26, URZ, UP2 ;  /* 0x000000ff1a077287 */ /* 0x000fe20009000000 */
[----:B------:R-:W-:Y:S01]  /*06a0*/  IMAD.X R14, RZ, RZ, ~UR27, P3 ;  /* 0x8000001bff0e7e24 */ /* 0x000fe200098e06ff */
[----:B------:R-:W-:Y:S01]  /*06b0*/  ULOP3.LUT UR6, URZ, UR6, URZ, 0x33, !UPT ;  /* 0x00000006ff067292 */ /* 0x000fe2000f8e33ff */
[----:B------:R-:W-:Y:S01]  /*06c0*/  ISETP.LT.AND P1, PT, R10, RZ, PT ;  /* 0x000000ff0a00720c */ /* 0x000fe20003f21270 */
[----:B------:R-:W-:Y:S01]  /*06d0*/  USEL UR9, UR22, URZ, UP0 ;  /* 0x000000ff16097287 */ /* 0x000fe20008000000 */
[----:B------:R-:W-:Y:S01]  /*06e0*/  SEL R6, R11, R6, P2 ;  /* 0x000000060b067207 */ /* 0x000fe20001000000 */
[----:B------:R-:W-:Y:S01]  /*06f0*/  USEL UR10, UR10, URZ, UP1 ;  /* 0x000000ff0a0a7287 */ /* 0x000fe20008800000 */
[----:B------:R-:W-:Y:S01]  /*0700*/  ISETP.GT.U32.AND P0, PT, R13, RZ, PT ;  /* 0x000000ff0d00720c */ /* 0x000fe20003f04070 */
[----:B------:R-:W-:Y:S01]  /*0710*/  USEL UR11, UR11, URZ, UP1 ;  /* 0x000000ff0b0b7287 */ /* 0x000fe20008800000 */
[----:B------:R-:W-:Y:S01]  /*0720*/  IADD3 R11, P2, PT, R0, -UR22, RZ ;  /* 0x80000016000b7c10 */ /* 0x000fe2000ff5e0ff */
[----:B------:R-:W-:Y:S01]  /*0730*/  ULOP3.LUT UR7, URZ, UR7, URZ, 0x33, !UPT ;  /* 0x00000007ff077292 */ /* 0x000fe2000f8e33ff */
[----:B------:R-:W-:Y:S01]  /*0740*/  SEL R15, R15, R8, P1 ;  /* 0x000000080f0f7207 */ /* 0x000fe20000800000 */
[----:B------:R-:W-:Y:S01]  /*0750*/  UIADD3 UR6, UP1, UP2, UR6, UR16, UR23 ;  /* 0x0000001006067290 */ /* 0x000fe2000fa3e017 */
[----:B------:R-:W-:Y:S01]  /*0760*/  ISETP.GT.AND.EX P0, PT, R14, RZ, PT, P0 ;  /* 0x000000ff0e00720c */ /* 0x000fe20003f04300 */
[----:B------:R-:W-:Y:S01]  /*0770*/  ULOP3.LUT UR9, URZ, UR9, URZ, 0x33, !UPT ;  /* 0x00000009ff097292 */ /* 0x000fe2000f8e33ff */
[----:B------:R-:W-:Y:S01]  /*0780*/  IADD3.X R12, PT, PT, R5, ~UR27, RZ, P2, !PT ;  /* 0x8000001b050c7c10 */ /* 0x000fe200097fe4ff */
[----:B------:R-:W-:Y:S01]  /*0790*/  UIADD3.X UR7, UPT, UPT, UR7, UR17, UR26, UP1, UP2 ;  /* 0x0000001107077290 */ /* 0x000fe20008fe441a */
[----:B------:R-:W-:Y:S01]  /*07a0*/  IADD3.X R17, PT, PT, RZ, ~R10, RZ, P4, !PT ;  /* 0x8000000aff117210 */ /* 0x000fe200027fe4ff */
[----:B------:R-:W-:Y:S01]  /*07b0*/  UIADD3 UR6, UP1, UPT, UR6, UR10, URZ ;  /* 0x0000000a06067290 */ /* 0x000fe2000ff3e0ff */
[----:B------:R-:W-:Y:S01]  /*07c0*/  SEL R13, R13, RZ, P0 ;  /* 0x000000ff0d0d7207 */ /* 0x000fe20000000000 */
[----:B------:R-:W-:Y:S01]  /*07d0*/  UIADD3 UR9, UP2, UP3, UR9, UR19, UR22 ;  /* 0x0000001309097290 */ /* 0x000fe2000fb5e016 */
[----:B------:R-:W-:Y:S01]  /*07e0*/  IADD3 R8, P4, PT, R0, R15, RZ ;  /* 0x0000000f00087210 */ /* 0x000fe20007f9e0ff */
[----:B------:R-:W-:Y:S01]  /*07f0*/  USEL UR10, UR27, URZ, UP0 ;  /* 0x000000ff1b0a7287 */ /* 0x000fe20008000000 */
[----:B------:R-:W-:Y:S01]  /*0800*/  IADD3 R16, P2, PT, RZ, -R11, RZ ;  /* 0x8000000bff107210 */ /* 0x000fe20007f5e0ff */
[----:B------:R-:W-:Y:S01]  /*0810*/  UIADD3.X UR7, UPT, UPT, UR7, UR11, URZ, UP1, !UPT ;  /* 0x0000000b07077290 */ /* 0x000fe20008ffe4ff */
[----:B------:R-:W-:-:S02]  /*0820*/  ISETP.LT.AND P3, PT, R12, RZ, PT ;  /* 0x000000ff0c00720c */ /* 0x000fc40003f61270 */
[----:B------:R-:W-:Y:S01]  /*0830*/  SEL R10, R17, R10, P1 ;  /* 0x0000000a110a7207 */ /* 0x000fe20000800000 */
[----:B--2---:R-:W-:Y:S01]  /*0840*/  UIMAD.WIDE.U32 UR6, UR8, UR14, UR6 ;  /* 0x0000000e080672a5 */ /* 0x004fe2000f8e0006 */
[----:B------:R-:W-:Y:S01]  /*0850*/  IADD3 R8, P1, P5, -R8, UR9, R13 ;  /* 0x0000000908087c10 */ /* 0x000fe2000fd3e10d */
[----:B------:R-:W-:Y:S01]  /*0860*/  ULOP3.LUT UR9, URZ, UR10, URZ, 0x33, !UPT ;  /* 0x0000000aff097292 */ /* 0x000fe2000f8e33ff */
[----:B------:R-:W-:Y:S01]  /*0870*/  SEL R15, R16, R11, P3 ;  /* 0x0000000b100f7207 */ /* 0x000fe20001800000 */
[----:B------:R-:W-:Y:S01]  /*0880*/  IMAD.X R11, RZ, RZ, ~R12, P2 ;  /* 0x000000ffff0b7224 */ /* 0x000fe200010e0e0c */
[----:B------:R-:W-:Y:S01]  /*0890*/  UIMAD UR7, UR8, UR15, UR7 ;  /* 0x0000000f080772a4 */ /* 0x000fe2000f8e0207 */
[----:B------:R-:W-:Y:S01]  /*08a0*/  IMAD.X R10, R5, 0x1, R10, P4 ;  /* 0x00000001050a7824 */ /* 0x000fe200020e060a */
[----:B------:R-:W-:Y:S01]  /*08b0*/  UIADD3.X UR9, UPT, UPT, UR9, UR20, UR27, UP2, UP3 ;  /* 0x0000001409097290 */ /* 0x000fe200097e641b */
[----:B------:R-:W-:Y:S02]  /*08c0*/  SEL R13, R14, RZ, P0 ;  /* 0x000000ff0e0d7207 */ /* 0x000fe40000000000 */
[----:B------:R-:W-:-:S02]  /*08d0*/  SEL R12, R11, R12, P3 ;  /* 0x0000000c0b0c7207 */ /* 0x000fc40001800000 */
[----:B------:R-:W-:Y:S02]  /*08e0*/  IADD3 R11, P0, P2, -R2, UR6, R9 ;  /* 0x00000006020b7c10 */ /* 0x000fe4000fa1e109 */
[----:B------:R-:W-:Y:S02]  /*08f0*/  IADD3.X R9, PT, PT, ~R10, UR9, R13, P1, P5 ;  /* 0x000000090a097c10 */ /* 0x000fe40008fea50d */
[----:B------:R-:W-:Y:S02]  /*0900*/  IADD3 R8, P3, PT, R8, R15, RZ ;  /* 0x0000000f08087210 */ /* 0x000fe40007f7e0ff */
[----:B------:R-:W-:Y:S02]  /*0910*/  IADD3 R11, P1, PT, R11, R4, RZ ;  /* 0x000000040b0b7210 */ /* 0x000fe40007f3e0ff */
[----:B------:R-:W-:Y:S01]  /*0920*/  IADD3.X R7, PT, PT, ~R3, UR7, R7, P0, P2 ;  /* 0x0000000703077c10 */ /* 0x000fe200087e4507 */
[----:B------:R-:W-:-:S04]  /*0930*/  IMAD.X R9, R9, 0x1, R12, P3 ;  /* 0x0000000109097824 */ /* 0x000fc800018e060c */
[----:B------:R-:W-:Y:S02]  /*0940*/  IMAD.X R4, R7, 0x1, R6, P1 ;  /* 0x0000000107047824 */ /* 0x000fe400008e0606 */
[----:B------:R-:W-:-:S04]  /*0950*/  IMAD.WIDE.U32 R6, R11, UR12, R8 ;  /* 0x0000000c0b067c25 */ /* 0x000fc8000f8e0008 */
[----:B------:R-:W-:Y:S01]  /*0960*/  IMAD R4, R4, UR12, RZ ;  /* 0x0000000c04047c24 */ /* 0x000fe2000f8e02ff */
[----:B---3--:R-:W-:-:S03]  /*0970*/  IADD3 R6, P0, PT, R6, UR32, RZ ;  /* 0x0000002006067c10 */ /* 0x008fc6000ff1e0ff */
[----:B------:R-:W-:-:S05]  /*0980*/  IMAD R11, R11, UR13, R4 ;  /* 0x0000000d0b0b7c24 */ /* 0x000fca000f8e0204 */
[----:B------:R-:W-:-:S06]  /*0990*/  IADD3.X R7, PT, PT, R7, UR33, R11, P0, !PT ;  /* 0x0000002107077c10 */ /* 0x000fcc00087fe40b */
[----:B------:R-:W2:Y:S01]  /*09a0*/  LDG.E.U8 R7, desc[UR24][R6.64] ;  /* 0x0000001806077981 */ /* 0x000ea2000c1e1100 */
[----:B------:R-:W-:Y:S01]  /*09b0*/  IADD3 R9, P0, PT, R2, UR4, RZ ;  /* 0x0000000402097c10 */ /* 0x000fe2000ff1e0ff */
[----:B------:R-:W-:Y:S02]  /*09c0*/  IMAD.U32 R2, RZ, RZ, UR21 ;  /* 0x00000015ff027e24 */ /* 0x000fe4000f8e00ff */
[----:B------:R-:W-:-:S03]  /*09d0*/  IMAD.MOV.U32 R4, RZ, RZ, R0 ;  /* 0x000000ffff047224 */ /* 0x000fc600078e0000 */
[----:B------:R-:W-:Y:S01]  /*09e0*/  IADD3.X R8, PT, PT, R3, UR5, R2, P0, !PT ;  /* 0x0000000503087c10 */ /* 0x000fe200087fe402 */
[----:B------:R-:W-:-:S04]  /*09f0*/  IMAD.WIDE.U32 R2, R9, UR28, R4 ;  /* 0x0000001c09027c25 */ /* 0x000fc8000f8e0004 */
[----:B------:R-:W-:Y:S01]  /*0a00*/  IMAD R8, R8, UR28, RZ ;  /* 0x0000001c08087c24 */ /* 0x000fe2000f8e02ff */
[----:B------:R-:W-:-:S03]  /*0a10*/  IADD3 R2, P0, PT, R2, UR34, RZ ;  /* 0x0000002202027c10 */ /* 0x000fc6000ff1e0ff */
[----:B------:R-:W-:-:S05]  /*0a20*/  IMAD R9, R9, UR18, R8 ;  /* 0x0000001209097c24 */ /* 0x000fca000f8e0208 */
[----:B------:R-:W-:-:S05]  /*0a30*/  IADD3.X R3, PT, PT, R3, UR35, R9, P0, !PT ;  /* 0x0000002303037c10 */ /* 0x000fca00087fe409 */
[----:B--2---:R-:W-:Y:S01]  /*0a40*/  STG.E.U8 desc[UR24][R2.64], R7 ;  /* 0x0000000702007986 */ /* 0x004fe2000c101118 */
[----:B------:R-:W-:Y:S05]  /*0a50*/  EXIT ;  /* 0x000000000000794d */ /* 0x000fea0003800000 */
        .weak           $__internal_94_$__cuda_sm20_div_s64
        .type           $__internal_94_$__cuda_sm20_div_s64,@function
        .size           $__internal_94_$__cuda_sm20_div_s64,(.L_x_1327 - $__internal_94_$__cuda_sm20_div_s64)
$__internal_94_$__cuda_sm20_div_s64:
        /* <DEDUP_REMOVED lines=77> */
[----:B------:R-:W-:Y:S06]  /*0f30*/  RET.REL.NODEC R4 `(_ZN2at6native49_GLOBAL__N__cfa43aba_16_ReflectionPad_cu_f800513927reflection_pad2d_out_kernelIaEEvPKT_PS3_lliiiiiii) ;  /* 0xfffffff004307950 */ /* 0x000fec0003c3ffff */
.L_x_1163:
        /* <DEDUP_REMOVED lines=12> */
.L_x_1327:


//--------------------- .text._ZN2at6native49_GLOBAL__N__cfa43aba_16_ReflectionPad_cu_f800513927reflection_pad2d_out_kernelIhEEvPKT_PS3_lliiiiiii --------------------------
	.section	.text._ZN2at6native49_GLOBAL__N__cfa43aba_16_ReflectionPad_cu_f800513927reflection_pad2d_out_kernelIhEEvPKT_PS3_lliiiiiii,"ax",@progbits
	.align	128
.text._ZN2at6native49_GLOBAL__N__cfa43aba_16_ReflectionPad_cu_f800513927reflection_pad2d_out_kernelIhEEvPKT_PS3_lliiiiiii:
        .type           _ZN2at6native49_GLOBAL__N__cfa43aba_16_ReflectionPad_cu_f800513927reflection_pad2d_out_kernelIhEEvPKT_PS3_lliiiiiii,@function
        .size           _ZN2at6native49_GLOBAL__N__cfa43aba_16_ReflectionPad_cu_f800513927reflection_pad2d_out_kernelIhEEvPKT_PS3_lliiiiiii,(.L_x_1329 - _ZN2at6native49_GLOBAL__N__cfa43aba_16_ReflectionPad_cu_f800513927reflection_pad2d_out_kernelIhEEvPKT_PS3_lliiiiiii)
        .other          _ZN2at6native49_GLOBAL__N__cfa43aba_16_ReflectionPad_cu_f800513927reflection_pad2d_out_kernelIhEEvPKT_PS3_lliiiiiii,@"STO_CUDA_ENTRY STV_DEFAULT"
_ZN2at6native49_GLOBAL__N__cfa43aba_16_ReflectionPad_cu_f800513927reflection_pad2d_out_kernelIhEEvPKT_PS3_lliiiiiii:
        /* <DEDUP_REMOVED lines=61> */
.L_x_1164:
[----:B------:R-:W-:-:S07]  /*03d0*/  MOV R0, 0x3f0 ;  /* 0x000003f000007802 */ /* 0x000fce0000000f00 */
[----:B------:R-:W-:Y:S05]  /*03e0*/  CALL.REL.NOINC `($__internal_95_$__cuda_sm20_div_s64) ;  /* 0x00000004009c7944 */ /* 0x000fea0003c00000 */
        /* <DEDUP_REMOVED lines=10> */
.L_x_1165:
        /* <DEDUP_REMOVED lines=93> */
        .weak           $__internal_95_$__cuda_sm20_div_s64
        .type           $__internal_95_$__cuda_sm20_div_s64,@function
        .size           $__internal_95_$__cuda_sm20_div_s64,(.L_x_1329 - $__internal_95_$__cuda_sm20_div_s64)
$__internal_95_$__cuda_sm20_div_s64:
        /* <DEDUP_REMOVED lines=77> */
[----:B------:R-:W-:Y:S06]  /*0f30*/  RET.REL.NODEC R4 `(_ZN2at6native49_GLOBAL__N__cfa43aba_16_ReflectionPad_cu_f800513927reflection_pad2d_out_kernelIhEEvPKT_PS3_lliiiiiii) ;  /* 0xfffffff004307950 */ /* 0x000fec0003c3ffff */
.L_x_1166:
        /* <DEDUP_REMOVED lines=12> */
.L_x_1329:


//--------------------- .nv.shared.reserved.0     --------------------------
	.section	.nv.shared.reserved.0,"aw",@nobits
	.weak		__nv_reservedSMEM_offset_0_alias
	.size		__nv_reservedSMEM_offset_0_alias, 0, 64
	.other		__nv_reservedSMEM_offset_0_alias,@"STO_CUDA_RESERVED_SHARED STV_DEFAULT"
__nv_reservedSMEM_offset_0_alias:
	.zero		0
	.zero		64


//--------------------- .nv.global                --------------------------
	.section	.nv.global,"aw",@nobits
.nv.global:
	.type		_ZN47_INTERNAL_cfa43aba_16_ReflectionPad_cu_f80051394cuda3std3__48in_placeE,@object
	.size		_ZN47_INTERNAL_cfa43aba_16_ReflectionPad_cu_f80051394cuda3std3__48in_placeE,(_ZN47_INTERNAL_cfa43aba_16_ReflectionPad_cu_f80051394cuda3std6ranges3__45__cpo8distanceE - _ZN47_INTERNAL_cfa43aba_16_ReflectionPad_cu_f80051394cuda3std3__48in_placeE)
_ZN47_INTERNAL_cfa43aba_16_ReflectionPad_cu_f80051394cuda3std3__48in_placeE:
	.zero		1
	.type		_ZN47_INTERNAL_cfa43aba_16_ReflectionPad_cu_f80051394cuda3std6ranges3__45__cpo8distanceE,@object
	.size		_ZN47_INTERNAL_cfa43aba_16_ReflectionPad_cu_f80051394cuda3std6ranges3__45__cpo8distanceE,(_ZN47_INTERNAL_cfa43aba_16_ReflectionPad_cu_f80051394cuda3std3__45__cpo6cbeginE - _ZN47_INTERNAL_cfa43aba_16_ReflectionPad_cu_f80051394cuda3std6ranges3__45__cpo8distanceE)
_ZN47_INTERNAL_cfa43aba_16_ReflectionPad_cu_f80051394cuda3std6ranges3__45__cpo8distanceE:
	.zero		1
	.type		_ZN47_INTERNAL_cfa43aba_16_ReflectionPad_cu_f80051394cuda3std3__45__cpo6cbeginE,@object
	.size		_ZN47_INTERNAL_cfa43aba_16_ReflectionPad_cu_f80051394cuda3std3__45__cpo6cbeginE,(_ZN47_INTERNAL_cfa43aba_16_ReflectionPad_cu_f80051394cuda3std6ranges3__45__cpo7advanceE - _ZN47_INTERNAL_cfa43aba_16_ReflectionPad_cu_f80051394cuda3std3__45__cpo6cbeginE)
_ZN47_INTERNAL_cfa43aba_16_ReflectionPad_cu_f80051394cuda3std3__45__cpo6cbeginE:
	.zero		1
	.type		_ZN47_INTERNAL_cfa43aba_16_ReflectionPad_cu_f80051394cuda3std6ranges3__45__cpo7advanceE,@object
	.size		_ZN47_INTERNAL_cfa43aba_16_ReflectionPad_cu_f80051394cuda3std6ranges3__45__cpo7advanceE,(_ZN47_INTERNAL_cfa43aba_16_ReflectionPad_cu_f80051394cuda3std3__45__cpo7crbeginE - _ZN47_INTERNAL_cfa43aba_16_ReflectionPad_cu_f80051394cuda3std6ranges3__45__cpo7advanceE)
_ZN47_INTERNAL_cfa43aba_16_ReflectionPad_cu_f80051394cuda3std6ranges3__45__cpo7advanceE:
	.zero		1
	.type		_ZN47_INTERNAL_cfa43aba_16_ReflectionPad_cu_f80051394cuda3std3__45__cpo7crbeginE,@object
	.size		_ZN47_INTERNAL_cfa43aba_16_ReflectionPad_cu_f80051394cuda3std3__45__cpo7crbeginE,(_ZN47_INTERNAL_cfa43aba_16_ReflectionPad_cu_f80051394cuda3std6ranges3__45__cpo4dataE - _ZN47_INTERNAL_cfa43aba_16_ReflectionPad_cu_f80051394cuda3std3__45__cpo7crbeginE)
_ZN47_INTERNAL_cfa43aba_16_ReflectionPad_cu_f80051394cuda3std3__45__cpo7crbeginE:
	.zero		1
	.type		_ZN47_INTERNAL_cfa43aba_16_ReflectionPad_cu_f80051394cuda3std6ranges3__45__cpo4dataE,@object
	.size		_ZN47_INTERNAL_cfa43aba_16_ReflectionPad_cu_f80051394cuda3std6ranges3__45__cpo4dataE,(_ZN47_INTERNAL_cfa43aba_16_ReflectionPad_cu_f80051394cuda3std6ranges3__45__cpo5beginE - _ZN47_INTERNAL_cfa43aba_16_ReflectionPad_cu_f80051394cuda3std6ranges3__45__cpo4dataE)
_ZN47_INTERNAL_cfa43aba_16_ReflectionPad_cu_f80051394cuda3std6ranges3__45__cpo4dataE:
	.zero		1
	.type		_ZN47_INTERNAL_cfa43aba_16_ReflectionPad_cu_f80051394cuda3std6ranges3__45__cpo5beginE,@object
	.size		_ZN47_INTERNAL_cfa43aba_16_ReflectionPad_cu_f80051394cuda3std6ranges3__45__cpo5beginE,(_ZN47_INTERNAL_cfa43aba_16_ReflectionPad_cu_f80051394cuda3std3__449_GLOBAL__N__cfa43aba_16_ReflectionPad_cu_f80051396ignoreE - _ZN47_INTERNAL_cfa43aba_16_ReflectionPad_cu_f80051394cuda3std6ranges3__45__cpo5beginE)
_ZN47_INTERNAL_cfa43aba_16_ReflectionPad_cu_f80051394cuda3std6ranges3__45__cpo5beginE:
	.zero		1
	.type		_ZN47_INTERNAL_cfa43aba_16_ReflectionPad_cu_f80051394cuda3std3__449_GLOBAL__N__cfa43aba_16_ReflectionPad_cu_f80051396ignoreE,@object
	.size		_ZN47_INTERNAL_cfa43aba_16_ReflectionPad_cu_f80051394cuda3std3__449_GLOBAL__N__cfa43aba_16_ReflectionPad_cu_f80051396ignoreE,(_ZN47_INTERNAL_cfa43aba_16_ReflectionPad_cu_f80051394cuda3std6ranges3__45__cpo4sizeE - _ZN47_INTERNAL_cfa43aba_16_ReflectionPad_cu_f80051394cuda3std3__449_GLOBAL__N__cfa43aba_16_ReflectionPad_cu_f80051396ignoreE)
_ZN47_INTERNAL_cfa43aba_16_ReflectionPad_cu_f80051394cuda3std3__449_GLOBAL__N__cfa43aba_16_ReflectionPad_cu_f80051396ignoreE:
	.zero		1
	.type		_ZN47_INTERNAL_cfa43aba_16_ReflectionPad_cu_f80051394cuda3std6ranges3__45__cpo4sizeE,@object
	.size		_ZN47_INTERNAL_cfa43aba_16_ReflectionPad_cu_f80051394cuda3std6ranges3__45__cpo4sizeE,(_ZN47_INTERNAL_cfa43aba_16_ReflectionPad_cu_f80051394cuda3std3__45__cpo5beginE - _ZN47_INTERNAL_cfa43aba_16_ReflectionPad_cu_f80051394cuda3std6ranges3__45__cpo4sizeE)
_ZN47_INTERNAL_cfa43aba_16_ReflectionPad_cu_f80051394cuda3std6ranges3__45__cpo4sizeE:
	.zero		1
	.type		_ZN47_INTERNAL_cfa43aba_16_ReflectionPad_cu_f80051394cuda3std3__45__cpo5beginE,@object
	.size		_ZN47_INTERNAL_cfa43aba_16_ReflectionPad_cu_f80051394cuda3std3__45__cpo5beginE,(_ZN47_INTERNAL_cfa43aba_16_ReflectionPad_cu_f80051394cuda3std6ranges3__45__cpo6cbeginE - _ZN47_INTERNAL_cfa43aba_16_ReflectionPad_cu_f80051394cuda3std3__45__cpo5beginE)
_ZN47_INTERNAL_cfa43aba_16_ReflectionPad_cu_f80051394cuda3std3__45__cpo5beginE:
	.zero		1
	.type		_ZN47_INTERNAL_cfa43aba_16_ReflectionPad_cu_f80051394cuda3std6ranges3__45__cpo6cbeginE,@object
	.size		_ZN47_INTERNAL_cfa43aba_16_ReflectionPad_cu_f80051394cuda3std6ranges3__45__cpo6cbeginE,(_ZN47_INTERNAL_cfa43aba_16_ReflectionPad_cu_f80051394cuda3std3__45__cpo6rbeginE - _ZN47_INTERNAL_cfa43aba_16_ReflectionPad_cu_f80051394cuda3std6ranges3__45__cpo6cbeginE)
_ZN47_INTERNAL_cfa43aba_16_ReflectionPad_cu_f80051394cuda3std6ranges3__45__cpo6cbeginE:
	.zero		1
	.type		_ZN47_INTERNAL_cfa43aba_16_ReflectionPad_cu_f80051394cuda3std3__45__cpo6rbeginE,@object
	.size		_ZN47_INTERNAL_cfa43aba_16_ReflectionPad_cu_f80051394cuda3std3__45__cpo6rbeginE,(_ZN47_INTERNAL_cfa43aba_16_ReflectionPad_cu_f80051394cuda3std6ranges3__45__cpo4nextE - _ZN47_INTERNAL_cfa43aba_16_ReflectionPad_cu_f80051394cuda3std3__45__cpo6rbeginE)
_ZN47_INTERNAL_cfa43aba_16_ReflectionPad_cu_f80051394cuda3std3__45__cpo6rbeginE:
	.zero		1
	.type		_ZN47_INTERNAL_cfa43aba_16_ReflectionPad_cu_f80051394cuda3std6ranges3__45__cpo4nextE,@object
	.size		_ZN47_INTERNAL_cfa43aba_16_ReflectionPad_cu_f80051394cuda3std6ranges3__45__cpo4nextE,(_ZN47_INTERNAL_cfa43aba_16_ReflectionPad_cu_f80051394cuda3std6ranges3__45__cpo4swapE - _ZN47_INTERNAL_cfa43aba_16_ReflectionPad_cu_f80051394cuda3std6ranges3__45__cpo4nextE)
_ZN47_INTERNAL_cfa43aba_16_ReflectionPad_cu_f80051394cuda3std6ranges3__45__cpo4nextE:
	.zero		1
	.type		_ZN47_INTERNAL_cfa43aba_16_ReflectionPad_cu_f80051394cuda3std6ranges3__45__cpo4swapE,@object
	.size		_ZN47_INTERNAL_cfa43aba_16_ReflectionPad_cu_f80051394cuda3std6ranges3__45__cpo4swapE,(_ZN47_INTERNAL_cfa43aba_16_ReflectionPad_cu_f80051394cuda3std3__420unreachable_sentinelE - _ZN47_INTERNAL_cfa43aba_16_ReflectionPad_cu_f80051394cuda3std6ranges3__45__cpo4swapE)
_ZN47_INTERNAL_cfa43aba_16_ReflectionPad_cu_f80051394cuda3std6ranges3__45__cpo4swapE:
	.zero		1
	.type		_ZN47_INTERNAL_cfa43aba_16_ReflectionPad_cu_f80051394cuda3std3__420unreachable_sentinelE,@object
	.size		_ZN47_INTERNAL_cfa43aba_16_ReflectionPad_cu_f80051394cuda3std3__420unreachable_sentinelE,(_ZN47_INTERNAL_cfa43aba_16_ReflectionPad_cu_f80051396thrust24THRUST_300001_SM_1030_NS6system6detail10sequential3seqE - _ZN47_INTERNAL_cfa43aba_16_ReflectionPad_cu_f80051394cuda3std3__420unreachable_sentinelE)
_ZN47_INTERNAL_cfa43aba_16_ReflectionPad_cu_f80051394cuda3std3__420unreachable_sentinelE:
	.zero		1
	.type		_ZN47_INTERNAL_cfa43aba_16_ReflectionPad_cu_f80051396thrust24THRUST_300001_SM_1030_NS6system6detail10sequential3seqE,@object
	.size		_ZN47_INTERNAL_cfa43aba_16_ReflectionPad_cu_f80051396thrust24THRUST_300001_SM_1030_NS6system6detail10sequential3seqE,(_ZN47_INTERNAL_cfa43aba_16_ReflectionPad_cu_f80051394cuda3std3__45__cpo4cendE - _ZN47_INTERNAL_cfa43aba_16_ReflectionPad_cu_f80051396thrust24THRUST_300001_SM_1030_NS6system6detail10sequential3seqE)
_ZN47_INTERNAL_cfa43aba_16_ReflectionPad_cu_f80051396thrust24THRUST_300001_SM_1030_NS6system6detail10sequential3seqE:
	.zero		1
	.type		_ZN47_INTERNAL_cfa43aba_16_ReflectionPad_cu_f80051394cuda3std3__45__cpo4cendE,@object
	.size		_ZN47_INTERNAL_cfa43aba_16_ReflectionPad_cu_f80051394cuda3std3__45__cpo4cendE,(_ZN47_INTERNAL_cfa43aba_16_ReflectionPad_cu_f80051394cuda3std6ranges3__45__cpo9iter_swapE - _ZN47_INTERNAL_cfa43aba_16_ReflectionPad_cu_f80051394cuda3std3__45__cpo4cendE)
_ZN47_INTERNAL_cfa43aba_16_ReflectionPad_cu_f80051394cuda3std3__45__cpo4cendE:
	.zero		1
	.type		_ZN47_INTERNAL_cfa43aba_16_ReflectionPad_cu_f80051394cuda3std6ranges3__45__cpo9iter_swapE,@object
	.size		_ZN47_INTERNAL_cfa43aba_16_ReflectionPad_cu_f80051394cuda3std6ranges3__45__cpo9iter_swapE,(_ZN47_INTERNAL_cfa43aba_16_ReflectionPad_cu_f80051394cuda3std3__45__cpo5crendE - _ZN47_INTERNAL_cfa43aba_16_ReflectionPad_cu_f80051394cuda3std6ranges3__45__cpo9iter_swapE)
_ZN47_INTERNAL_cfa43aba_16_ReflectionPad_cu_f80051394cuda3std6ranges3__45__cpo9iter_swapE:
	.zero		1
	.type		_ZN47_INTERNAL_cfa43aba_16_ReflectionPad_cu_f80051394cuda3std3__45__cpo5crendE,@object
	.size		_ZN47_INTERNAL_cfa43aba_16_ReflectionPad_cu_f80051394cuda3std3__45__cpo5crendE,(_ZN47_INTERNAL_cfa43aba_16_ReflectionPad_cu_f80051394cuda3std6ranges3__45__cpo5cdataE - _ZN47_INTERNAL_cfa43aba_16_ReflectionPad_cu_f80051394cuda3std3__45__cpo5crendE)
_ZN47_INTERNAL_cfa43aba_16_ReflectionPad_cu_f80051394cuda3std3__45__cpo5crendE:
	.zero		1
	.type		_ZN47_INTERNAL_cfa43aba_16_ReflectionPad_cu_f80051394cuda3std6ranges3__45__cpo5cdataE,@object
	.size		_ZN47_INTERNAL_cfa43aba_16_ReflectionPad_cu_f80051394cuda3std6ranges3__45__cpo5cdataE,(_ZN47_INTERNAL_cfa43aba_16_ReflectionPad_cu_f80051394cuda3std6ranges3__45__cpo3endE - _ZN47_INTERNAL_cfa43aba_16_ReflectionPad_cu_f80051394cuda3std6ranges3__45__cpo5cdataE)
_ZN47_INTERNAL_cfa43aba_16_ReflectionPad_cu_f80051394cuda3std6ranges3__45__cpo5cdataE:
	.zero		1
	.type		_ZN47_INTERNAL_cfa43aba_16_ReflectionPad_cu_f80051394cuda3std6ranges3__45__cpo3endE,@object
	.size		_ZN47_INTERNAL_cfa43aba_16_ReflectionPad_cu_f80051394cuda3std6ranges3__45__cpo3endE,(_ZN47_INTERNAL_cfa43aba_16_ReflectionPad_cu_f80051394cuda3std3__419piecewise_constructE - _ZN47_INTERNAL_cfa43aba_16_ReflectionPad_cu_f80051394cuda3std6ranges3__45__cpo3endE)
_ZN47_INTERNAL_cfa43aba_16_ReflectionPad_cu_f80051394cuda3std6ranges3__45__cpo3endE:
	.zero		1
	.type		_ZN47_INTERNAL_cfa43aba_16_ReflectionPad_cu_f80051394cuda3std3__419piecewise_constructE,@object
	.size		_ZN47_INTERNAL_cfa43aba_16_ReflectionPad_cu_f80051394cuda3std3__419piecewise_constructE,(_ZN47_INTERNAL_cfa43aba_16_ReflectionPad_cu_f80051394cuda3std6ranges3__45__cpo5ssizeE - _ZN47_INTERNAL_cfa43aba_16_ReflectionPad_cu_f80051394cuda3std3__419piecewise_constructE)
_ZN47_INTERNAL_cfa43aba_16_ReflectionPad_cu_f80051394cuda3std3__419piecewise_constructE:
	.zero		1
	.type		_ZN47_INTERNAL_cfa43aba_16_ReflectionPad_cu_f80051394cuda3std6ranges3__45__cpo5ssizeE,@object
	.size		_ZN47_INTERNAL_cfa43aba_16_ReflectionPad_cu_f80051394cuda3std6ranges3__45__cpo5ssizeE,(_ZN47_INTERNAL_cfa43aba_16_ReflectionPad_cu_f80051394cuda3std3__45__cpo3endE - _ZN47_INTERNAL_cfa43aba_16_ReflectionPad_cu_f80051394cuda3std6ranges3__45__cpo5ssizeE)
_ZN47_INTERNAL_cfa43aba_16_ReflectionPad_cu_f80051394cuda3std6ranges3__45__cpo5ssizeE:
	.zero		1
	.type		_ZN47_INTERNAL_cfa43aba_16_ReflectionPad_cu_f80051394cuda3std3__45__cpo3endE,@object
	.size		_ZN47_INTERNAL_cfa43aba_16_ReflectionPad_cu_f80051394cuda3std3__45__cpo3endE,(_ZN47_INTERNAL_cfa43aba_16_ReflectionPad_cu_f80051394cuda3std6ranges3__45__cpo4cendE - _ZN47_INTERNAL_cfa43aba_16_ReflectionPad_cu_f80051394cuda3std3__45__cpo3endE)
_ZN47_INTERNAL_cfa43aba_16_ReflectionPad_cu_f80051394cuda3std3__45__cpo3endE:
	.zero		1
	.type		_ZN47_INTERNAL_cfa43aba_16_ReflectionPad_cu_f80051394cuda3std6ranges3__45__cpo4cendE,@object
	.size		_ZN47_INTERNAL_cfa43aba_16_ReflectionPad_cu_f80051394cuda3std6ranges3__45__cpo4cendE,(_ZN47_INTERNAL_cfa43aba_16_ReflectionPad_cu_f80051394cuda3std3__45__cpo4rendE - _ZN47_INTERNAL_cfa43aba_16_ReflectionPad_cu_f80051394cuda3std6ranges3__45__cpo4cendE)
_ZN47_INTERNAL_cfa43aba_16_ReflectionPad_cu_f80051394cuda3std6ranges3__45__cpo4cendE:
	.zero		1
	.type		_ZN47_INTERNAL_cfa43aba_16_ReflectionPad_cu_f80051394cuda3std3__45__cpo4rendE,@object
	.size		_ZN47_INTERNAL_cfa43aba_16_ReflectionPad_cu_f80051394cuda3std3__45__cpo4rendE,(_ZN47_INTERNAL_cfa43aba_16_ReflectionPad_cu_f80051394cuda3std6ranges3__45__cpo4prevE - _ZN47_INTERNAL_cfa43aba_16_ReflectionPad_cu_f80051394cuda3std3__45__cpo4rendE)
_ZN47_INTERNAL_cfa43aba_16_ReflectionPad_cu_f80051394cuda3std3__45__cpo4rendE:
	.zero		1
	.type		_ZN47_INTERNAL_cfa43aba_16_ReflectionPad_cu_f80051394cuda3std6ranges3__45__cpo4prevE,@object
	.size		_ZN47_INTERNAL_cfa43aba_16_ReflectionPad_cu_f80051394cuda3std6ranges3__45__cpo4prevE,(_ZN47_INTERNAL_cfa43aba_16_ReflectionPad_cu_f80051394cuda3std6ranges3__45__cpo9iter_moveE - _ZN47_INTERNAL_cfa43aba_16_ReflectionPad_cu_f80051394cuda3std6ranges3__45__cpo4prevE)
_ZN47_INTERNAL_cfa43aba_16_ReflectionPad_cu_f80051394cuda3std6ranges3__45__cpo4prevE:
	.zero		1
	.type		_ZN47_INTERNAL_cfa43aba_16_ReflectionPad_cu_f80051394cuda3std6ranges3__45__cpo9iter_moveE,@object
	.size		_ZN47_INTERNAL_cfa43aba_16_ReflectionPad_cu_f80051394cuda3std6ranges3__45__cpo9iter_moveE,(.L_13 - _ZN47_INTERNAL_cfa43aba_16_ReflectionPad_cu_f80051394cuda3std6ranges3__45__cpo9iter_moveE)
_ZN47_INTERNAL_cfa43aba_16_ReflectionPad_cu_f80051394cuda3std6ranges3__45__cpo9iter_moveE:
	.zero		1
.L_13:


//--------------------- .nv.constant0._ZN2at6native49_GLOBAL__N__cfa43aba_16_ReflectionPad_cu_f800513936reflection_pad3d_backward_out_kernelIN3c108BFloat16EEEvNS_27GenericPackedTensorAccessorIT_Lm5ENS_16DefaultPtrTraitsElEENS5_IKS6_Lm5ES7_lEElllll --------------------------
	.section	.nv.constant0._ZN2at6native49_GLOBAL__N__cfa43aba_16_ReflectionPad_cu_f800513936reflection_pad3d_backward_out_kernelIN3c108BFloat16EEEvNS_27GenericPackedTensorAccessorIT_Lm5ENS_16DefaultPtrTraitsElEENS5_IKS6_Lm5ES7_lEElllll,"a",@progbits
	.sectionflags	@""
	.align	4
.nv.constant0._ZN2at6native49_GLOBAL__N__cfa43aba_16_ReflectionPad_cu_f800513936reflection_pad3d_backward_out_kernelIN3c108BFloat16EEEvNS_27GenericPackedTensorAccessorIT_Lm5ENS_16DefaultPtrTraitsElEENS5_IKS6_Lm5ES7_lEElllll:
	.zero		1112


//--------------------- .nv.constant0._ZN2at6native49_GLOBAL__N__cfa43aba_16_ReflectionPad_cu_f800513936reflection_pad3d_backward_out_kernelIN3c104HalfEEEvNS_27GenericPackedTensorAccessorIT_Lm5ENS_16DefaultPtrTraitsElEENS5_IKS6_Lm5ES7_lEElllll --------------------------
	.section	.nv.constant0._ZN2at6native49_GLOBAL__N__cfa43aba_16_ReflectionPad_cu_f800513936reflection_pad3d_backward_out_kernelIN3c104HalfEEEvNS_27GenericPackedTensorAccessorIT_Lm5ENS_16DefaultPtrTraitsElEENS5_IKS6_Lm5ES7_lEElllll,"a",@progbits
	.sectionflags	@""
	.align	4
.nv.constant0._ZN2at6native49_GLOBAL__N__cfa43aba_16_ReflectionPad_cu_f800513936reflection_pad3d_backward_out_kernelIN3c104HalfEEEvNS_27GenericPackedTensorAccessorIT_Lm5ENS_16DefaultPtrTraitsElEENS5_IKS6_Lm5ES7_lEElllll:
	.zero		1112


//--------------------- .nv.constant0._ZN2at6native49_GLOBAL__N__cfa43aba_16_ReflectionPad_cu_f800513936reflection_pad3d_backward_out_kernelIN3c107complexIfEEEEvNS_27GenericPackedTensorAccessorIT_Lm5ENS_16DefaultPtrTraitsElEENS6_IKS7_Lm5ES8_lEElllll --------------------------
	.section	.nv.constant0._ZN2at6native49_GLOBAL__N__cfa43aba_16_ReflectionPad_cu_f800513936reflection_pad3d_backward_out_kernelIN3c107complexIfEEEEvNS_27GenericPackedTensorAccessorIT_Lm5ENS_16DefaultPtrTraitsElEENS6_IKS7_Lm5ES8_lEElllll,"a",@progbits
	.sectionflags	@""
	.align	4
.nv.constant0._ZN2at6native49_GLOBAL__N__cfa43aba_16_ReflectionPad_cu_f800513936reflection_pad3d_backward_out_kernelIN3c107complexIfEEEEvNS_27GenericPackedTensorAccessorIT_Lm5ENS_16DefaultPtrTraitsElEENS6_IKS7_Lm5ES8_lEElllll:
	.zero		1112


//--------------------- .nv.constant0._ZN2at6native49_GLOBAL__N__cfa43aba_16_ReflectionPad_cu_f800513936reflection_pad3d_backward_out_kernelIN3c107complexIdEEEEvNS_27GenericPackedTensorAccessorIT_Lm5ENS_16DefaultPtrTraitsElEENS6_IKS7_Lm5ES8_lEElllll --------------------------
	.section	.nv.constant0._ZN2at6native49_GLOBAL__N__cfa43aba_16_ReflectionPad_cu_f800513936reflection_pad3d_backward_out_kernelIN3c107complexIdEEEEvNS_27GenericPackedTensorAccessorIT_Lm5ENS_16DefaultPtrTraitsElEENS6_IKS7_Lm5ES8_lEElllll,"a",@progbits
	.sectionflags	@""
	.align	4
.nv.constant0._ZN2at6native49_GLOBAL__N__cfa43aba_16_ReflectionPad_cu_f800513936reflection_pad3d_backward_out_kernelIN3c107complexIdEEEEvNS_27GenericPackedTensorAccessorIT_Lm5ENS_16DefaultPtrTraitsElEENS6_IKS7_Lm5ES8_lEElllll:
	.zero		1112


//--------------------- .nv.constant0._ZN2at6native49_GLOBAL__N__cfa43aba_16_ReflectionPad_cu_f800513936reflection_pad3d_backward_out_kernelIfEEvNS_27GenericPackedTensorAccessorIT_Lm5ENS_16DefaultPtrTraitsElEENS3_IKS4_Lm5ES5_lEElllll --------------------------
	.section	.nv.constant0._ZN2at6native49_GLOBAL__N__cfa43aba_16_ReflectionPad_cu_f800513936reflection_pad3d_backward_out_kernelIfEEvNS_27GenericPackedTensorAccessorIT_Lm5ENS_16DefaultPtrTraitsElEENS3_IKS4_Lm5ES5_lEElllll,"a",@progbits
	.sectionflags	@""
	.align	4
.nv.constant0._ZN2at6native49_GLOBAL__N__cfa43aba_16_ReflectionPad_cu_f800513936reflection_pad3d_backward_out_kernelIfEEvNS_27GenericPackedTensorAccessorIT_Lm5ENS_16DefaultPtrTraitsElEENS3_IKS4_Lm5ES5_lEElllll:
	.zero		1112


//--------------------- .nv.constant0._ZN2at6native49_GLOBAL__N__cfa43aba_16_ReflectionPad_cu_f800513936reflection_pad3d_backward_out_kernelIdEEvNS_27GenericPackedTensorAccessorIT_Lm5ENS_16DefaultPtrTraitsElEENS3_IKS4_Lm5ES5_lEElllll --------------------------
	.section	.nv.constant0._ZN2at6native49_GLOBAL__N__cfa43aba_16_ReflectionPad_cu_f800513936reflection_pad3d_backward_out_kernelIdEEvNS_27GenericPackedTensorAccessorIT_Lm5ENS_16DefaultPtrTraitsElEENS3_IKS4_Lm5ES5_lEElllll,"a",@progbits
	.sectionflags	@""
	.align	4
.nv.constant0._ZN2at6native49_GLOBAL__N__cfa43aba_16_ReflectionPad_cu_f800513936reflection_pad3d_backward_out_kernelIdEEvNS_27GenericPackedTensorAccessorIT_Lm5ENS_16DefaultPtrTraitsElEENS3_IKS4_Lm5ES5_lEElllll:
	.zero		1112


//--------------------- .nv.constant0._ZN2at6native49_GLOBAL__N__cfa43aba_16_ReflectionPad_cu_f800513927reflection_pad3d_out_kernelIN3c108BFloat16EEEvNS_27GenericPackedTensorAccessorIKT_Lm5ENS_16DefaultPtrTraitsElEENS5_IS6_Lm5ES8_lEElllll --------------------------
	.section	.nv.constant0._ZN2at6native49_GLOBAL__N__cfa43aba_16_ReflectionPad_cu_f800513927reflection_pad3d_out_kernelIN3c108BFloat16EEEvNS_27GenericPackedTensorAccessorIKT_Lm5ENS_16DefaultPtrTraitsElEENS5_IS6_Lm5ES8_lEElllll,"a",@progbits
	.sectionflags	@""
	.align	4
.nv.constant0._ZN2at6native49_GLOBAL__N__cfa43aba_16_ReflectionPad_cu_f800513927reflection_pad3d_out_kernelIN3c108BFloat16EEEvNS_27GenericPackedTensorAccessorIKT_Lm5ENS_16DefaultPtrTraitsElEENS5_IS6_Lm5ES8_lEElllll:
	.zero		1112


//--------------------- .nv.constant0._ZN2at6native49_GLOBAL__N__cfa43aba_16_ReflectionPad_cu_f800513927reflection_pad3d_out_kernelIN3c104HalfEEEvNS_27GenericPackedTensorAccessorIKT_Lm5ENS_16DefaultPtrTraitsElEENS5_IS6_Lm5ES8_lEElllll --------------------------
	.section	.nv.constant0._ZN2at6native49_GLOBAL__N__cfa43aba_16_ReflectionPad_cu_f800513927reflection_pad3d_out_kernelIN3c104HalfEEEvNS_27GenericPackedTensorAccessorIKT_Lm5ENS_16DefaultPtrTraitsElEENS5_IS6_Lm5ES8_lEElllll,"a",@progbits
	.sectionflags	@""
	.align	4
.nv.constant0._ZN2at6native49_GLOBAL__N__cfa43aba_16_ReflectionPad_cu_f800513927reflection_pad3d_out_kernelIN3c104HalfEEEvNS_27GenericPackedTensorAccessorIKT_Lm5ENS_16DefaultPtrTraitsElEENS5_IS6_Lm5ES8_lEElllll:
	.zero		1112


//--------------------- .nv.constant0._ZN2at6native49_GLOBAL__N__cfa43aba_16_ReflectionPad_cu_f800513927reflection_pad3d_out_kernelIN3c107complexIfEEEEvNS_27GenericPackedTensorAccessorIKT_Lm5ENS_16DefaultPtrTraitsElEENS6_IS7_Lm5ES9_lEElllll --------------------------
	.section	.nv.constant0._ZN2at6native49_GLOBAL__N__cfa43aba_16_ReflectionPad_cu_f800513927reflection_pad3d_out_kernelIN3c107complexIfEEEEvNS_27GenericPackedTensorAccessorIKT_Lm5ENS_16DefaultPtrTraitsElEENS6_IS7_Lm5ES9_lEElllll,"a",@progbits
	.sectionflags	@""
	.align	4
.nv.constant0._ZN2at6native49_GLOBAL__N__cfa43aba_16_ReflectionPad_cu_f800513927reflection_pad3d_out_kernelIN3c107complexIfEEEEvNS_27GenericPackedTensorAccessorIKT_Lm5ENS_16DefaultPtrTraitsElEENS6_IS7_Lm5ES9_lEElllll:
	.zero		1112


//--------------------- .nv.constant0._ZN2at6native49_GLOBAL__N__cfa43aba_16_ReflectionPad_cu_f800513927reflection_pad3d_out_kernelIN3c107complexIdEEEEvNS_27GenericPackedTensorAccessorIKT_Lm5ENS_16DefaultPtrTraitsElEENS6_IS7_Lm5ES9_lEElllll --------------------------
	.section	.nv.constant0._ZN2at6native49_GLOBAL__N__cfa43aba_16_ReflectionPad_cu_f800513927reflection_pad3d_out_kernelIN3c107complexIdEEEEvNS_27GenericPackedTensorAccessorIKT_Lm5ENS_16DefaultPtrTraitsElEENS6_IS7_Lm5ES9_lEElllll,"a",@progbits
	.sectionflags	@""
	.align	4
.nv.constant0._ZN2at6native49_GLOBAL__N__cfa43aba_16_ReflectionPad_cu_f800513927reflection_pad3d_out_kernelIN3c107complexIdEEEEvNS_27GenericPackedTensorAccessorIKT_Lm5ENS_16DefaultPtrTraitsElEENS6_IS7_Lm5ES9_lEElllll:
	.zero		1112


//--------------------- .nv.constant0._ZN2at6native49_GLOBAL__N__cfa43aba_16_ReflectionPad_cu_f800513927reflection_pad3d_out_kernelIfEEvNS_27GenericPackedTensorAccessorIKT_Lm5ENS_16DefaultPtrTraitsElEENS3_IS4_Lm5ES6_lEElllll --------------------------
	.section	.nv.constant0._ZN2at6native49_GLOBAL__N__cfa43aba_16_ReflectionPad_cu_f800513927reflection_pad3d_out_kernelIfEEvNS_27GenericPackedTensorAccessorIKT_Lm5ENS_16DefaultPtrTraitsElEENS3_IS4_Lm5ES6_lEElllll,"a",@progbits
	.sectionflags	@""
	.align	4
.nv.constant0._ZN2at6native49_GLOBAL__N__cfa43aba_16_ReflectionPad_cu_f800513927reflection_pad3d_out_kernelIfEEvNS_27GenericPackedTensorAccessorIKT_Lm5ENS_16DefaultPtrTraitsElEENS3_IS4_Lm5ES6_lEElllll:
	.zero		1112


//--------------------- .nv.constant0._ZN2at6native49_GLOBAL__N__cfa43aba_16_ReflectionPad_cu_f800513927reflection_pad3d_out_kernelIdEEvNS_27GenericPackedTensorAccessorIKT_Lm5ENS_16DefaultPtrTraitsElEENS3_IS4_Lm5ES6_lEElllll --------------------------
	.section	.nv.constant0._ZN2at6native49_GLOBAL__N__cfa43aba_16_ReflectionPad_cu_f800513927reflection_pad3d_out_kernelIdEEvNS_27GenericPackedTensorAccessorIKT_Lm5ENS_16DefaultPtrTraitsElEENS3_IS4_Lm5ES6_lEElllll,"a",@progbits
	.sectionflags	@""
	.align	4
.nv.constant0._ZN2at6native49_GLOBAL__N__cfa43aba_16_ReflectionPad_cu_f800513927reflection_pad3d_out_kernelIdEEvNS_27GenericPackedTensorAccessorIKT_Lm5ENS_16DefaultPtrTraitsElEENS3_IS4_Lm5ES6_lEElllll:
	.zero		1112


//--------------------- .nv.constant0._ZN2at6native49_GLOBAL__N__cfa43aba_16_ReflectionPad_cu_f800513927reflection_pad3d_out_kernelIsEEvNS_27GenericPackedTensorAccessorIKT_Lm5ENS_16DefaultPtrTraitsElEENS3_IS4_Lm5ES6_lEElllll --------------------------
	.section	.nv.constant0._ZN2at6native49_GLOBAL__N__cfa43aba_16_ReflectionPad_cu_f800513927reflection_pad3d_out_kernelIsEEvNS_27GenericPackedTensorAccessorIKT_Lm5ENS_16DefaultPtrTraitsElEENS3_IS4_Lm5ES6_lEElllll,"a",@progbits
	.sectionflags	@""
	.align	4
.nv.constant0._ZN2at6native49_GLOBAL__N__cfa43aba_16_ReflectionPad_cu_f800513927reflection_pad3d_out_kernelIsEEvNS_27GenericPackedTensorAccessorIKT_Lm5ENS_16DefaultPtrTraitsElEENS3_IS4_Lm5ES6_lEElllll:
	.zero		1112


//--------------------- .nv.constant0._ZN2at6native49_GLOBAL__N__cfa43aba_16_ReflectionPad_cu_f800513927reflection_pad3d_out_kernelIlEEvNS_27GenericPackedTensorAccessorIKT_Lm5ENS_16DefaultPtrTraitsElEENS3_IS4_Lm5ES6_lEElllll --------------------------
	.section	.nv.constant0._ZN2at6native49_GLOBAL__N__cfa43aba_16_ReflectionPad_cu_f800513927reflection_pad3d_out_kernelIlEEvNS_27GenericPackedTensorAccessorIKT_Lm5ENS_16DefaultPtrTraitsElEENS3_IS4_Lm5ES6_lEElllll,"a",@progbits
	.sectionflags	@""
	.align	4
.nv.constant0._ZN2at6native49_GLOBAL__N__cfa43aba_16_ReflectionPad_cu_f800513927reflection_pad3d_out_kernelIlEEvNS_27GenericPackedTensorAccessorIKT_Lm5ENS_16DefaultPtrTraitsElEENS3_IS4_Lm5ES6_lEElllll:
	.zero		1112


//--------------------- .nv.constant0._ZN2at6native49_GLOBAL__N__cfa43aba_16_ReflectionPad_cu_f800513927reflection_pad3d_out_kernelIiEEvNS_27GenericPackedTensorAccessorIKT_Lm5ENS_16DefaultPtrTraitsElEENS3_IS4_Lm5ES6_lEElllll --------------------------
	.section	.nv.constant0._ZN2at6native49_GLOBAL__N__cfa43aba_16_ReflectionPad_cu_f800513927reflection_pad3d_out_kernelIiEEvNS_27GenericPackedTensorAccessorIKT_Lm5ENS_16DefaultPtrTraitsElEENS3_IS4_Lm5ES6_lEElllll,"a",@progbits
	.sectionflags	@""
	.align	4
.nv.constant0._ZN2at6native49_GLOBAL__N__cfa43aba_16_ReflectionPad_cu_f800513927reflection_pad3d_out_kernelIiEEvNS_27GenericPackedTensorAccessorIKT_Lm5ENS_16DefaultPtrTraitsElEENS3_IS4_Lm5ES6_lEElllll:
	.zero		1112


//--------------------- .nv.constant0._ZN2at6native49_GLOBAL__N__cfa43aba_16_ReflectionPad_cu_f800513927reflection_pad3d_out_kernelIaEEvNS_27GenericPackedTensorAccessorIKT_Lm5ENS_16DefaultPtrTraitsElEENS3_IS4_Lm5ES6_lEElllll --------------------------
	.section	.nv.constant0._ZN2at6native49_GLOBAL__N__cfa43aba_16_ReflectionPad_cu_f800513927reflection_pad3d_out_kernelIaEEvNS_27GenericPackedTensorAccessorIKT_Lm5ENS_16DefaultPtrTraitsElEENS3_IS4_Lm5ES6_lEElllll,"a",@progbits
	.sectionflags	@""
	.align	4
.nv.constant0._ZN2at6native49_GLOBAL__N__cfa43aba_16_ReflectionPad_cu_f800513927reflection_pad3d_out_kernelIaEEvNS_27GenericPackedTensorAccessorIKT_Lm5ENS_16DefaultPtrTraitsElEENS3_IS4_Lm5ES6_lEElllll:
	.zero		1112


//--------------------- .nv.constant0._ZN2at6native49_GLOBAL__N__cfa43aba_16_ReflectionPad_cu_f800513927reflection_pad3d_out_kernelIhEEvNS_27GenericPackedTensorAccessorIKT_Lm5ENS_16DefaultPtrTraitsElEENS3_IS4_Lm5ES6_lEElllll --------------------------
	.section	.nv.constant0._ZN2at6native49_GLOBAL__N__cfa43aba_16_ReflectionPad_cu_f800513927reflection_pad3d_out_kernelIhEEvNS_27GenericPackedTensorAccessorIKT_Lm5ENS_16DefaultPtrTraitsElEENS3_IS4_Lm5ES6_lEElllll,"a",@progbits
	.sectionflags	@""
	.align	4
.nv.constant0._ZN2at6native49_GLOBAL__N__cfa43aba_16_ReflectionPad_cu_f800513927reflection_pad3d_out_kernelIhEEvNS_27GenericPackedTensorAccessorIKT_Lm5ENS_16DefaultPtrTraitsElEENS3_IS4_Lm5ES6_lEElllll:
	.zero		1112


//--------------------- .nv.constant0._ZN2at6native49_GLOBAL__N__cfa43aba_16_ReflectionPad_cu_f800513936reflection_pad1d_backward_out_kernelIN3c108BFloat16EEEvPT_PKS5_lll --------------------------
	.section	.nv.constant0._ZN2at6native49_GLOBAL__N__cfa43aba_16_ReflectionPad_cu_f800513936reflection_pad1d_backward_out_kernelIN3c108BFloat16EEEvPT_PKS5_lll,"a",@progbits
	.sectionflags	@""
	.align	4
.nv.constant0._ZN2at6native49_GLOBAL__N__cfa43aba_16_ReflectionPad_cu_f800513936reflection_pad1d_backward_out_kernelIN3c108BFloat16EEEvPT_PKS5_lll:
	.zero		936


//--------------------- .nv.constant0._ZN2at6native49_GLOBAL__N__cfa43aba_16_ReflectionPad_cu_f800513936reflection_pad1d_backward_out_kernelIN3c104HalfEEEvPT_PKS5_lll --------------------------
	.section	.nv.constant0._ZN2at6native49_GLOBAL__N__cfa43aba_16_ReflectionPad_cu_f800513936reflection_pad1d_backward_out_kernelIN3c104HalfEEEvPT_PKS5_lll,"a",@progbits
	.sectionflags	@""
	.align	4
.nv.constant0._ZN2at6native49_GLOBAL__N__cfa43aba_16_ReflectionPad_cu_f800513936reflection_pad1d_backward_out_kernelIN3c104HalfEEEvPT_PKS5_lll:
	.zero		936


//--------------------- .nv.constant0._ZN2at6native49_GLOBAL__N__cfa43aba_16_ReflectionPad_cu_f800513936reflection_pad1d_backward_out_kernelIN3c107complexIfEEEEvPT_PKS6_lll --------------------------
	.section	.nv.constant0._ZN2at6native49_GLOBAL__N__cfa43aba_16_ReflectionPad_cu_f800513936reflection_pad1d_backward_out_kernelIN3c107complexIfEEEEvPT_PKS6_lll,"a",@progbits
	.sectionflags	@""
	.align	4
.nv.constant0._ZN2at6native49_GLOBAL__N__cfa43aba_16_ReflectionPad_cu_f800513936reflection_pad1d_backward_out_kernelIN3c107complexIfEEEEvPT_PKS6_lll:
	.zero		936


//--------------------- .nv.constant0._ZN2at6native49_GLOBAL__N__cfa43aba_16_ReflectionPad_cu_f800513936reflection_pad1d_backward_out_kernelIN3c107complexIdEEEEvPT_PKS6_lll --------------------------
	.section	.nv.constant0._ZN2at6native49_GLOBAL__N__cfa43aba_16_ReflectionPad_cu_f800513936reflection_pad1d_backward_out_kernelIN3c107complexIdEEEEvPT_PKS6_lll,"a",@progbits
	.sectionflags	@""
	.align	4
.nv.constant0._ZN2at6native49_GLOBAL__N__cfa43aba_16_ReflectionPad_cu_f800513936reflection_pad1d_backward_out_kernelIN3c107complexIdEEEEvPT_PKS6_lll:
	.zero		936


//--------------------- .nv.constant0._ZN2at6native49_GLOBAL__N__cfa43aba_16_ReflectionPad_cu_f800513936reflection_pad1d_backward_out_kernelIfEEvPT_PKS3_lll --------------------------
	.section	.nv.constant0._ZN2at6native49_GLOBAL__N__cfa43aba_16_ReflectionPad_cu_f800513936reflection_pad1d_backward_out_kernelIfEEvPT_PKS3_lll,"a",@progbits
	.sectionflags	@""
	.align	4
.nv.constant0._ZN2at6native49_GLOBAL__N__cfa43aba_16_ReflectionPad_cu_f800513936reflection_pad1d_backward_out_kernelIfEEvPT_PKS3_lll:
	.zero		936


//--------------------- .nv.constant0._ZN2at6native49_GLOBAL__N__cfa43aba_16_ReflectionPad_cu_f800513936reflection_pad1d_backward_out_kernelIdEEvPT_PKS3_lll --------------------------
	.section	.nv.constant0._ZN2at6native49_GLOBAL__N__cfa43aba_16_ReflectionPad_cu_f800513936reflection_pad1d_backward_out_kernelIdEEvPT_PKS3_lll,"a",@progbits
	.sectionflags	@""
	.align	4
.nv.constant0._ZN2at6native49_GLOBAL__N__cfa43aba_16_ReflectionPad_cu_f800513936reflection_pad1d_backward_out_kernelIdEEvPT_PKS3_lll:
	.zero		936


//--------------------- .nv.constant0._ZN2at6native49_GLOBAL__N__cfa43aba_16_ReflectionPad_cu_f800513921reflection_pad1d_flatIN3c108BFloat16EEEvPKT_PS5_lllll --------------------------
	.section	.nv.constant0._ZN2at6native49_GLOBAL__N__cfa43aba_16_ReflectionPad_cu_f800513921reflection_pad1d_flatIN3c108BFloat16EEEvPKT_PS5_lllll,"a",@progbits
	.sectionflags	@""
	.align	4
.nv.constant0._ZN2at6native49_GLOBAL__N__cfa43aba_16_ReflectionPad_cu_f800513921reflection_pad1d_flatIN3c108BFloat16EEEvPKT_PS5_lllll:
	.zero		952


//--------------------- .nv.constant0._ZN2at6native49_GLOBAL__N__cfa43aba_16_ReflectionPad_cu_f800513927reflection_pad1d_out_kernelIN3c108BFloat16EEEvPKT_PS5_lll --------------------------
	.section	.nv.constant0._ZN2at6native49_GLOBAL__N__cfa43aba_16_ReflectionPad_cu_f800513927reflection_pad1d_out_kernelIN3c108BFloat16EEEvPKT_PS5_lll,"a",@progbits
	.sectionflags	@""
	.align	4
.nv.constant0._ZN2at6native49_GLOBAL__N__cfa43aba_16_ReflectionPad_cu_f800513927reflection_pad1d_out_kernelIN3c108BFloat16EEEvPKT_PS5_lll:
	.zero		936


//--------------------- .nv.constant0._ZN2at6native49_GLOBAL__N__cfa43aba_16_ReflectionPad_cu_f800513921reflection_pad1d_flatIN3c104HalfEEEvPKT_PS5_lllll --------------------------
	.section	.nv.constant0._ZN2at6native49_GLOBAL__N__cfa43aba_16_ReflectionPad_cu_f800513921reflection_pad1d_flatIN3c104HalfEEEvPKT_PS5_lllll,"a",@progbits
	.sectionflags	@""
	.align	4
.nv.constant0._ZN2at6native49_GLOBAL__N__cfa43aba_16_ReflectionPad_cu_f800513921reflection_pad1d_flatIN3c104HalfEEEvPKT_PS5_lllll:
	.zero		952


//--------------------- .nv.constant0._ZN2at6native49_GLOBAL__N__cfa43aba_16_ReflectionPad_cu_f800513927reflection_pad1d_out_kernelIN3c104HalfEEEvPKT_PS5_lll --------------------------
	.section	.nv.constant0._ZN2at6native49_GLOBAL__N__cfa43aba_16_ReflectionPad_cu_f800513927reflection_pad1d_out_kernelIN3c104HalfEEEvPKT_PS5_lll,"a",@progbits
	.sectionflags	@""
	.align	4
.nv.constant0._ZN2at6native49_GLOBAL__N__cfa43aba_16_ReflectionPad_cu_f800513927reflection_pad1d_out_kernelIN3c104HalfEEEvPKT_PS5_lll:
	.zero		936


//--------------------- .nv.constant0._ZN2at6native49_GLOBAL__N__cfa43aba_16_ReflectionPad_cu_f800513921reflection_pad1d_flatIN3c107complexIfEEEEvPKT_PS6_lllll --------------------------
	.section	.nv.constant0._ZN2at6native49_GLOBAL__N__cfa43aba_16_ReflectionPad_cu_f800513921reflection_pad1d_flatIN3c107complexIfEEEEvPKT_PS6_lllll,"a",@progbits
	.sectionflags	@""
	.align	4
.nv.constant0._ZN2at6native49_GLOBAL__N__cfa43aba_16_ReflectionPad_cu_f800513921reflection_pad1d_flatIN3c107complexIfEEEEvPKT_PS6_lllll:
	.zero		952


//--------------------- .nv.constant0._ZN2at6native49_GLOBAL__N__cfa43aba_16_ReflectionPad_cu_f800513927reflection_pad1d_out_kernelIN3c107complexIfEEEEvPKT_PS6_lll --------------------------
	.section	.nv.constant0._ZN2at6native49_GLOBAL__N__cfa43aba_16_ReflectionPad_cu_f800513927reflection_pad1d_out_kernelIN3c107complexIfEEEEvPKT_PS6_lll,"a",@progbits
	.sectionflags	@""
	.align	4
.nv.constant0._ZN2at6native49_GLOBAL__N__cfa43aba_16_ReflectionPad_cu_f800513927reflection_pad1d_out_kernelIN3c107complexIfEEEEvPKT_PS6_lll:
	.zero		936


//--------------------- .nv.constant0._ZN2at6native49_GLOBAL__N__cfa43aba_16_ReflectionPad_cu_f800513921reflection_pad1d_flatIN3c107complexIdEEEEvPKT_PS6_lllll --------------------------
	.section	.nv.constant0._ZN2at6native49_GLOBAL__N__cfa43aba_16_ReflectionPad_cu_f800513921reflection_pad1d_flatIN3c107complexIdEEEEvPKT_PS6_lllll,"a",@progbits
	.sectionflags	@""
	.align	4
.nv.constant0._ZN2at6native49_GLOBAL__N__cfa43aba_16_ReflectionPad_cu_f800513921reflection_pad1d_flatIN3c107complexIdEEEEvPKT_PS6_lllll:
	.zero		952


//--------------------- .nv.constant0._ZN2at6native49_GLOBAL__N__cfa43aba_16_ReflectionPad_cu_f800513927reflection_pad1d_out_kernelIN3c107complexIdEEEEvPKT_PS6_lll --------------------------
	.section	.nv.constant0._ZN2at6native49_GLOBAL__N__cfa43aba_16_ReflectionPad_cu_f800513927reflection_pad1d_out_kernelIN3c107complexIdEEEEvPKT_PS6_lll,"a",@progbits
	.sectionflags	@""
	.align	4
.nv.constant0._ZN2at6native49_GLOBAL__N__cfa43aba_16_ReflectionPad_cu_f800513927reflection_pad1d_out_kernelIN3c107complexIdEEEEvPKT_PS6_lll:
	.zero		936


//--------------------- .nv.constant0._ZN2at6native49_GLOBAL__N__cfa43aba_16_ReflectionPad_cu_f800513921reflection_pad1d_flatIfEEvPKT_PS3_lllll --------------------------
	.section	.nv.constant0._ZN2at6native49_GLOBAL__N__cfa43aba_16_ReflectionPad_cu_f800513921reflection_pad1d_flatIfEEvPKT_PS3_lllll,"a",@progbits
	.sectionflags	@""
	.align	4
.nv.constant0._ZN2at6native49_GLOBAL__N__cfa43aba_16_ReflectionPad_cu_f800513921reflection_pad1d_flatIfEEvPKT_PS3_lllll:
	.zero		952


//--------------------- .nv.constant0._ZN2at6native49_GLOBAL__N__cfa43aba_16_ReflectionPad_cu_f800513927reflection_pad1d_out_kernelIfEEvPKT_PS3_lll --------------------------
	.section	.nv.constant0._ZN2at6native49_GLOBAL__N__cfa43aba_16_ReflectionPad_cu_f800513927reflection_pad1d_out_kernelIfEEvPKT_PS3_lll,"a",@progbits
	.sectionflags	@""
	.align	4
.nv.constant0._ZN2at6native49_GLOBAL__N__cfa43aba_16_ReflectionPad_cu_f800513927reflection_pad1d_out_kernelIfEEvPKT_PS3_lll:
	.zero		936


//--------------------- .nv.constant0._ZN2at6native49_GLOBAL__N__cfa43aba_16_ReflectionPad_cu_f800513921reflection_pad1d_flatIdEEvPKT_PS3_lllll --------------------------
	.section	.nv.constant0._ZN2at6native49_GLOBAL__N__cfa43aba_16_ReflectionPad_cu_f800513921reflection_pad1d_flatIdEEvPKT_PS3_lllll,"a",@progbits
	.sectionflags	@""
	.align	4
.nv.constant0._ZN2at6native49_GLOBAL__N__cfa43aba_16_ReflectionPad_cu_f800513921reflection_pad1d_flatIdEEvPKT_PS3_lllll:
	.zero		952


//--------------------- .nv.constant0._ZN2at6native49_GLOBAL__N__cfa43aba_16_ReflectionPad_cu_f800513927reflection_pad1d_out_kernelIdEEvPKT_PS3_lll --------------------------
	.section	.nv.constant0._ZN2at6native49_GLOBAL__N__cfa43aba_16_ReflectionPad_cu_f800513927reflection_pad1d_out_kernelIdEEvPKT_PS3_lll,"a",@progbits
	.sectionflags	@""
	.align	4
.nv.constant0._ZN2at6native49_GLOBAL__N__cfa43aba_16_ReflectionPad_cu_f800513927reflection_pad1d_out_kernelIdEEvPKT_PS3_lll:
	.zero		936


//--------------------- .nv.constant0._ZN2at6native49_GLOBAL__N__cfa43aba_16_ReflectionPad_cu_f800513921reflection_pad1d_flatIsEEvPKT_PS3_lllll --------------------------
	.section	.nv.constant0._ZN2at6native49_GLOBAL__N__cfa43aba_16_ReflectionPad_cu_f800513921reflection_pad1d_flatIsEEvPKT_PS3_lllll,"a",@progbits
	.sectionflags	@""
	.align	4
.nv.constant0._ZN2at6native49_GLOBAL__N__cfa43aba_16_ReflectionPad_cu_f800513921reflection_pad1d_flatIsEEvPKT_PS3_lllll:
	.zero		952


//--------------------- .nv.constant0._ZN2at6native49_GLOBAL__N__cfa43aba_16_ReflectionPad_cu_f800513927reflection_pad1d_out_kernelIsEEvPKT_PS3_lll --------------------------
	.section	.nv.constant0._ZN2at6native49_GLOBAL__N__cfa43aba_16_ReflectionPad_cu_f800513927reflection_pad1d_out_kernelIsEEvPKT_PS3_lll,"a",@progbits
	.sectionflags	@""
	.align	4
.nv.constant0._ZN2at6native49_GLOBAL__N__cfa43aba_16_ReflectionPad_cu_f800513927reflection_pad1d_out_kernelIsEEvPKT_PS3_lll:
	.zero		936


//--------------------- .nv.constant0._ZN2at6native49_GLOBAL__N__cfa43aba_16_ReflectionPad_cu_f800513921reflection_pad1d_flatIlEEvPKT_PS3_lllll --------------------------
	.section	.nv.constant0._ZN2at6native49_GLOBAL__N__cfa43aba_16_ReflectionPad_cu_f800513921reflection_pad1d_flatIlEEvPKT_PS3_lllll,"a",@progbits
	.sectionflags	@""
	.align	4
.nv.constant0._ZN2at6native49_GLOBAL__N__cfa43aba_16_ReflectionPad_cu_f800513921reflection_pad1d_flatIlEEvPKT_PS3_lllll:
	.zero		952


//--------------------- .nv.constant0._ZN2at6native49_GLOBAL__N__cfa43aba_16_ReflectionPad_cu_f800513927reflection_pad1d_out_kernelIlEEvPKT_PS3_lll --------------------------
	.section	.nv.constant0._ZN2at6native49_GLOBAL__N__cfa43aba_16_ReflectionPad_cu_f800513927reflection_pad1d_out_kernelIlEEvPKT_PS3_lll,"a",@progbits
	.sectionflags	@""
	.align	4
.nv.constant0._ZN2at6native49_GLOBAL__N__cfa43aba_16_ReflectionPad_cu_f800513927reflection_pad1d_out_kernelIlEEvPKT_PS3_lll:
	.zero		936


//--------------------- .nv.constant0._ZN2at6native49_GLOBAL__N__cfa43aba_16_ReflectionPad_cu_f800513921reflection_pad1d_flatIiEEvPKT_PS3_lllll --------------------------
	.section	.nv.constant0._ZN2at6native49_GLOBAL__N__cfa43aba_16_ReflectionPad_cu_f800513921reflection_pad1d_flatIiEEvPKT_PS3_lllll,"a",@progbits
	.sectionflags	@""
	.align	4
.nv.constant0._ZN2at6native49_GLOBAL__N__cfa43aba_16_ReflectionPad_cu_f800513921reflection_pad1d_flatIiEEvPKT_PS3_lllll:
	.zero		952


//--------------------- .nv.constant0._ZN2at6native49_GLOBAL__N__cfa43aba_16_ReflectionPad_cu_f800513927reflection_pad1d_out_kernelIiEEvPKT_PS3_lll --------------------------
	.section	.nv.constant0._ZN2at6native49_GLOBAL__N__cfa43aba_16_ReflectionPad_cu_f800513927reflection_pad1d_out_kernelIiEEvPKT_PS3_lll,"a",@progbits
	.sectionflags	@""
	.align	4
.nv.constant0._ZN2at6native49_GLOBAL__N__cfa43aba_16_ReflectionPad_cu_f800513927reflection_pad1d_out_kernelIiEEvPKT_PS3_lll:
	.zero		936


//--------------------- .nv.constant0._ZN2at6native49_GLOBAL__N__cfa43aba_16_ReflectionPad_cu_f800513921reflection_pad1d_flatIaEEvPKT_PS3_lllll --------------------------
	.section	.nv.constant0._ZN2at6native49_GLOBAL__N__cfa43aba_16_ReflectionPad_cu_f800513921reflection_pad1d_flatIaEEvPKT_PS3_lllll,"a",@progbits
	.sectionflags	@""
	.align	4
.nv.constant0._ZN2at6native49_GLOBAL__N__cfa43aba_16_ReflectionPad_cu_f800513921reflection_pad1d_flatIaEEvPKT_PS3_lllll:
	.zero		952


//--------------------- .nv.constant0._ZN2at6native49_GLOBAL__N__cfa43aba_16_ReflectionPad_cu_f800513927reflection_pad1d_out_kernelIaEEvPKT_PS3_lll --------------------------
	.section	.nv.constant0._ZN2at6native49_GLOBAL__N__cfa43aba_16_ReflectionPad_cu_f800513927reflection_pad1d_out_kernelIaEEvPKT_PS3_lll,"a",@progbits
	.sectionflags	@""
	.align	4
.nv.constant0._ZN2at6native49_GLOBAL__N__cfa43aba_16_ReflectionPad_cu_f800513927reflection_pad1d_out_kernelIaEEvPKT_PS3_lll:
	.zero		936


//--------------------- .nv.constant0._ZN2at6native49_GLOBAL__N__cfa43aba_16_ReflectionPad_cu_f800513921reflection_pad1d_flatIhEEvPKT_PS3_lllll --------------------------
	.section	.nv.constant0._ZN2at6native49_GLOBAL__N__cfa43aba_16_ReflectionPad_cu_f800513921reflection_pad1d_flatIhEEvPKT_PS3_lllll,"a",@progbits
	.sectionflags	@""
	.align	4
.nv.constant0._ZN2at6native49_GLOBAL__N__cfa43aba_16_ReflectionPad_cu_f800513921reflection_pad1d_flatIhEEvPKT_PS3_lllll:
	.zero		952


//--------------------- .nv.constant0._ZN2at6native49_GLOBAL__N__cfa43aba_16_ReflectionPad_cu_f800513927reflection_pad1d_out_kernelIhEEvPKT_PS3_lll --------------------------
	.section	.nv.constant0._ZN2at6native49_GLOBAL__N__cfa43aba_16_ReflectionPad_cu_f800513927reflection_pad1d_out_kernelIhEEvPKT_PS3_lll,"a",@progbits
	.sectionflags	@""
	.align	4
.nv.constant0._ZN2at6native49_GLOBAL__N__cfa43aba_16_ReflectionPad_cu_f800513927reflection_pad1d_out_kernelIhEEvPKT_PS3_lll:
	.zero		936


//--------------------- .nv.constant0._ZN2at6native49_GLOBAL__N__cfa43aba_16_ReflectionPad_cu_f800513936reflection_pad2d_backward_out_kernelIN3c108BFloat16EEEvPT_PKS5_lliiiiiii --------------------------
	.section	.nv.constant0._ZN2at6native49_GLOBAL__N__cfa43aba_16_ReflectionPad_cu_f800513936reflection_pad2d_backward_out_kernelIN3c108BFloat16EEEvPT_PKS5_lliiiiiii,"a",@progbits
	.sectionflags	@""
	.align	4
.nv.constant0._ZN2at6native49_GLOBAL__N__cfa43aba_16_ReflectionPad_cu_f800513936reflection_pad2d_backward_out_kernelIN3c108BFloat16EEEvPT_PKS5_lliiiiiii:
	.zero		956


//--------------------- .nv.constant0._ZN2at6native49_GLOBAL__N__cfa43aba_16_ReflectionPad_cu_f800513940reflection_pad2d_backward_det_out_kernelIN3c108BFloat16EEEvPT_PKS5_lliiiiiii --------------------------
	.section	.nv.constant0._ZN2at6native49_GLOBAL__N__cfa43aba_16_ReflectionPad_cu_f800513940reflection_pad2d_backward_det_out_kernelIN3c108BFloat16EEEvPT_PKS5_lliiiiiii,"a",@progbits
	.sectionflags	@""
	.align	4
.nv.constant0._ZN2at6native49_GLOBAL__N__cfa43aba_16_ReflectionPad_cu_f800513940reflection_pad2d_backward_det_out_kernelIN3c108BFloat16EEEvPT_PKS5_lliiiiiii:
	.zero		956


//--------------------- .nv.constant0._ZN2at6native49_GLOBAL__N__cfa43aba_16_ReflectionPad_cu_f800513936reflection_pad2d_backward_out_kernelIN3c104HalfEEEvPT_PKS5_lliiiiiii --------------------------
	.section	.nv.constant0._ZN2at6native49_GLOBAL__N__cfa43aba_16_ReflectionPad_cu_f800513936reflection_pad2d_backward_out_kernelIN3c104HalfEEEvPT_PKS5_lliiiiiii,"a",@progbits
	.sectionflags	@""
	.align	4
.nv.constant0._ZN2at6native49_GLOBAL__N__cfa43aba_16_ReflectionPad_cu_f800513936reflection_pad2d_backward_out_kernelIN3c104HalfEEEvPT_PKS5_lliiiiiii:
	.zero		956


//--------------------- .nv.constant0._ZN2at6native49_GLOBAL__N__cfa43aba_16_ReflectionPad_cu_f800513940reflection_pad2d_backward_det_out_kernelIN3c104HalfEEEvPT_PKS5_lliiiiiii --------------------------
	.section	.nv.constant0._ZN2at6native49_GLOBAL__N__cfa43aba_16_ReflectionPad_cu_f800513940reflection_pad2d_backward_det_out_kernelIN3c104HalfEEEvPT_PKS5_lliiiiiii,"a",@progbits
	.sectionflags	@""
	.align	4
.nv.constant0._ZN2at6native49_GLOBAL__N__cfa43aba_16_ReflectionPad_cu_f800513940reflection_pad2d_backward_det_out_kernelIN3c104HalfEEEvPT_PKS5_lliiiiiii:
	.zero		956


//--------------------- .nv.constant0._ZN2at6native49_GLOBAL__N__cfa43aba_16_ReflectionPad_cu_f800513936reflection_pad2d_backward_out_kernelIN3c107complexIfEEEEvPT_PKS6_lliiiiiii --------------------------
	.section	.nv.constant0._ZN2at6native49_GLOBAL__N__cfa43aba_16_ReflectionPad_cu_f800513936reflection_pad2d_backward_out_kernelIN3c107complexIfEEEEvPT_PKS6_lliiiiiii,"a",@progbits
	.sectionflags	@""
	.align	4
.nv.constant0._ZN2at6native49_GLOBAL__N__cfa43aba_16_ReflectionPad_cu_f800513936reflection_pad2d_backward_out_kernelIN3c107complexIfEEEEvPT_PKS6_lliiiiiii:
	.zero		956


//--------------------- .nv.constant0._ZN2at6native49_GLOBAL__N__cfa43aba_16_ReflectionPad_cu_f800513940reflection_pad2d_backward_det_out_kernelIN3c107complexIfEEEEvPT_PKS6_lliiiiiii --------------------------
	.section	.nv.constant0._ZN2at6native49_GLOBAL__N__cfa43aba_16_ReflectionPad_cu_f800513940reflection_pad2d_backward_det_out_kernelIN3c107complexIfEEEEvPT_PKS6_lliiiiiii,"a",@progbits
	.sectionflags	@""
	.align	4
.nv.constant0._ZN2at6native49_GLOBAL__N__cfa43aba_16_ReflectionPad_cu_f800513940reflection_pad2d_backward_det_out_kernelIN3c107complexIfEEEEvPT_PKS6_lliiiiiii:
	.zero		956


//--------------------- .nv.constant0._ZN2at6native49_GLOBAL__N__cfa43aba_16_ReflectionPad_cu_f800513936reflection_pad2d_backward_out_kernelIN3c107complexIdEEEEvPT_PKS6_lliiiiiii --------------------------
	.section	.nv.constant0._ZN2at6native49_GLOBAL__N__cfa43aba_16_ReflectionPad_cu_f800513936reflection_pad2d_backward_out_kernelIN3c107complexIdEEEEvPT_PKS6_lliiiiiii,"a",@progbits
	.sectionflags	@""
	.align	4
.nv.constant0._ZN2at6native49_GLOBAL__N__cfa43aba_16_ReflectionPad_cu_f800513936reflection_pad2d_backward_out_kernelIN3c107complexIdEEEEvPT_PKS6_lliiiiiii:
	.zero		956


//--------------------- .nv.constant0._ZN2at6native49_GLOBAL__N__cfa43aba_16_ReflectionPad_cu_f800513940reflection_pad2d_backward_det_out_kernelIN3c107complexIdEEEEvPT_PKS6_lliiiiiii --------------------------
	.section	.nv.constant0._ZN2at6native49_GLOBAL__N__cfa43aba_16_ReflectionPad_cu_f800513940reflection_pad2d_backward_det_out_kernelIN3c107complexIdEEEEvPT_PKS6_lliiiiiii,"a",@progbits
	.sectionflags	@""
	.align	4
.nv.constant0._ZN2at6native49_GLOBAL__N__cfa43aba_16_ReflectionPad_cu_f800513940reflection_pad2d_backward_det_out_kernelIN3c107complexIdEEEEvPT_PKS6_lliiiiiii:
	.zero		956


//--------------------- .nv.constant0._ZN2at6native49_GLOBAL__N__cfa43aba_16_ReflectionPad_cu_f800513936reflection_pad2d_backward_out_kernelIfEEvPT_PKS3_lliiiiiii --------------------------
	.section	.nv.constant0._ZN2at6native49_GLOBAL__N__cfa43aba_16_ReflectionPad_cu_f800513936reflection_pad2d_backward_out_kernelIfEEvPT_PKS3_lliiiiiii,"a",@progbits
	.sectionflags	@""
	.align	4
.nv.constant0._ZN2at6native49_GLOBAL__N__cfa43aba_16_ReflectionPad_cu_f800513936reflection_pad2d_backward_out_kernelIfEEvPT_PKS3_lliiiiiii:
	.zero		956


//--------------------- .nv.constant0._ZN2at6native49_GLOBAL__N__cfa43aba_16_ReflectionPad_cu_f800513940reflection_pad2d_backward_det_out_kernelIfEEvPT_PKS3_lliiiiiii --------------------------
	.section	.nv.constant0._ZN2at6native49_GLOBAL__N__cfa43aba_16_ReflectionPad_cu_f800513940reflection_pad2d_backward_det_out_kernelIfEEvPT_PKS3_lliiiiiii,"a",@progbits
	.sectionflags	@""
	.align	4
.nv.constant0._ZN2at6native49_GLOBAL__N__cfa43aba_16_ReflectionPad_cu_f800513940reflection_pad2d_backward_det_out_kernelIfEEvPT_PKS3_lliiiiiii:
	.zero		956


//--------------------- .nv.constant0._ZN2at6native49_GLOBAL__N__cfa43aba_16_ReflectionPad_cu_f800513936reflection_pad2d_backward_out_kernelIdEEvPT_PKS3_lliiiiiii --------------------------
	.section	.nv.constant0._ZN2at6native49_GLOBAL__N__cfa43aba_16_ReflectionPad_cu_f800513936reflection_pad2d_backward_out_kernelIdEEvPT_PKS3_lliiiiiii,"a",@progbits
	.sectionflags	@""
	.align	4
.nv.constant0._ZN2at6native49_GLOBAL__N__cfa43aba_16_ReflectionPad_cu_f800513936reflection_pad2d_backward_out_kernelIdEEvPT_PKS3_lliiiiiii:
	.zero		956


//--------------------- .nv.constant0._ZN2at6native49_GLOBAL__N__cfa43aba_16_ReflectionPad_cu_f800513940reflection_pad2d_backward_det_out_kernelIdEEvPT_PKS3_lliiiiiii --------------------------
	.section	.nv.constant0._ZN2at6native49_GLOBAL__N__cfa43aba_16_ReflectionPad_cu_f800513940reflection_pad2d_backward_det_out_kernelIdEEvPT_PKS3_lliiiiiii,"a",@progbits
	.sectionflags	@""
	.align	4
.nv.constant0._ZN2at6native49_GLOBAL__N__cfa43aba_16_ReflectionPad_cu_f800513940reflection_pad2d_backward_det_out_kernelIdEEvPT_PKS3_lliiiiiii:
	.zero		956


//--------------------- .nv.constant0._ZN2at6native49_GLOBAL__N__cfa43aba_16_ReflectionPad_cu_f800513927reflection_pad2d_out_kernelIN3c108BFloat16EEEvPKT_PS5_lliiiiiii --------------------------
	.section	.nv.constant0._ZN2at6native49_GLOBAL__N__cfa43aba_16_ReflectionPad_cu_f800513927reflection_pad2d_out_kernelIN3c108BFloat16EEEvPKT_PS5_lliiiiiii,"a",@progbits
	.sectionflags	@""
	.align	4
.nv.constant0._ZN2at6native49_GLOBAL__N__cfa43aba_16_ReflectionPad_cu_f800513927reflection_pad2d_out_kernelIN3c108BFloat16EEEvPKT_PS5_lliiiiiii:
	.zero		956


//--------------------- .nv.constant0._ZN2at6native49_GLOBAL__N__cfa43aba_16_ReflectionPad_cu_f800513927reflection_pad2d_out_kernelIN3c104HalfEEEvPKT_PS5_lliiiiiii --------------------------
	.section	.nv.constant0._ZN2at6native49_GLOBAL__N__cfa43aba_16_ReflectionPad_cu_f800513927reflection_pad2d_out_kernelIN3c104HalfEEEvPKT_PS5_lliiiiiii,"a",@progbits
	.sectionflags	@""
	.align	4
.nv.constant0._ZN2at6native49_GLOBAL__N__cfa43aba_16_ReflectionPad_cu_f800513927reflection_pad2d_out_kernelIN3c104HalfEEEvPKT_PS5_lliiiiiii:
	.zero		956


//--------------------- .nv.constant0._ZN2at6native49_GLOBAL__N__cfa43aba_16_ReflectionPad_cu_f800513927reflection_pad2d_out_kernelIN3c107complexIfEEEEvPKT_PS6_lliiiiiii --------------------------
	.section	.nv.constant0._ZN2at6native49_GLOBAL__N__cfa43aba_16_ReflectionPad_cu_f800513927reflection_pad2d_out_kernelIN3c107complexIfEEEEvPKT_PS6_lliiiiiii,"a",@progbits
	.sectionflags	@""
	.align	4
.nv.constant0._ZN2at6native49_GLOBAL__N__cfa43aba_16_ReflectionPad_cu_f800513927reflection_pad2d_out_kernelIN3c107complexIfEEEEvPKT_PS6_lliiiiiii:
	.zero		956


//--------------------- .nv.constant0._ZN2at6native49_GLOBAL__N__cfa43aba_16_ReflectionPad_cu_f800513927reflection_pad2d_out_kernelIN3c107complexIdEEEEvPKT_PS6_lliiiiiii --------------------------
	.section	.nv.constant0._ZN2at6native49_GLOBAL__N__cfa43aba_16_ReflectionPad_cu_f800513927reflection_pad2d_out_kernelIN3c107complexIdEEEEvPKT_PS6_lliiiiiii,"a",@progbits
	.sectionflags	@""
	.align	4
.nv.constant0._ZN2at6native49_GLOBAL__N__cfa43aba_16_ReflectionPad_cu_f800513927reflection_pad2d_out_kernelIN3c107complexIdEEEEvPKT_PS6_lliiiiiii:
	.zero		956


//--------------------- .nv.constant0._ZN2at6native49_GLOBAL__N__cfa43aba_16_ReflectionPad_cu_f800513927reflection_pad2d_out_kernelIfEEvPKT_PS3_lliiiiiii --------------------------
	.section	.nv.constant0._ZN2at6native49_GLOBAL__N__cfa43aba_16_ReflectionPad_cu_f800513927reflection_pad2d_out_kernelIfEEvPKT_PS3_lliiiiiii,"a",@progbits
	.sectionflags	@""
	.align	4
.nv.constant0._ZN2at6native49_GLOBAL__N__cfa43aba_16_ReflectionPad_cu_f800513927reflection_pad2d_out_kernelIfEEvPKT_PS3_lliiiiiii:
	.zero		956


//--------------------- .nv.constant0._ZN2at6native49_GLOBAL__N__cfa43aba_16_ReflectionPad_cu_f800513927reflection_pad2d_out_kernelIdEEvPKT_PS3_lliiiiiii --------------------------
	.section	.nv.constant0._ZN2at6native49_GLOBAL__N__cfa43aba_16_ReflectionPad_cu_f800513927reflection_pad2d_out_kernelIdEEvPKT_PS3_lliiiiiii,"a",@progbits
	.sectionflags	@""
	.align	4
.nv.constant0._ZN2at6native49_GLOBAL__N__cfa43aba_16_ReflectionPad_cu_f800513927reflection_pad2d_out_kernelIdEEvPKT_PS3_lliiiiiii:
	.zero		956


//--------------------- .nv.constant0._ZN2at6native49_GLOBAL__N__cfa43aba_16_ReflectionPad_cu_f800513927reflection_pad2d_out_kernelIsEEvPKT_PS3_lliiiiiii --------------------------
	.section	.nv.constant0._ZN2at6native49_GLOBAL__N__cfa43aba_16_ReflectionPad_cu_f800513927reflection_pad2d_out_kernelIsEEvPKT_PS3_lliiiiiii,"a",@progbits
	.sectionflags	@""
	.align	4
.nv.constant0._ZN2at6native49_GLOBAL__N__cfa43aba_16_ReflectionPad_cu_f800513927reflection_pad2d_out_kernelIsEEvPKT_PS3_lliiiiiii:
	.zero		956


//--------------------- .nv.constant0._ZN2at6native49_GLOBAL__N__cfa43aba_16_ReflectionPad_cu_f800513927reflection_pad2d_out_kernelIlEEvPKT_PS3_lliiiiiii --------------------------
	.section	.nv.constant0._ZN2at6native49_GLOBAL__N__cfa43aba_16_ReflectionPad_cu_f800513927reflection_pad2d_out_kernelIlEEvPKT_PS3_lliiiiiii,"a",@progbits
	.sectionflags	@""
	.align	4
.nv.constant0._ZN2at6native49_GLOBAL__N__cfa43aba_16_ReflectionPad_cu_f800513927reflection_pad2d_out_kernelIlEEvPKT_PS3_lliiiiiii:
	.zero		956


//--------------------- .nv.constant0._ZN2at6native49_GLOBAL__N__cfa43aba_16_ReflectionPad_cu_f800513927reflection_pad2d_out_kernelIiEEvPKT_PS3_lliiiiiii --------------------------
	.section	.nv.constant0._ZN2at6native49_GLOBAL__N__cfa43aba_16_ReflectionPad_cu_f800513927reflection_pad2d_out_kernelIiEEvPKT_PS3_lliiiiiii,"a",@progbits
	.sectionflags	@""
	.align	4
.nv.constant0._ZN2at6native49_GLOBAL__N__cfa43aba_16_ReflectionPad_cu_f800513927reflection_pad2d_out_kernelIiEEvPKT_PS3_lliiiiiii:
	.zero		956


//--------------------- .nv.constant0._ZN2at6native49_GLOBAL__N__cfa43aba_16_ReflectionPad_cu_f800513927reflection_pad2d_out_kernelIaEEvPKT_PS3_lliiiiiii --------------------------
	.section	.nv.constant0._ZN2at6native49_GLOBAL__N__cfa43aba_16_ReflectionPad_cu_f800513927reflection_pad2d_out_kernelIaEEvPKT_PS3_lliiiiiii,"a",@progbits
	.sectionflags	@""
	.align	4
.nv.constant0._ZN2at6native49_GLOBAL__N__cfa43aba_16_ReflectionPad_cu_f800513927reflection_pad2d_out_kernelIaEEvPKT_PS3_lliiiiiii:
	.zero		956


//--------------------- .nv.constant0._ZN2at6native49_GLOBAL__N__cfa43aba_16_ReflectionPad_cu_f800513927reflection_pad2d_out_kernelIhEEvPKT_PS3_lliiiiiii --------------------------
	.section	.nv.constant0._ZN2at6native49_GLOBAL__N__cfa43aba_16_ReflectionPad_cu_f800513927reflection_pad2d_out_kernelIhEEvPKT_PS3_lliiiiiii,"a",@progbits
	.sectionflags	@""
	.align	4
.nv.constant0._ZN2at6native49_GLOBAL__N__cfa43aba_16_ReflectionPad_cu_f800513927reflection_pad2d_out_kernelIhEEvPKT_PS3_lliiiiiii:
	.zero		956


//--------------------- SYMBOLS --------------------------

	.type		.nv.reservedSmem.offset0,@object
	.size		.nv.reservedSmem.offset0,0x4
